//
// Generated by NVIDIA NVVM Compiler
//
// Compiler Build ID: CL-36424714
// Cuda compilation tools, release 13.0, V13.0.88
// Based on NVVM 20.0.0
//

.version 9.0
.target sm_100
.address_size 64

	// .globl	blake3_hash_batch
.const .align 4 .b8 IV[32] = {103, 230, 9, 106, 133, 174, 103, 187, 114, 243, 110, 60, 58, 245, 79, 165, 127, 82, 14, 81, 140, 104, 5, 155, 171, 217, 131, 31, 25, 205, 224, 91};
.const .align 1 .b8 MSG_SCHEDULE[112] = {0, 1, 2, 3, 4, 5, 6, 7, 8, 9, 10, 11, 12, 13, 14, 15, 2, 6, 3, 10, 7, 0, 4, 13, 1, 11, 12, 5, 9, 14, 15, 8, 3, 4, 10, 12, 13, 2, 7, 14, 6, 5, 9, 0, 11, 15, 8, 1, 10, 7, 12, 9, 14, 3, 13, 15, 4, 0, 11, 2, 5, 8, 1, 6, 12, 13, 9, 11, 15, 10, 14, 8, 7, 2, 5, 3, 0, 1, 6, 4, 9, 14, 11, 5, 8, 12, 15, 1, 13, 3, 0, 10, 2, 6, 4, 7, 11, 15, 5, 0, 1, 9, 8, 6, 14, 10, 2, 12, 3, 4, 7, 13};
// _ZZ17blake3_hash_batchE13shared_header has been demoted
// _ZZ16evaluate_fitnessE13shared_target has been demoted

.visible .entry blake3_hash_batch(
	.param .u64 .ptr .align 1 blake3_hash_batch_param_0,
	.param .u32 blake3_hash_batch_param_1,
	.param .u64 .ptr .align 1 blake3_hash_batch_param_2,
	.param .u32 blake3_hash_batch_param_3,
	.param .u64 .ptr .align 1 blake3_hash_batch_param_4,
	.param .u32 blake3_hash_batch_param_5
)
{
	.local .align 16 .b8 	__local_depot0[640];
	.reg .b64 	%SP;
	.reg .b64 	%SPL;
	.reg .pred 	%p<47>;
	.reg .b16 	%rs<88>;
	.reg .b32 	%r<913>;
	.reg .b64 	%rd<155>;
	// demoted variable
	.shared .align 1 .b8 _ZZ17blake3_hash_batchE13shared_header[256];
	mov.u64 	%SPL, __local_depot0;
	ld.param.u64 	%rd29, [blake3_hash_batch_param_0];
	ld.param.u64 	%rd30, [blake3_hash_batch_param_2];
	ld.param.u64 	%rd28, [blake3_hash_batch_param_4];
	ld.param.u32 	%r173, [blake3_hash_batch_param_5];
	cvta.to.global.u64 	%rd1, %rd30;
	cvta.to.global.u64 	%rd2, %rd29;
	add.u64 	%rd3, %SPL, 0;
	add.u64 	%rd4, %SPL, 576;
	add.u64 	%rd5, %SPL, 64;
	mov.u32 	%r174, %ctaid.x;
	mov.u32 	%r175, %ntid.x;
	mov.u32 	%r1, %tid.x;
	mad.lo.s32 	%r2, %r174, %r175, %r1;
	setp.ge.u32 	%p1, %r2, %r173;
	@%p1 bra 	$L__BB0_70;
	ld.param.u32 	%r837, [blake3_hash_batch_param_1];
	setp.ge.u32 	%p2, %r1, %r837;
	@%p2 bra 	$L__BB0_3;
	cvt.u64.u32 	%rd34, %r1;
	add.s64 	%rd35, %rd2, %rd34;
	ld.global.u8 	%rs16, [%rd35];
	mov.u32 	%r176, _ZZ17blake3_hash_batchE13shared_header;
	add.s32 	%r177, %r176, %r1;
	st.shared.u8 	[%r177], %rs16;
$L__BB0_3:
	ld.param.u32 	%r846, [blake3_hash_batch_param_3];
	ld.param.u32 	%r838, [blake3_hash_batch_param_1];
	bar.sync 	0;
	add.s32 	%r867, %r846, %r838;
	setp.eq.s32 	%p3, %r838, 0;
	@%p3 bra 	$L__BB0_25;
	ld.param.u32 	%r839, [blake3_hash_batch_param_1];
	add.s32 	%r179, %r839, -1;
	min.u32 	%r180, %r179, 511;
	add.s32 	%r4, %r180, 1;
	and.b32  	%r5, %r4, 3;
	setp.lt.u32 	%p4, %r839, 4;
	mov.b32 	%r853, 0;
	@%p4 bra 	$L__BB0_19;
	and.b32  	%r853, %r4, 1020;
	mov.b32 	%r851, 0;
$L__BB0_6:
	setp.gt.u32 	%p5, %r851, 255;
	mov.u32 	%r182, _ZZ17blake3_hash_batchE13shared_header;
	add.s32 	%r8, %r182, %r851;
	cvt.u64.u32 	%rd36, %r851;
	add.s64 	%rd6, %rd2, %rd36;
	@%p5 bra 	$L__BB0_8;
	ld.shared.u8 	%rs83, [%r8];
	bra.uni 	$L__BB0_9;
$L__BB0_8:
	ld.global.u8 	%rs83, [%rd6];
$L__BB0_9:
	add.s64 	%rd7, %rd5, %rd36;
	st.local.u8 	[%rd7], %rs83;
	setp.lt.u32 	%p6, %r851, 255;
	@%p6 bra 	$L__BB0_11;
	ld.global.u8 	%rs84, [%rd6+1];
	bra.uni 	$L__BB0_12;
$L__BB0_11:
	ld.shared.u8 	%rs84, [%r8+1];
$L__BB0_12:
	st.local.u8 	[%rd7+1], %rs84;
	setp.lt.u32 	%p7, %r851, 254;
	@%p7 bra 	$L__BB0_14;
	ld.global.u8 	%rs85, [%rd6+2];
	bra.uni 	$L__BB0_15;
$L__BB0_14:
	ld.shared.u8 	%rs85, [%r8+2];
$L__BB0_15:
	st.local.u8 	[%rd7+2], %rs85;
	setp.lt.u32 	%p8, %r851, 253;
	@%p8 bra 	$L__BB0_17;
	ld.global.u8 	%rs86, [%rd6+3];
	bra.uni 	$L__BB0_18;
$L__BB0_17:
	ld.shared.u8 	%rs86, [%r8+3];
$L__BB0_18:
	st.local.u8 	[%rd7+3], %rs86;
	add.s32 	%r851, %r851, 4;
	setp.ne.s32 	%p9, %r851, %r853;
	@%p9 bra 	$L__BB0_6;
$L__BB0_19:
	setp.eq.s32 	%p10, %r5, 0;
	@%p10 bra 	$L__BB0_25;
	mov.b32 	%r854, 0;
	mov.u32 	%r184, _ZZ17blake3_hash_batchE13shared_header;
$L__BB0_21:
	.pragma "nounroll";
	setp.lt.u32 	%p11, %r853, 256;
	@%p11 bra 	$L__BB0_23;
	cvt.u64.u32 	%rd38, %r853;
	add.s64 	%rd39, %rd2, %rd38;
	ld.global.u8 	%rs87, [%rd39];
	bra.uni 	$L__BB0_24;
$L__BB0_23:
	add.s32 	%r185, %r184, %r853;
	ld.shared.u8 	%rs87, [%r185];
$L__BB0_24:
	cvt.u64.u32 	%rd40, %r853;
	add.s64 	%rd41, %rd5, %rd40;
	st.local.u8 	[%rd41], %rs87;
	add.s32 	%r853, %r853, 1;
	add.s32 	%r854, %r854, 1;
	setp.ne.s32 	%p12, %r854, %r5;
	@%p12 bra 	$L__BB0_21;
$L__BB0_25:
	ld.param.u32 	%r847, [blake3_hash_batch_param_3];
	ld.param.u32 	%r840, [blake3_hash_batch_param_1];
	mul.lo.s32 	%r186, %r847, %r2;
	cvt.u64.u32 	%rd8, %r186;
	setp.eq.s32 	%p13, %r847, 0;
	setp.gt.u32 	%p14, %r840, 511;
	or.pred  	%p15, %p13, %p14;
	@%p15 bra 	$L__BB0_32;
	ld.param.u32 	%r848, [blake3_hash_batch_param_3];
	ld.param.u32 	%r841, [blake3_hash_batch_param_1];
	add.s32 	%r188, %r848, -1;
	sub.s32 	%r189, 511, %r841;
	min.u32 	%r190, %r188, %r189;
	add.s32 	%r15, %r190, 1;
	and.b32  	%r16, %r15, 3;
	setp.lt.u32 	%p16, %r190, 3;
	mov.b32 	%r857, 0;
	@%p16 bra 	$L__BB0_29;
	and.b32  	%r857, %r15, 1020;
	mov.b32 	%r855, 0;
$L__BB0_28:
	ld.param.u32 	%r842, [blake3_hash_batch_param_1];
	add.s32 	%r192, %r855, %r842;
	cvt.u64.u32 	%rd42, %r855;
	add.s64 	%rd43, %rd42, %rd8;
	add.s64 	%rd44, %rd1, %rd43;
	ld.global.u8 	%rs17, [%rd44];
	cvt.u64.u32 	%rd45, %r192;
	add.s64 	%rd46, %rd5, %rd45;
	st.local.u8 	[%rd46], %rs17;
	ld.global.u8 	%rs18, [%rd44+1];
	st.local.u8 	[%rd46+1], %rs18;
	ld.global.u8 	%rs19, [%rd44+2];
	st.local.u8 	[%rd46+2], %rs19;
	ld.global.u8 	%rs20, [%rd44+3];
	st.local.u8 	[%rd46+3], %rs20;
	add.s32 	%r855, %r855, 4;
	setp.ne.s32 	%p17, %r855, %r857;
	@%p17 bra 	$L__BB0_28;
$L__BB0_29:
	setp.eq.s32 	%p18, %r16, 0;
	@%p18 bra 	$L__BB0_32;
	mov.b32 	%r858, 0;
$L__BB0_31:
	.pragma "nounroll";
	ld.param.u32 	%r843, [blake3_hash_batch_param_1];
	add.s32 	%r194, %r857, %r843;
	cvt.u64.u32 	%rd47, %r857;
	add.s64 	%rd48, %rd47, %rd8;
	add.s64 	%rd49, %rd1, %rd48;
	ld.global.u8 	%rs21, [%rd49];
	cvt.u64.u32 	%rd50, %r194;
	add.s64 	%rd51, %rd5, %rd50;
	st.local.u8 	[%rd51], %rs21;
	add.s32 	%r857, %r857, 1;
	add.s32 	%r858, %r858, 1;
	setp.ne.s32 	%p19, %r858, %r16;
	@%p19 bra 	$L__BB0_31;
$L__BB0_32:
	shl.b32 	%r195, %r2, 5;
	cvt.u64.u32 	%rd52, %r195;
	cvta.to.global.u64 	%rd53, %rd28;
	add.s64 	%rd9, %rd53, %rd52;
	setp.gt.u32 	%p20, %r867, 64;
	@%p20 bra 	$L__BB0_43;
	mov.b32 	%r519, 0;
	st.local.v4.b32 	[%rd4], {%r519, %r519, %r519, %r519};
	st.local.v4.b32 	[%rd4+16], {%r519, %r519, %r519, %r519};
	st.local.v4.b32 	[%rd4+32], {%r519, %r519, %r519, %r519};
	st.local.v4.b32 	[%rd4+48], {%r519, %r519, %r519, %r519};
	ld.const.u32 	%r874, [IV];
	ld.const.u32 	%r870, [IV+4];
	ld.const.u32 	%r866, [IV+8];
	ld.const.u32 	%r862, [IV+12];
	ld.const.u32 	%r876, [IV+16];
	ld.const.u32 	%r872, [IV+20];
	ld.const.u32 	%r868, [IV+24];
	ld.const.u32 	%r864, [IV+28];
	setp.eq.s32 	%p41, %r867, 0;
	@%p41 bra 	$L__BB0_40;
	and.b32  	%r33, %r867, 3;
	setp.lt.u32 	%p42, %r867, 4;
	mov.b32 	%r860, 0;
	@%p42 bra 	$L__BB0_37;
	and.b32  	%r860, %r867, 124;
	cvt.u16.u32 	%rs55, %r867;
	shr.u16 	%rs56, %rs55, 2;
	and.b16  	%rs57, %rs56, 31;
	mul.wide.u16 	%r521, %rs57, 4;
	neg.s32 	%r859, %r521;
	mov.u64 	%rd148, %rd5;
	mov.u64 	%rd149, %rd4;
$L__BB0_36:
	ld.local.u32 	%r522, [%rd148];
	st.local.u32 	[%rd149], %r522;
	add.s32 	%r859, %r859, 4;
	add.s64 	%rd149, %rd149, 4;
	add.s64 	%rd148, %rd148, 4;
	setp.ne.s32 	%p43, %r859, 0;
	@%p43 bra 	$L__BB0_36;
$L__BB0_37:
	setp.eq.s32 	%p44, %r33, 0;
	@%p44 bra 	$L__BB0_40;
	cvt.u64.u32 	%rd113, %r860;
	add.s64 	%rd151, %rd4, %rd113;
	add.s64 	%rd150, %rd5, %rd113;
	neg.s32 	%r861, %r33;
$L__BB0_39:
	.pragma "nounroll";
	ld.local.u8 	%rs58, [%rd150];
	st.local.u8 	[%rd151], %rs58;
	add.s64 	%rd151, %rd151, 1;
	add.s64 	%rd150, %rd150, 1;
	add.s32 	%r861, %r861, 1;
	setp.ne.s32 	%p45, %r861, 0;
	@%p45 bra 	$L__BB0_39;
$L__BB0_40:
	ld.local.v4.b32 	{%r525, %r526, %r527, %r528}, [%rd4];
	bfe.u32 	%r529, %r528, 24, 8;
	bfe.u32 	%r530, %r528, 16, 8;
	bfe.u32 	%r531, %r528, 8, 8;
	cvt.u16.u32 	%rs59, %r531;
	bfe.u32 	%r532, %r527, 24, 8;
	bfe.u32 	%r533, %r527, 16, 8;
	bfe.u32 	%r534, %r527, 8, 8;
	cvt.u16.u32 	%rs60, %r534;
	bfe.u32 	%r535, %r526, 24, 8;
	bfe.u32 	%r536, %r526, 16, 8;
	bfe.u32 	%r537, %r526, 8, 8;
	cvt.u16.u32 	%rs61, %r537;
	ld.local.u32 	%r538, [%rd4];
	bfe.u32 	%r539, %r526, 0, 8;
	and.b16  	%rs62, %rs61, 255;
	mul.wide.u16 	%r540, %rs62, 256;
	or.b32  	%r541, %r540, %r539;
	shl.b32 	%r542, %r536, 16;
	and.b32  	%r543, %r542, 16711680;
	or.b32  	%r544, %r541, %r543;
	shl.b32 	%r545, %r535, 24;
	or.b32  	%r546, %r544, %r545;
	bfe.u32 	%r547, %r527, 0, 8;
	and.b16  	%rs63, %rs60, 255;
	mul.wide.u16 	%r548, %rs63, 256;
	or.b32  	%r549, %r548, %r547;
	shl.b32 	%r550, %r533, 16;
	and.b32  	%r551, %r550, 16711680;
	or.b32  	%r552, %r549, %r551;
	shl.b32 	%r553, %r532, 24;
	or.b32  	%r554, %r552, %r553;
	bfe.u32 	%r555, %r528, 0, 8;
	and.b16  	%rs64, %rs59, 255;
	mul.wide.u16 	%r556, %rs64, 256;
	or.b32  	%r557, %r556, %r555;
	shl.b32 	%r558, %r530, 16;
	and.b32  	%r559, %r558, 16711680;
	or.b32  	%r560, %r557, %r559;
	shl.b32 	%r561, %r529, 24;
	or.b32  	%r562, %r560, %r561;
	st.local.v4.u32 	[%rd3], {%r538, %r546, %r554, %r562};
	ld.local.v4.b32 	{%r563, %r564, %r565, %r566}, [%rd4+16];
	bfe.u32 	%r567, %r566, 24, 8;
	bfe.u32 	%r568, %r566, 16, 8;
	bfe.u32 	%r569, %r566, 8, 8;
	cvt.u16.u32 	%rs65, %r569;
	bfe.u32 	%r570, %r565, 24, 8;
	bfe.u32 	%r571, %r565, 16, 8;
	bfe.u32 	%r572, %r565, 8, 8;
	cvt.u16.u32 	%rs66, %r572;
	bfe.u32 	%r573, %r564, 24, 8;
	bfe.u32 	%r574, %r564, 16, 8;
	bfe.u32 	%r575, %r564, 8, 8;
	cvt.u16.u32 	%rs67, %r575;
	ld.local.u32 	%r576, [%rd4+16];
	bfe.u32 	%r577, %r564, 0, 8;
	and.b16  	%rs68, %rs67, 255;
	mul.wide.u16 	%r578, %rs68, 256;
	or.b32  	%r579, %r578, %r577;
	shl.b32 	%r580, %r574, 16;
	and.b32  	%r581, %r580, 16711680;
	or.b32  	%r582, %r579, %r581;
	shl.b32 	%r583, %r573, 24;
	or.b32  	%r584, %r582, %r583;
	bfe.u32 	%r585, %r565, 0, 8;
	and.b16  	%rs69, %rs66, 255;
	mul.wide.u16 	%r586, %rs69, 256;
	or.b32  	%r587, %r586, %r585;
	shl.b32 	%r588, %r571, 16;
	and.b32  	%r589, %r588, 16711680;
	or.b32  	%r590, %r587, %r589;
	shl.b32 	%r591, %r570, 24;
	or.b32  	%r592, %r590, %r591;
	bfe.u32 	%r593, %r566, 0, 8;
	and.b16  	%rs70, %rs65, 255;
	mul.wide.u16 	%r594, %rs70, 256;
	or.b32  	%r595, %r594, %r593;
	shl.b32 	%r596, %r568, 16;
	and.b32  	%r597, %r596, 16711680;
	or.b32  	%r598, %r595, %r597;
	shl.b32 	%r599, %r567, 24;
	or.b32  	%r600, %r598, %r599;
	st.local.v4.u32 	[%rd3+16], {%r576, %r584, %r592, %r600};
	ld.local.v4.b32 	{%r601, %r602, %r603, %r604}, [%rd4+32];
	bfe.u32 	%r605, %r604, 24, 8;
	bfe.u32 	%r606, %r604, 16, 8;
	bfe.u32 	%r607, %r604, 8, 8;
	cvt.u16.u32 	%rs71, %r607;
	bfe.u32 	%r608, %r603, 24, 8;
	bfe.u32 	%r609, %r603, 16, 8;
	bfe.u32 	%r610, %r603, 8, 8;
	cvt.u16.u32 	%rs72, %r610;
	bfe.u32 	%r611, %r602, 24, 8;
	bfe.u32 	%r612, %r602, 16, 8;
	bfe.u32 	%r613, %r602, 8, 8;
	cvt.u16.u32 	%rs73, %r613;
	ld.local.u32 	%r614, [%rd4+32];
	bfe.u32 	%r615, %r602, 0, 8;
	and.b16  	%rs74, %rs73, 255;
	mul.wide.u16 	%r616, %rs74, 256;
	or.b32  	%r617, %r616, %r615;
	shl.b32 	%r618, %r612, 16;
	and.b32  	%r619, %r618, 16711680;
	or.b32  	%r620, %r617, %r619;
	shl.b32 	%r621, %r611, 24;
	or.b32  	%r622, %r620, %r621;
	bfe.u32 	%r623, %r603, 0, 8;
	and.b16  	%rs75, %rs72, 255;
	mul.wide.u16 	%r624, %rs75, 256;
	or.b32  	%r625, %r624, %r623;
	shl.b32 	%r626, %r609, 16;
	and.b32  	%r627, %r626, 16711680;
	or.b32  	%r628, %r625, %r627;
	shl.b32 	%r629, %r608, 24;
	or.b32  	%r630, %r628, %r629;
	bfe.u32 	%r631, %r604, 0, 8;
	and.b16  	%rs76, %rs71, 255;
	mul.wide.u16 	%r632, %rs76, 256;
	or.b32  	%r633, %r632, %r631;
	shl.b32 	%r634, %r606, 16;
	and.b32  	%r635, %r634, 16711680;
	or.b32  	%r636, %r633, %r635;
	shl.b32 	%r637, %r605, 24;
	or.b32  	%r638, %r636, %r637;
	st.local.v4.u32 	[%rd3+32], {%r614, %r622, %r630, %r638};
	ld.local.v4.b32 	{%r639, %r640, %r641, %r642}, [%rd4+48];
	bfe.u32 	%r643, %r642, 24, 8;
	bfe.u32 	%r644, %r642, 16, 8;
	bfe.u32 	%r645, %r642, 8, 8;
	cvt.u16.u32 	%rs77, %r645;
	bfe.u32 	%r646, %r641, 24, 8;
	bfe.u32 	%r647, %r641, 16, 8;
	bfe.u32 	%r648, %r641, 8, 8;
	cvt.u16.u32 	%rs78, %r648;
	bfe.u32 	%r649, %r640, 24, 8;
	bfe.u32 	%r650, %r640, 16, 8;
	bfe.u32 	%r651, %r640, 8, 8;
	cvt.u16.u32 	%rs79, %r651;
	ld.local.u32 	%r652, [%rd4+48];
	bfe.u32 	%r653, %r640, 0, 8;
	and.b16  	%rs80, %rs79, 255;
	mul.wide.u16 	%r654, %rs80, 256;
	or.b32  	%r655, %r654, %r653;
	shl.b32 	%r656, %r650, 16;
	and.b32  	%r657, %r656, 16711680;
	or.b32  	%r658, %r655, %r657;
	shl.b32 	%r659, %r649, 24;
	or.b32  	%r660, %r658, %r659;
	bfe.u32 	%r661, %r641, 0, 8;
	and.b16  	%rs81, %rs78, 255;
	mul.wide.u16 	%r662, %rs81, 256;
	or.b32  	%r663, %r662, %r661;
	shl.b32 	%r664, %r647, 16;
	and.b32  	%r665, %r664, 16711680;
	or.b32  	%r666, %r663, %r665;
	shl.b32 	%r667, %r646, 24;
	or.b32  	%r668, %r666, %r667;
	bfe.u32 	%r669, %r642, 0, 8;
	and.b16  	%rs82, %rs77, 255;
	mul.wide.u16 	%r670, %rs82, 256;
	or.b32  	%r671, %r670, %r669;
	shl.b32 	%r672, %r644, 16;
	and.b32  	%r673, %r672, 16711680;
	or.b32  	%r674, %r671, %r673;
	shl.b32 	%r675, %r643, 24;
	or.b32  	%r676, %r674, %r675;
	st.local.v4.u32 	[%rd3+48], {%r652, %r660, %r668, %r676};
	mov.u64 	%rd115, MSG_SCHEDULE;
	add.s64 	%rd152, %rd115, 7;
	mov.b32 	%r871, 0;
	mov.b32 	%r863, 11;
	mov.u32 	%r865, %r862;
	mov.u32 	%r869, %r866;
	mov.u32 	%r873, %r870;
	mov.u32 	%r875, %r871;
	mov.u32 	%r877, %r874;
	mov.u32 	%r878, %r871;
$L__BB0_41:
	ld.const.u8 	%r677, [%rd152+-7];
	mul.wide.u32 	%rd116, %r677, 4;
	add.s64 	%rd117, %rd3, %rd116;
	ld.local.u32 	%r678, [%rd117];
	ld.const.u8 	%r679, [%rd152+-6];
	mul.wide.u32 	%rd118, %r679, 4;
	add.s64 	%rd119, %rd3, %rd118;
	ld.local.u32 	%r680, [%rd119];
	add.s32 	%r681, %r877, %r678;
	add.s32 	%r682, %r681, %r876;
	xor.b32  	%r683, %r875, %r682;
	shf.l.wrap.b32 	%r684, %r683, %r683, 16;
	add.s32 	%r685, %r874, %r684;
	xor.b32  	%r686, %r876, %r685;
	shf.l.wrap.b32 	%r687, %r686, %r686, 20;
	add.s32 	%r688, %r687, %r680;
	add.s32 	%r689, %r688, %r682;
	xor.b32  	%r690, %r684, %r689;
	shf.l.wrap.b32 	%r691, %r690, %r690, 24;
	add.s32 	%r692, %r685, %r691;
	xor.b32  	%r693, %r687, %r692;
	shf.l.wrap.b32 	%r694, %r693, %r693, 25;
	ld.const.u8 	%r695, [%rd152+-5];
	mul.wide.u32 	%rd120, %r695, 4;
	add.s64 	%rd121, %rd3, %rd120;
	ld.local.u32 	%r696, [%rd121];
	ld.const.u8 	%r697, [%rd152+-4];
	mul.wide.u32 	%rd122, %r697, 4;
	add.s64 	%rd123, %rd3, %rd122;
	ld.local.u32 	%r698, [%rd123];
	add.s32 	%r699, %r873, %r696;
	add.s32 	%r700, %r699, %r872;
	xor.b32  	%r701, %r871, %r700;
	shf.l.wrap.b32 	%r702, %r701, %r701, 16;
	add.s32 	%r703, %r870, %r702;
	xor.b32  	%r704, %r872, %r703;
	shf.l.wrap.b32 	%r705, %r704, %r704, 20;
	add.s32 	%r706, %r705, %r698;
	add.s32 	%r707, %r706, %r700;
	xor.b32  	%r708, %r702, %r707;
	shf.l.wrap.b32 	%r709, %r708, %r708, 24;
	add.s32 	%r710, %r703, %r709;
	xor.b32  	%r711, %r705, %r710;
	shf.l.wrap.b32 	%r712, %r711, %r711, 25;
	ld.const.u8 	%r713, [%rd152+-3];
	mul.wide.u32 	%rd124, %r713, 4;
	add.s64 	%rd125, %rd3, %rd124;
	ld.local.u32 	%r714, [%rd125];
	ld.const.u8 	%r715, [%rd152+-2];
	mul.wide.u32 	%rd126, %r715, 4;
	add.s64 	%rd127, %rd3, %rd126;
	ld.local.u32 	%r716, [%rd127];
	add.s32 	%r717, %r869, %r714;
	add.s32 	%r718, %r717, %r868;
	xor.b32  	%r719, %r867, %r718;
	shf.l.wrap.b32 	%r720, %r719, %r719, 16;
	add.s32 	%r721, %r866, %r720;
	xor.b32  	%r722, %r868, %r721;
	shf.l.wrap.b32 	%r723, %r722, %r722, 20;
	add.s32 	%r724, %r723, %r716;
	add.s32 	%r725, %r724, %r718;
	xor.b32  	%r726, %r720, %r725;
	shf.l.wrap.b32 	%r727, %r726, %r726, 24;
	add.s32 	%r728, %r721, %r727;
	xor.b32  	%r729, %r723, %r728;
	shf.l.wrap.b32 	%r730, %r729, %r729, 25;
	ld.const.u8 	%r731, [%rd152+-1];
	mul.wide.u32 	%rd128, %r731, 4;
	add.s64 	%rd129, %rd3, %rd128;
	ld.local.u32 	%r732, [%rd129];
	ld.const.u8 	%r733, [%rd152];
	mul.wide.u32 	%rd130, %r733, 4;
	add.s64 	%rd131, %rd3, %rd130;
	ld.local.u32 	%r734, [%rd131];
	add.s32 	%r735, %r865, %r732;
	add.s32 	%r736, %r735, %r864;
	xor.b32  	%r737, %r863, %r736;
	shf.l.wrap.b32 	%r738, %r737, %r737, 16;
	add.s32 	%r739, %r862, %r738;
	xor.b32  	%r740, %r864, %r739;
	shf.l.wrap.b32 	%r741, %r740, %r740, 20;
	add.s32 	%r742, %r741, %r734;
	add.s32 	%r743, %r742, %r736;
	xor.b32  	%r744, %r738, %r743;
	shf.l.wrap.b32 	%r745, %r744, %r744, 24;
	add.s32 	%r746, %r739, %r745;
	xor.b32  	%r747, %r741, %r746;
	shf.l.wrap.b32 	%r748, %r747, %r747, 25;
	ld.const.u8 	%r749, [%rd152+1];
	mul.wide.u32 	%rd132, %r749, 4;
	add.s64 	%rd133, %rd3, %rd132;
	ld.local.u32 	%r750, [%rd133];
	ld.const.u8 	%r751, [%rd152+2];
	mul.wide.u32 	%rd134, %r751, 4;
	add.s64 	%rd135, %rd3, %rd134;
	ld.local.u32 	%r752, [%rd135];
	add.s32 	%r753, %r689, %r750;
	add.s32 	%r754, %r753, %r712;
	xor.b32  	%r755, %r745, %r754;
	shf.l.wrap.b32 	%r756, %r755, %r755, 16;
	add.s32 	%r757, %r728, %r756;
	xor.b32  	%r758, %r712, %r757;
	shf.l.wrap.b32 	%r759, %r758, %r758, 20;
	add.s32 	%r760, %r759, %r752;
	add.s32 	%r877, %r760, %r754;
	xor.b32  	%r761, %r756, %r877;
	shf.l.wrap.b32 	%r863, %r761, %r761, 24;
	add.s32 	%r866, %r757, %r863;
	xor.b32  	%r762, %r759, %r866;
	shf.l.wrap.b32 	%r872, %r762, %r762, 25;
	ld.const.u8 	%r763, [%rd152+3];
	mul.wide.u32 	%rd136, %r763, 4;
	add.s64 	%rd137, %rd3, %rd136;
	ld.local.u32 	%r764, [%rd137];
	ld.const.u8 	%r765, [%rd152+4];
	mul.wide.u32 	%rd138, %r765, 4;
	add.s64 	%rd139, %rd3, %rd138;
	ld.local.u32 	%r766, [%rd139];
	add.s32 	%r767, %r707, %r764;
	add.s32 	%r768, %r767, %r730;
	xor.b32  	%r769, %r691, %r768;
	shf.l.wrap.b32 	%r770, %r769, %r769, 16;
	add.s32 	%r771, %r746, %r770;
	xor.b32  	%r772, %r730, %r771;
	shf.l.wrap.b32 	%r773, %r772, %r772, 20;
	add.s32 	%r774, %r773, %r766;
	add.s32 	%r873, %r774, %r768;
	xor.b32  	%r775, %r770, %r873;
	shf.l.wrap.b32 	%r875, %r775, %r775, 24;
	add.s32 	%r862, %r771, %r875;
	xor.b32  	%r776, %r773, %r862;
	shf.l.wrap.b32 	%r868, %r776, %r776, 25;
	ld.const.u8 	%r777, [%rd152+5];
	mul.wide.u32 	%rd140, %r777, 4;
	add.s64 	%rd141, %rd3, %rd140;
	ld.local.u32 	%r778, [%rd141];
	ld.const.u8 	%r779, [%rd152+6];
	mul.wide.u32 	%rd142, %r779, 4;
	add.s64 	%rd143, %rd3, %rd142;
	ld.local.u32 	%r780, [%rd143];
	add.s32 	%r781, %r725, %r778;
	add.s32 	%r782, %r781, %r748;
	xor.b32  	%r783, %r709, %r782;
	shf.l.wrap.b32 	%r784, %r783, %r783, 16;
	add.s32 	%r785, %r692, %r784;
	xor.b32  	%r786, %r748, %r785;
	shf.l.wrap.b32 	%r787, %r786, %r786, 20;
	add.s32 	%r788, %r787, %r780;
	add.s32 	%r869, %r788, %r782;
	xor.b32  	%r789, %r784, %r869;
	shf.l.wrap.b32 	%r871, %r789, %r789, 24;
	add.s32 	%r874, %r785, %r871;
	xor.b32  	%r790, %r787, %r874;
	shf.l.wrap.b32 	%r864, %r790, %r790, 25;
	ld.const.u8 	%r791, [%rd152+7];
	mul.wide.u32 	%rd144, %r791, 4;
	add.s64 	%rd145, %rd3, %rd144;
	ld.local.u32 	%r792, [%rd145];
	ld.const.u8 	%r793, [%rd152+8];
	mul.wide.u32 	%rd146, %r793, 4;
	add.s64 	%rd147, %rd3, %rd146;
	ld.local.u32 	%r794, [%rd147];
	add.s32 	%r795, %r743, %r792;
	add.s32 	%r796, %r795, %r694;
	xor.b32  	%r797, %r727, %r796;
	shf.l.wrap.b32 	%r798, %r797, %r797, 16;
	add.s32 	%r799, %r710, %r798;
	xor.b32  	%r800, %r694, %r799;
	shf.l.wrap.b32 	%r801, %r800, %r800, 20;
	add.s32 	%r802, %r801, %r794;
	add.s32 	%r865, %r802, %r796;
	xor.b32  	%r803, %r798, %r865;
	shf.l.wrap.b32 	%r867, %r803, %r803, 24;
	add.s32 	%r870, %r799, %r867;
	xor.b32  	%r804, %r801, %r870;
	shf.l.wrap.b32 	%r876, %r804, %r804, 25;
	add.s32 	%r878, %r878, 1;
	add.s64 	%rd152, %rd152, 16;
	setp.ne.s32 	%p46, %r878, 7;
	@%p46 bra 	$L__BB0_41;
	xor.b32  	%r805, %r877, %r874;
	xor.b32  	%r806, %r873, %r870;
	xor.b32  	%r807, %r869, %r866;
	xor.b32  	%r808, %r865, %r862;
	xor.b32  	%r809, %r876, %r875;
	xor.b32  	%r810, %r872, %r871;
	xor.b32  	%r811, %r868, %r867;
	xor.b32  	%r812, %r864, %r863;
	st.global.u8 	[%rd9], %r805;
	shr.u32 	%r813, %r805, 8;
	st.global.u8 	[%rd9+1], %r813;
	shr.u32 	%r814, %r805, 16;
	st.global.u8 	[%rd9+2], %r814;
	shr.u32 	%r815, %r805, 24;
	st.global.u8 	[%rd9+3], %r815;
	st.global.u8 	[%rd9+4], %r806;
	shr.u32 	%r816, %r806, 8;
	st.global.u8 	[%rd9+5], %r816;
	shr.u32 	%r817, %r806, 16;
	st.global.u8 	[%rd9+6], %r817;
	shr.u32 	%r818, %r806, 24;
	st.global.u8 	[%rd9+7], %r818;
	st.global.u8 	[%rd9+8], %r807;
	shr.u32 	%r819, %r807, 8;
	st.global.u8 	[%rd9+9], %r819;
	shr.u32 	%r820, %r807, 16;
	st.global.u8 	[%rd9+10], %r820;
	shr.u32 	%r821, %r807, 24;
	st.global.u8 	[%rd9+11], %r821;
	st.global.u8 	[%rd9+12], %r808;
	shr.u32 	%r822, %r808, 8;
	st.global.u8 	[%rd9+13], %r822;
	shr.u32 	%r823, %r808, 16;
	st.global.u8 	[%rd9+14], %r823;
	shr.u32 	%r824, %r808, 24;
	st.global.u8 	[%rd9+15], %r824;
	st.global.u8 	[%rd9+16], %r809;
	shr.u32 	%r825, %r809, 8;
	st.global.u8 	[%rd9+17], %r825;
	shr.u32 	%r826, %r809, 16;
	st.global.u8 	[%rd9+18], %r826;
	shr.u32 	%r827, %r809, 24;
	st.global.u8 	[%rd9+19], %r827;
	st.global.u8 	[%rd9+20], %r810;
	shr.u32 	%r828, %r810, 8;
	st.global.u8 	[%rd9+21], %r828;
	shr.u32 	%r829, %r810, 16;
	st.global.u8 	[%rd9+22], %r829;
	shr.u32 	%r830, %r810, 24;
	st.global.u8 	[%rd9+23], %r830;
	st.global.u8 	[%rd9+24], %r811;
	shr.u32 	%r831, %r811, 8;
	st.global.u8 	[%rd9+25], %r831;
	shr.u32 	%r832, %r811, 16;
	st.global.u8 	[%rd9+26], %r832;
	shr.u32 	%r833, %r811, 24;
	st.global.u8 	[%rd9+27], %r833;
	st.global.u8 	[%rd9+28], %r812;
	shr.u32 	%r834, %r812, 8;
	st.global.u8 	[%rd9+29], %r834;
	shr.u32 	%r835, %r812, 16;
	st.global.u8 	[%rd9+30], %r835;
	shr.u32 	%r836, %r812, 24;
	st.global.u8 	[%rd9+31], %r836;
	bra.uni 	$L__BB0_70;
$L__BB0_43:
	ld.const.u32 	%r911, [IV];
	ld.const.u32 	%r907, [IV+4];
	ld.const.u32 	%r903, [IV+8];
	ld.const.u32 	%r899, [IV+12];
	ld.const.u32 	%r910, [IV+16];
	ld.const.u32 	%r906, [IV+20];
	ld.const.u32 	%r902, [IV+24];
	mov.b64 	%rd153, 0;
	mov.b32 	%r887, 0;
	ld.const.u32 	%r898, [IV+28];
$L__BB0_44:
	ld.param.u32 	%r849, [blake3_hash_batch_param_3];
	ld.param.u32 	%r844, [blake3_hash_batch_param_1];
	add.s32 	%r197, %r849, %r844;
	sub.s32 	%r93, %r197, %r887;
	min.u32 	%r901, %r93, 64;
	setp.eq.s32 	%p21, %r93, 0;
	@%p21 bra 	$L__BB0_52;
	max.u32 	%r95, %r901, 1;
	and.b32  	%r96, %r95, 3;
	setp.lt.u32 	%p22, %r93, 4;
	mov.b32 	%r888, 0;
	@%p22 bra 	$L__BB0_48;
	and.b32  	%r888, %r95, 124;
	neg.s32 	%r890, %r888;
	add.s32 	%r889, %r887, 3;
	mov.u64 	%rd154, %rd4;
$L__BB0_47:
	add.s32 	%r199, %r889, -2;
	add.s32 	%r200, %r889, -3;
	cvt.u64.u32 	%rd55, %r200;
	add.s64 	%rd56, %rd5, %rd55;
	cvt.u64.u32 	%rd57, %r199;
	add.s64 	%rd58, %rd5, %rd57;
	add.s32 	%r201, %r889, -1;
	cvt.u64.u32 	%rd59, %r201;
	add.s64 	%rd60, %rd5, %rd59;
	cvt.u64.u32 	%rd61, %r889;
	add.s64 	%rd62, %rd5, %rd61;
	ld.local.u8 	%r202, [%rd62];
	ld.local.u8 	%r203, [%rd60];
	prmt.b32 	%r204, %r203, %r202, 0x3340U;
	ld.local.u8 	%r205, [%rd58];
	ld.local.u8 	%r206, [%rd56];
	prmt.b32 	%r207, %r206, %r205, 0x3340U;
	prmt.b32 	%r208, %r207, %r204, 0x5410U;
	st.local.u32 	[%rd154], %r208;
	add.s32 	%r890, %r890, 4;
	add.s64 	%rd154, %rd154, 4;
	add.s32 	%r889, %r889, 4;
	setp.eq.s32 	%p23, %r890, 0;
	@%p23 bra 	$L__BB0_48;
	bra.uni 	$L__BB0_47;
$L__BB0_48:
	setp.eq.s32 	%p24, %r96, 0;
	@%p24 bra 	$L__BB0_52;
	add.s32 	%r101, %r888, %r887;
	cvt.u64.u32 	%rd63, %r101;
	add.s64 	%rd64, %rd5, %rd63;
	ld.local.u8 	%rs22, [%rd64];
	cvt.u64.u32 	%rd65, %r888;
	add.s64 	%rd23, %rd4, %rd65;
	st.local.u8 	[%rd23], %rs22;
	setp.eq.s32 	%p25, %r96, 1;
	@%p25 bra 	$L__BB0_52;
	add.s32 	%r209, %r101, 1;
	cvt.u64.u32 	%rd66, %r209;
	add.s64 	%rd67, %rd5, %rd66;
	ld.local.u8 	%rs23, [%rd67];
	st.local.u8 	[%rd23+1], %rs23;
	setp.eq.s32 	%p26, %r96, 2;
	@%p26 bra 	$L__BB0_52;
	add.s32 	%r210, %r101, 2;
	cvt.u64.u32 	%rd68, %r210;
	add.s64 	%rd69, %rd5, %rd68;
	ld.local.u8 	%rs24, [%rd69];
	st.local.u8 	[%rd23+2], %rs24;
$L__BB0_52:
	setp.gt.u32 	%p27, %r93, 63;
	@%p27 bra 	$L__BB0_66;
	sub.s32 	%r102, 64, %r901;
	and.b32  	%r103, %r102, 15;
	setp.gt.u32 	%p28, %r93, 48;
	mov.u32 	%r893, %r901;
	@%p28 bra 	$L__BB0_56;
	and.b32  	%r104, %r102, 112;
	mov.b32 	%r892, 0;
	mov.u32 	%r893, %r901;
$L__BB0_55:
	.pragma "nounroll";
	cvt.u64.u32 	%rd70, %r893;
	add.s64 	%rd71, %rd4, %rd70;
	mov.b16 	%rs25, 0;
	st.local.u8 	[%rd71], %rs25;
	st.local.u8 	[%rd71+1], %rs25;
	st.local.u8 	[%rd71+2], %rs25;
	st.local.u8 	[%rd71+3], %rs25;
	st.local.u8 	[%rd71+4], %rs25;
	st.local.u8 	[%rd71+5], %rs25;
	st.local.u8 	[%rd71+6], %rs25;
	st.local.u8 	[%rd71+7], %rs25;
	st.local.u8 	[%rd71+8], %rs25;
	st.local.u8 	[%rd71+9], %rs25;
	st.local.u8 	[%rd71+10], %rs25;
	st.local.u8 	[%rd71+11], %rs25;
	st.local.u8 	[%rd71+12], %rs25;
	st.local.u8 	[%rd71+13], %rs25;
	st.local.u8 	[%rd71+14], %rs25;
	st.local.u8 	[%rd71+15], %rs25;
	add.s32 	%r893, %r893, 16;
	add.s32 	%r892, %r892, 16;
	setp.ne.s32 	%p29, %r892, %r104;
	@%p29 bra 	$L__BB0_55;
$L__BB0_56:
	setp.eq.s32 	%p30, %r103, 0;
	@%p30 bra 	$L__BB0_66;
	and.b32  	%r114, %r102, 7;
	setp.lt.u32 	%p31, %r103, 8;
	@%p31 bra 	$L__BB0_59;
	cvt.u64.u32 	%rd72, %r893;
	add.s64 	%rd73, %rd4, %rd72;
	mov.b16 	%rs26, 0;
	st.local.u8 	[%rd73], %rs26;
	st.local.u8 	[%rd73+1], %rs26;
	st.local.u8 	[%rd73+2], %rs26;
	st.local.u8 	[%rd73+3], %rs26;
	st.local.u8 	[%rd73+4], %rs26;
	st.local.u8 	[%rd73+5], %rs26;
	st.local.u8 	[%rd73+6], %rs26;
	st.local.u8 	[%rd73+7], %rs26;
	add.s32 	%r893, %r893, 8;
$L__BB0_59:
	setp.eq.s32 	%p32, %r114, 0;
	@%p32 bra 	$L__BB0_66;
	and.b32  	%r117, %r102, 3;
	setp.lt.u32 	%p33, %r114, 4;
	@%p33 bra 	$L__BB0_62;
	cvt.u64.u32 	%rd74, %r893;
	add.s64 	%rd75, %rd4, %rd74;
	mov.b16 	%rs27, 0;
	st.local.u8 	[%rd75], %rs27;
	st.local.u8 	[%rd75+1], %rs27;
	st.local.u8 	[%rd75+2], %rs27;
	st.local.u8 	[%rd75+3], %rs27;
	add.s32 	%r893, %r893, 4;
$L__BB0_62:
	setp.eq.s32 	%p34, %r117, 0;
	@%p34 bra 	$L__BB0_66;
	cvt.u64.u32 	%rd76, %r893;
	add.s64 	%rd26, %rd4, %rd76;
	mov.b16 	%rs28, 0;
	st.local.u8 	[%rd26], %rs28;
	setp.eq.s32 	%p35, %r117, 1;
	@%p35 bra 	$L__BB0_66;
	mov.b16 	%rs29, 0;
	st.local.u8 	[%rd26+1], %rs29;
	setp.eq.s32 	%p36, %r117, 2;
	@%p36 bra 	$L__BB0_66;
	mov.b16 	%rs30, 0;
	st.local.u8 	[%rd26+2], %rs30;
$L__BB0_66:
	ld.param.u32 	%r850, [blake3_hash_batch_param_3];
	ld.param.u32 	%r845, [blake3_hash_batch_param_1];
	ld.const.u32 	%r904, [IV+4];
	ld.const.u32 	%r900, [IV+8];
	ld.const.u32 	%r896, [IV+12];
	ld.const.u32 	%r908, [IV];
	setp.eq.s64 	%p37, %rd153, 0;
	selp.u32 	%r213, 1, 0, %p37;
	add.s32 	%r887, %r901, %r887;
	add.s32 	%r125, %r850, %r845;
	setp.lt.u32 	%p38, %r887, %r125;
	or.b32  	%r214, %r213, 10;
	selp.b32 	%r897, %r213, %r214, %p38;
	cvt.u32.u64 	%r909, %rd153;
	{ .reg .b32 tmp; mov.b64 {tmp, %r905}, %rd153; }
	ld.local.v4.b32 	{%r215, %r216, %r217, %r218}, [%rd4];
	bfe.u32 	%r219, %r218, 24, 8;
	bfe.u32 	%r220, %r218, 16, 8;
	bfe.u32 	%r221, %r218, 8, 8;
	cvt.u16.u32 	%rs31, %r221;
	bfe.u32 	%r222, %r217, 24, 8;
	bfe.u32 	%r223, %r217, 16, 8;
	bfe.u32 	%r224, %r217, 8, 8;
	cvt.u16.u32 	%rs32, %r224;
	bfe.u32 	%r225, %r216, 24, 8;
	bfe.u32 	%r226, %r216, 16, 8;
	bfe.u32 	%r227, %r216, 8, 8;
	cvt.u16.u32 	%rs33, %r227;
	ld.local.u32 	%r228, [%rd4];
	bfe.u32 	%r229, %r216, 0, 8;
	and.b16  	%rs34, %rs33, 255;
	mul.wide.u16 	%r230, %rs34, 256;
	or.b32  	%r231, %r230, %r229;
	shl.b32 	%r232, %r226, 16;
	and.b32  	%r233, %r232, 16711680;
	or.b32  	%r234, %r231, %r233;
	shl.b32 	%r235, %r225, 24;
	or.b32  	%r236, %r234, %r235;
	bfe.u32 	%r237, %r217, 0, 8;
	and.b16  	%rs35, %rs32, 255;
	mul.wide.u16 	%r238, %rs35, 256;
	or.b32  	%r239, %r238, %r237;
	shl.b32 	%r240, %r223, 16;
	and.b32  	%r241, %r240, 16711680;
	or.b32  	%r242, %r239, %r241;
	shl.b32 	%r243, %r222, 24;
	or.b32  	%r244, %r242, %r243;
	bfe.u32 	%r245, %r218, 0, 8;
	and.b16  	%rs36, %rs31, 255;
	mul.wide.u16 	%r246, %rs36, 256;
	or.b32  	%r247, %r246, %r245;
	shl.b32 	%r248, %r220, 16;
	and.b32  	%r249, %r248, 16711680;
	or.b32  	%r250, %r247, %r249;
	shl.b32 	%r251, %r219, 24;
	or.b32  	%r252, %r250, %r251;
	st.local.v4.u32 	[%rd3], {%r228, %r236, %r244, %r252};
	ld.local.v4.b32 	{%r253, %r254, %r255, %r256}, [%rd4+16];
	bfe.u32 	%r257, %r256, 24, 8;
	bfe.u32 	%r258, %r256, 16, 8;
	bfe.u32 	%r259, %r256, 8, 8;
	cvt.u16.u32 	%rs37, %r259;
	bfe.u32 	%r260, %r255, 24, 8;
	bfe.u32 	%r261, %r255, 16, 8;
	bfe.u32 	%r262, %r255, 8, 8;
	cvt.u16.u32 	%rs38, %r262;
	bfe.u32 	%r263, %r254, 24, 8;
	bfe.u32 	%r264, %r254, 16, 8;
	bfe.u32 	%r265, %r254, 8, 8;
	cvt.u16.u32 	%rs39, %r265;
	ld.local.u32 	%r266, [%rd4+16];
	bfe.u32 	%r267, %r254, 0, 8;
	and.b16  	%rs40, %rs39, 255;
	mul.wide.u16 	%r268, %rs40, 256;
	or.b32  	%r269, %r268, %r267;
	shl.b32 	%r270, %r264, 16;
	and.b32  	%r271, %r270, 16711680;
	or.b32  	%r272, %r269, %r271;
	shl.b32 	%r273, %r263, 24;
	or.b32  	%r274, %r272, %r273;
	bfe.u32 	%r275, %r255, 0, 8;
	and.b16  	%rs41, %rs38, 255;
	mul.wide.u16 	%r276, %rs41, 256;
	or.b32  	%r277, %r276, %r275;
	shl.b32 	%r278, %r261, 16;
	and.b32  	%r279, %r278, 16711680;
	or.b32  	%r280, %r277, %r279;
	shl.b32 	%r281, %r260, 24;
	or.b32  	%r282, %r280, %r281;
	bfe.u32 	%r283, %r256, 0, 8;
	and.b16  	%rs42, %rs37, 255;
	mul.wide.u16 	%r284, %rs42, 256;
	or.b32  	%r285, %r284, %r283;
	shl.b32 	%r286, %r258, 16;
	and.b32  	%r287, %r286, 16711680;
	or.b32  	%r288, %r285, %r287;
	shl.b32 	%r289, %r257, 24;
	or.b32  	%r290, %r288, %r289;
	st.local.v4.u32 	[%rd3+16], {%r266, %r274, %r282, %r290};
	ld.local.v4.b32 	{%r291, %r292, %r293, %r294}, [%rd4+32];
	bfe.u32 	%r295, %r294, 24, 8;
	bfe.u32 	%r296, %r294, 16, 8;
	bfe.u32 	%r297, %r294, 8, 8;
	cvt.u16.u32 	%rs43, %r297;
	bfe.u32 	%r298, %r293, 24, 8;
	bfe.u32 	%r299, %r293, 16, 8;
	bfe.u32 	%r300, %r293, 8, 8;
	cvt.u16.u32 	%rs44, %r300;
	bfe.u32 	%r301, %r292, 24, 8;
	bfe.u32 	%r302, %r292, 16, 8;
	bfe.u32 	%r303, %r292, 8, 8;
	cvt.u16.u32 	%rs45, %r303;
	ld.local.u32 	%r304, [%rd4+32];
	bfe.u32 	%r305, %r292, 0, 8;
	and.b16  	%rs46, %rs45, 255;
	mul.wide.u16 	%r306, %rs46, 256;
	or.b32  	%r307, %r306, %r305;
	shl.b32 	%r308, %r302, 16;
	and.b32  	%r309, %r308, 16711680;
	or.b32  	%r310, %r307, %r309;
	shl.b32 	%r311, %r301, 24;
	or.b32  	%r312, %r310, %r311;
	bfe.u32 	%r313, %r293, 0, 8;
	and.b16  	%rs47, %rs44, 255;
	mul.wide.u16 	%r314, %rs47, 256;
	or.b32  	%r315, %r314, %r313;
	shl.b32 	%r316, %r299, 16;
	and.b32  	%r317, %r316, 16711680;
	or.b32  	%r318, %r315, %r317;
	shl.b32 	%r319, %r298, 24;
	or.b32  	%r320, %r318, %r319;
	bfe.u32 	%r321, %r294, 0, 8;
	and.b16  	%rs48, %rs43, 255;
	mul.wide.u16 	%r322, %rs48, 256;
	or.b32  	%r323, %r322, %r321;
	shl.b32 	%r324, %r296, 16;
	and.b32  	%r325, %r324, 16711680;
	or.b32  	%r326, %r323, %r325;
	shl.b32 	%r327, %r295, 24;
	or.b32  	%r328, %r326, %r327;
	st.local.v4.u32 	[%rd3+32], {%r304, %r312, %r320, %r328};
	ld.local.v4.b32 	{%r329, %r330, %r331, %r332}, [%rd4+48];
	bfe.u32 	%r333, %r332, 24, 8;
	bfe.u32 	%r334, %r332, 16, 8;
	bfe.u32 	%r335, %r332, 8, 8;
	cvt.u16.u32 	%rs49, %r335;
	bfe.u32 	%r336, %r331, 24, 8;
	bfe.u32 	%r337, %r331, 16, 8;
	bfe.u32 	%r338, %r331, 8, 8;
	cvt.u16.u32 	%rs50, %r338;
	bfe.u32 	%r339, %r330, 24, 8;
	bfe.u32 	%r340, %r330, 16, 8;
	bfe.u32 	%r341, %r330, 8, 8;
	cvt.u16.u32 	%rs51, %r341;
	ld.local.u32 	%r342, [%rd4+48];
	bfe.u32 	%r343, %r330, 0, 8;
	and.b16  	%rs52, %rs51, 255;
	mul.wide.u16 	%r344, %rs52, 256;
	or.b32  	%r345, %r344, %r343;
	shl.b32 	%r346, %r340, 16;
	and.b32  	%r347, %r346, 16711680;
	or.b32  	%r348, %r345, %r347;
	shl.b32 	%r349, %r339, 24;
	or.b32  	%r350, %r348, %r349;
	bfe.u32 	%r351, %r331, 0, 8;
	and.b16  	%rs53, %rs50, 255;
	mul.wide.u16 	%r352, %rs53, 256;
	or.b32  	%r353, %r352, %r351;
	shl.b32 	%r354, %r337, 16;
	and.b32  	%r355, %r354, 16711680;
	or.b32  	%r356, %r353, %r355;
	shl.b32 	%r357, %r336, 24;
	or.b32  	%r358, %r356, %r357;
	bfe.u32 	%r359, %r332, 0, 8;
	and.b16  	%rs54, %rs49, 255;
	mul.wide.u16 	%r360, %rs54, 256;
	or.b32  	%r361, %r360, %r359;
	shl.b32 	%r362, %r334, 16;
	and.b32  	%r363, %r362, 16711680;
	or.b32  	%r364, %r361, %r363;
	shl.b32 	%r365, %r333, 24;
	or.b32  	%r366, %r364, %r365;
	st.local.v4.u32 	[%rd3+48], {%r342, %r350, %r358, %r366};
	mov.b32 	%r912, 0;
$L__BB0_67:
	mul.wide.u32 	%rd77, %r912, 16;
	mov.u64 	%rd78, MSG_SCHEDULE;
	add.s64 	%rd79, %rd78, %rd77;
	ld.const.u8 	%r367, [%rd79];
	mul.wide.u32 	%rd80, %r367, 4;
	add.s64 	%rd81, %rd3, %rd80;
	ld.local.u32 	%r368, [%rd81];
	ld.const.u8 	%r369, [%rd79+1];
	mul.wide.u32 	%rd82, %r369, 4;
	add.s64 	%rd83, %rd3, %rd82;
	ld.local.u32 	%r370, [%rd83];
	add.s32 	%r371, %r911, %r368;
	add.s32 	%r372, %r371, %r910;
	xor.b32  	%r373, %r909, %r372;
	shf.l.wrap.b32 	%r374, %r373, %r373, 16;
	add.s32 	%r375, %r908, %r374;
	xor.b32  	%r376, %r910, %r375;
	shf.l.wrap.b32 	%r377, %r376, %r376, 20;
	add.s32 	%r378, %r377, %r370;
	add.s32 	%r379, %r378, %r372;
	xor.b32  	%r380, %r374, %r379;
	shf.l.wrap.b32 	%r381, %r380, %r380, 24;
	add.s32 	%r382, %r375, %r381;
	xor.b32  	%r383, %r377, %r382;
	shf.l.wrap.b32 	%r384, %r383, %r383, 25;
	ld.const.u8 	%r385, [%rd79+2];
	mul.wide.u32 	%rd84, %r385, 4;
	add.s64 	%rd85, %rd3, %rd84;
	ld.local.u32 	%r386, [%rd85];
	ld.const.u8 	%r387, [%rd79+3];
	mul.wide.u32 	%rd86, %r387, 4;
	add.s64 	%rd87, %rd3, %rd86;
	ld.local.u32 	%r388, [%rd87];
	add.s32 	%r389, %r907, %r386;
	add.s32 	%r390, %r389, %r906;
	xor.b32  	%r391, %r905, %r390;
	shf.l.wrap.b32 	%r392, %r391, %r391, 16;
	add.s32 	%r393, %r904, %r392;
	xor.b32  	%r394, %r906, %r393;
	shf.l.wrap.b32 	%r395, %r394, %r394, 20;
	add.s32 	%r396, %r395, %r388;
	add.s32 	%r397, %r396, %r390;
	xor.b32  	%r398, %r392, %r397;
	shf.l.wrap.b32 	%r399, %r398, %r398, 24;
	add.s32 	%r400, %r393, %r399;
	xor.b32  	%r401, %r395, %r400;
	shf.l.wrap.b32 	%r402, %r401, %r401, 25;
	ld.const.u8 	%r403, [%rd79+4];
	mul.wide.u32 	%rd88, %r403, 4;
	add.s64 	%rd89, %rd3, %rd88;
	ld.local.u32 	%r404, [%rd89];
	ld.const.u8 	%r405, [%rd79+5];
	mul.wide.u32 	%rd90, %r405, 4;
	add.s64 	%rd91, %rd3, %rd90;
	ld.local.u32 	%r406, [%rd91];
	add.s32 	%r407, %r903, %r404;
	add.s32 	%r408, %r407, %r902;
	xor.b32  	%r409, %r901, %r408;
	shf.l.wrap.b32 	%r410, %r409, %r409, 16;
	add.s32 	%r411, %r900, %r410;
	xor.b32  	%r412, %r902, %r411;
	shf.l.wrap.b32 	%r413, %r412, %r412, 20;
	add.s32 	%r414, %r413, %r406;
	add.s32 	%r415, %r414, %r408;
	xor.b32  	%r416, %r410, %r415;
	shf.l.wrap.b32 	%r417, %r416, %r416, 24;
	add.s32 	%r418, %r411, %r417;
	xor.b32  	%r419, %r413, %r418;
	shf.l.wrap.b32 	%r420, %r419, %r419, 25;
	ld.const.u8 	%r421, [%rd79+6];
	mul.wide.u32 	%rd92, %r421, 4;
	add.s64 	%rd93, %rd3, %rd92;
	ld.local.u32 	%r422, [%rd93];
	ld.const.u8 	%r423, [%rd79+7];
	mul.wide.u32 	%rd94, %r423, 4;
	add.s64 	%rd95, %rd3, %rd94;
	ld.local.u32 	%r424, [%rd95];
	add.s32 	%r425, %r899, %r422;
	add.s32 	%r426, %r425, %r898;
	xor.b32  	%r427, %r897, %r426;
	shf.l.wrap.b32 	%r428, %r427, %r427, 16;
	add.s32 	%r429, %r896, %r428;
	xor.b32  	%r430, %r898, %r429;
	shf.l.wrap.b32 	%r431, %r430, %r430, 20;
	add.s32 	%r432, %r431, %r424;
	add.s32 	%r433, %r432, %r426;
	xor.b32  	%r434, %r428, %r433;
	shf.l.wrap.b32 	%r435, %r434, %r434, 24;
	add.s32 	%r436, %r429, %r435;
	xor.b32  	%r437, %r431, %r436;
	shf.l.wrap.b32 	%r438, %r437, %r437, 25;
	ld.const.u8 	%r439, [%rd79+8];
	mul.wide.u32 	%rd96, %r439, 4;
	add.s64 	%rd97, %rd3, %rd96;
	ld.local.u32 	%r440, [%rd97];
	ld.const.u8 	%r441, [%rd79+9];
	mul.wide.u32 	%rd98, %r441, 4;
	add.s64 	%rd99, %rd3, %rd98;
	ld.local.u32 	%r442, [%rd99];
	add.s32 	%r443, %r379, %r440;
	add.s32 	%r444, %r443, %r402;
	xor.b32  	%r445, %r435, %r444;
	shf.l.wrap.b32 	%r446, %r445, %r445, 16;
	add.s32 	%r447, %r418, %r446;
	xor.b32  	%r448, %r402, %r447;
	shf.l.wrap.b32 	%r449, %r448, %r448, 20;
	add.s32 	%r450, %r449, %r442;
	add.s32 	%r911, %r450, %r444;
	xor.b32  	%r451, %r446, %r911;
	shf.l.wrap.b32 	%r897, %r451, %r451, 24;
	add.s32 	%r900, %r447, %r897;
	xor.b32  	%r452, %r449, %r900;
	shf.l.wrap.b32 	%r906, %r452, %r452, 25;
	ld.const.u8 	%r453, [%rd79+10];
	mul.wide.u32 	%rd100, %r453, 4;
	add.s64 	%rd101, %rd3, %rd100;
	ld.local.u32 	%r454, [%rd101];
	ld.const.u8 	%r455, [%rd79+11];
	mul.wide.u32 	%rd102, %r455, 4;
	add.s64 	%rd103, %rd3, %rd102;
	ld.local.u32 	%r456, [%rd103];
	add.s32 	%r457, %r397, %r454;
	add.s32 	%r458, %r457, %r420;
	xor.b32  	%r459, %r381, %r458;
	shf.l.wrap.b32 	%r460, %r459, %r459, 16;
	add.s32 	%r461, %r436, %r460;
	xor.b32  	%r462, %r420, %r461;
	shf.l.wrap.b32 	%r463, %r462, %r462, 20;
	add.s32 	%r464, %r463, %r456;
	add.s32 	%r907, %r464, %r458;
	xor.b32  	%r465, %r460, %r907;
	shf.l.wrap.b32 	%r909, %r465, %r465, 24;
	add.s32 	%r896, %r461, %r909;
	xor.b32  	%r466, %r463, %r896;
	shf.l.wrap.b32 	%r902, %r466, %r466, 25;
	ld.const.u8 	%r467, [%rd79+12];
	mul.wide.u32 	%rd104, %r467, 4;
	add.s64 	%rd105, %rd3, %rd104;
	ld.local.u32 	%r468, [%rd105];
	ld.const.u8 	%r469, [%rd79+13];
	mul.wide.u32 	%rd106, %r469, 4;
	add.s64 	%rd107, %rd3, %rd106;
	ld.local.u32 	%r470, [%rd107];
	add.s32 	%r471, %r415, %r468;
	add.s32 	%r472, %r471, %r438;
	xor.b32  	%r473, %r399, %r472;
	shf.l.wrap.b32 	%r474, %r473, %r473, 16;
	add.s32 	%r475, %r382, %r474;
	xor.b32  	%r476, %r438, %r475;
	shf.l.wrap.b32 	%r477, %r476, %r476, 20;
	add.s32 	%r478, %r477, %r470;
	add.s32 	%r903, %r478, %r472;
	xor.b32  	%r479, %r474, %r903;
	shf.l.wrap.b32 	%r905, %r479, %r479, 24;
	add.s32 	%r908, %r475, %r905;
	xor.b32  	%r480, %r477, %r908;
	shf.l.wrap.b32 	%r898, %r480, %r480, 25;
	ld.const.u8 	%r481, [%rd79+14];
	mul.wide.u32 	%rd108, %r481, 4;
	add.s64 	%rd109, %rd3, %rd108;
	ld.local.u32 	%r482, [%rd109];
	ld.const.u8 	%r483, [%rd79+15];
	mul.wide.u32 	%rd110, %r483, 4;
	add.s64 	%rd111, %rd3, %rd110;
	ld.local.u32 	%r484, [%rd111];
	add.s32 	%r485, %r433, %r482;
	add.s32 	%r486, %r485, %r384;
	xor.b32  	%r487, %r417, %r486;
	shf.l.wrap.b32 	%r488, %r487, %r487, 16;
	add.s32 	%r489, %r400, %r488;
	xor.b32  	%r490, %r384, %r489;
	shf.l.wrap.b32 	%r491, %r490, %r490, 20;
	add.s32 	%r492, %r491, %r484;
	add.s32 	%r899, %r492, %r486;
	xor.b32  	%r493, %r488, %r899;
	shf.l.wrap.b32 	%r901, %r493, %r493, 24;
	add.s32 	%r904, %r489, %r901;
	xor.b32  	%r494, %r491, %r904;
	shf.l.wrap.b32 	%r910, %r494, %r494, 25;
	add.s32 	%r912, %r912, 1;
	setp.ne.s32 	%p39, %r912, 7;
	@%p39 bra 	$L__BB0_67;
	setp.lt.u32 	%p40, %r887, %r125;
	xor.b32  	%r911, %r911, %r908;
	xor.b32  	%r907, %r907, %r904;
	xor.b32  	%r903, %r903, %r900;
	xor.b32  	%r899, %r899, %r896;
	xor.b32  	%r910, %r910, %r909;
	xor.b32  	%r906, %r906, %r905;
	xor.b32  	%r902, %r902, %r901;
	xor.b32  	%r898, %r898, %r897;
	selp.u64 	%rd112, 1, 0, %p40;
	add.s64 	%rd153, %rd153, %rd112;
	@%p40 bra 	$L__BB0_44;
	st.global.u8 	[%rd9], %r911;
	shr.u32 	%r495, %r911, 8;
	st.global.u8 	[%rd9+1], %r495;
	shr.u32 	%r496, %r911, 16;
	st.global.u8 	[%rd9+2], %r496;
	shr.u32 	%r497, %r911, 24;
	st.global.u8 	[%rd9+3], %r497;
	st.global.u8 	[%rd9+4], %r907;
	shr.u32 	%r498, %r907, 8;
	st.global.u8 	[%rd9+5], %r498;
	shr.u32 	%r499, %r907, 16;
	st.global.u8 	[%rd9+6], %r499;
	shr.u32 	%r500, %r907, 24;
	st.global.u8 	[%rd9+7], %r500;
	st.global.u8 	[%rd9+8], %r903;
	shr.u32 	%r501, %r903, 8;
	st.global.u8 	[%rd9+9], %r501;
	shr.u32 	%r502, %r903, 16;
	st.global.u8 	[%rd9+10], %r502;
	shr.u32 	%r503, %r903, 24;
	st.global.u8 	[%rd9+11], %r503;
	st.global.u8 	[%rd9+12], %r899;
	shr.u32 	%r504, %r899, 8;
	st.global.u8 	[%rd9+13], %r504;
	shr.u32 	%r505, %r899, 16;
	st.global.u8 	[%rd9+14], %r505;
	shr.u32 	%r506, %r899, 24;
	st.global.u8 	[%rd9+15], %r506;
	st.global.u8 	[%rd9+16], %r910;
	shr.u32 	%r507, %r910, 8;
	st.global.u8 	[%rd9+17], %r507;
	shr.u32 	%r508, %r910, 16;
	st.global.u8 	[%rd9+18], %r508;
	shr.u32 	%r509, %r910, 24;
	st.global.u8 	[%rd9+19], %r509;
	st.global.u8 	[%rd9+20], %r906;
	shr.u32 	%r510, %r906, 8;
	st.global.u8 	[%rd9+21], %r510;
	shr.u32 	%r511, %r906, 16;
	st.global.u8 	[%rd9+22], %r511;
	shr.u32 	%r512, %r906, 24;
	st.global.u8 	[%rd9+23], %r512;
	st.global.u8 	[%rd9+24], %r902;
	shr.u32 	%r513, %r902, 8;
	st.global.u8 	[%rd9+25], %r513;
	shr.u32 	%r514, %r902, 16;
	st.global.u8 	[%rd9+26], %r514;
	shr.u32 	%r515, %r902, 24;
	st.global.u8 	[%rd9+27], %r515;
	st.global.u8 	[%rd9+28], %r898;
	shr.u32 	%r516, %r898, 8;
	st.global.u8 	[%rd9+29], %r516;
	shr.u32 	%r517, %r898, 16;
	st.global.u8 	[%rd9+30], %r517;
	shr.u32 	%r518, %r898, 24;
	st.global.u8 	[%rd9+31], %r518;
$L__BB0_70:
	ret;

}
	// .globl	evaluate_fitness
.visible .entry evaluate_fitness(
	.param .u64 .ptr .align 1 evaluate_fitness_param_0,
	.param .u64 .ptr .align 1 evaluate_fitness_param_1,
	.param .u64 .ptr .align 1 evaluate_fitness_param_2,
	.param .u32 evaluate_fitness_param_3
)
{
	.reg .pred 	%p<66>;
	.reg .b16 	%rs<77>;
	.reg .b32 	%r<109>;
	.reg .b32 	%f<68>;
	.reg .b64 	%rd<15>;
	// demoted variable
	.shared .align 1 .b8 _ZZ16evaluate_fitnessE13shared_target[32];
	ld.param.u64 	%rd4, [evaluate_fitness_param_0];
	ld.param.u64 	%rd5, [evaluate_fitness_param_1];
	ld.param.u64 	%rd6, [evaluate_fitness_param_2];
	ld.param.u32 	%r3, [evaluate_fitness_param_3];
	cvta.to.global.u64 	%rd1, %rd6;
	mov.u32 	%r4, %ctaid.x;
	mov.u32 	%r5, %ntid.x;
	mov.u32 	%r1, %tid.x;
	mad.lo.s32 	%r2, %r4, %r5, %r1;
	setp.ge.u32 	%p1, %r2, %r3;
	@%p1 bra 	$L__BB1_69;
	cvta.to.global.u64 	%rd2, %rd4;
	setp.gt.u32 	%p2, %r1, 31;
	@%p2 bra 	$L__BB1_3;
	cvt.u64.u32 	%rd7, %r1;
	cvta.to.global.u64 	%rd8, %rd5;
	add.s64 	%rd9, %rd8, %rd7;
	ld.global.u8 	%rs69, [%rd9];
	mov.u32 	%r6, _ZZ16evaluate_fitnessE13shared_target;
	add.s32 	%r7, %r6, %r1;
	st.shared.u8 	[%r7], %rs69;
$L__BB1_3:
	shl.b32 	%r8, %r2, 5;
	cvt.u64.u32 	%rd10, %r8;
	add.s64 	%rd3, %rd2, %rd10;
	bar.sync 	0;
	ld.global.u8 	%rs1, [%rd3];
	ld.shared.u8 	%rs2, [_ZZ16evaluate_fitnessE13shared_target];
	setp.lt.u16 	%p3, %rs1, %rs2;
	@%p3 bra 	$L__BB1_4;
	bra.uni 	$L__BB1_66;
$L__BB1_4:
	mul.wide.u32 	%rd13, %r2, 4;
	add.s64 	%rd14, %rd1, %rd13;
	mov.b32 	%r108, 1232348144;
	st.global.u32 	[%rd14], %r108;
	bra.uni 	$L__BB1_69;
$L__BB1_5:
	ld.global.u8 	%rs76, [%rd3+1];
	ld.shared.u8 	%rs75, [_ZZ16evaluate_fitnessE13shared_target+1];
	setp.lt.u16 	%p5, %rs76, %rs75;
	@%p5 bra 	$L__BB1_4;
	setp.gt.u16 	%p6, %rs76, %rs75;
	ld.shared.u8 	%rs74, [_ZZ16evaluate_fitnessE13shared_target+2];
	@%p6 bra 	$L__BB1_68;
	ld.global.u8 	%rs6, [%rd3+2];
	setp.lt.u16 	%p7, %rs6, %rs74;
	@%p7 bra 	$L__BB1_4;
	setp.gt.u16 	%p8, %rs6, %rs74;
	@%p8 bra 	$L__BB1_68;
	ld.global.u8 	%rs7, [%rd3+3];
	ld.shared.u8 	%rs8, [_ZZ16evaluate_fitnessE13shared_target+3];
	setp.lt.u16 	%p9, %rs7, %rs8;
	@%p9 bra 	$L__BB1_4;
	setp.gt.u16 	%p10, %rs7, %rs8;
	@%p10 bra 	$L__BB1_68;
	ld.global.u8 	%rs9, [%rd3+4];
	ld.shared.u8 	%rs10, [_ZZ16evaluate_fitnessE13shared_target+4];
	setp.lt.u16 	%p11, %rs9, %rs10;
	@%p11 bra 	$L__BB1_4;
	setp.gt.u16 	%p12, %rs9, %rs10;
	@%p12 bra 	$L__BB1_68;
	ld.global.u8 	%rs11, [%rd3+5];
	ld.shared.u8 	%rs12, [_ZZ16evaluate_fitnessE13shared_target+5];
	setp.lt.u16 	%p13, %rs11, %rs12;
	@%p13 bra 	$L__BB1_4;
	setp.gt.u16 	%p14, %rs11, %rs12;
	@%p14 bra 	$L__BB1_68;
	ld.global.u8 	%rs13, [%rd3+6];
	ld.shared.u8 	%rs14, [_ZZ16evaluate_fitnessE13shared_target+6];
	setp.lt.u16 	%p15, %rs13, %rs14;
	@%p15 bra 	$L__BB1_4;
	setp.gt.u16 	%p16, %rs13, %rs14;
	@%p16 bra 	$L__BB1_68;
	ld.global.u8 	%rs15, [%rd3+7];
	ld.shared.u8 	%rs16, [_ZZ16evaluate_fitnessE13shared_target+7];
	setp.lt.u16 	%p17, %rs15, %rs16;
	@%p17 bra 	$L__BB1_4;
	setp.gt.u16 	%p18, %rs15, %rs16;
	@%p18 bra 	$L__BB1_68;
	ld.global.u8 	%rs17, [%rd3+8];
	ld.shared.u8 	%rs18, [_ZZ16evaluate_fitnessE13shared_target+8];
	setp.lt.u16 	%p19, %rs17, %rs18;
	@%p19 bra 	$L__BB1_4;
	setp.gt.u16 	%p20, %rs17, %rs18;
	@%p20 bra 	$L__BB1_68;
	ld.global.u8 	%rs19, [%rd3+9];
	ld.shared.u8 	%rs20, [_ZZ16evaluate_fitnessE13shared_target+9];
	setp.lt.u16 	%p21, %rs19, %rs20;
	@%p21 bra 	$L__BB1_4;
	setp.gt.u16 	%p22, %rs19, %rs20;
	@%p22 bra 	$L__BB1_68;
	ld.global.u8 	%rs21, [%rd3+10];
	ld.shared.u8 	%rs22, [_ZZ16evaluate_fitnessE13shared_target+10];
	setp.lt.u16 	%p23, %rs21, %rs22;
	@%p23 bra 	$L__BB1_4;
	setp.gt.u16 	%p24, %rs21, %rs22;
	@%p24 bra 	$L__BB1_68;
	ld.global.u8 	%rs23, [%rd3+11];
	ld.shared.u8 	%rs24, [_ZZ16evaluate_fitnessE13shared_target+11];
	setp.lt.u16 	%p25, %rs23, %rs24;
	@%p25 bra 	$L__BB1_4;
	setp.gt.u16 	%p26, %rs23, %rs24;
	@%p26 bra 	$L__BB1_68;
	ld.global.u8 	%rs25, [%rd3+12];
	ld.shared.u8 	%rs26, [_ZZ16evaluate_fitnessE13shared_target+12];
	setp.lt.u16 	%p27, %rs25, %rs26;
	@%p27 bra 	$L__BB1_4;
	setp.gt.u16 	%p28, %rs25, %rs26;
	@%p28 bra 	$L__BB1_68;
	ld.global.u8 	%rs27, [%rd3+13];
	ld.shared.u8 	%rs28, [_ZZ16evaluate_fitnessE13shared_target+13];
	setp.lt.u16 	%p29, %rs27, %rs28;
	@%p29 bra 	$L__BB1_4;
	setp.gt.u16 	%p30, %rs27, %rs28;
	@%p30 bra 	$L__BB1_68;
	ld.global.u8 	%rs29, [%rd3+14];
	ld.shared.u8 	%rs30, [_ZZ16evaluate_fitnessE13shared_target+14];
	setp.lt.u16 	%p31, %rs29, %rs30;
	@%p31 bra 	$L__BB1_4;
	setp.gt.u16 	%p32, %rs29, %rs30;
	@%p32 bra 	$L__BB1_68;
	ld.global.u8 	%rs31, [%rd3+15];
	ld.shared.u8 	%rs32, [_ZZ16evaluate_fitnessE13shared_target+15];
	setp.lt.u16 	%p33, %rs31, %rs32;
	@%p33 bra 	$L__BB1_4;
	setp.gt.u16 	%p34, %rs31, %rs32;
	@%p34 bra 	$L__BB1_68;
	ld.global.u8 	%rs33, [%rd3+16];
	ld.shared.u8 	%rs34, [_ZZ16evaluate_fitnessE13shared_target+16];
	setp.lt.u16 	%p35, %rs33, %rs34;
	@%p35 bra 	$L__BB1_4;
	setp.gt.u16 	%p36, %rs33, %rs34;
	@%p36 bra 	$L__BB1_68;
	ld.global.u8 	%rs35, [%rd3+17];
	ld.shared.u8 	%rs36, [_ZZ16evaluate_fitnessE13shared_target+17];
	setp.lt.u16 	%p37, %rs35, %rs36;
	@%p37 bra 	$L__BB1_4;
	setp.gt.u16 	%p38, %rs35, %rs36;
	@%p38 bra 	$L__BB1_68;
	ld.global.u8 	%rs37, [%rd3+18];
	ld.shared.u8 	%rs38, [_ZZ16evaluate_fitnessE13shared_target+18];
	setp.lt.u16 	%p39, %rs37, %rs38;
	@%p39 bra 	$L__BB1_4;
	setp.gt.u16 	%p40, %rs37, %rs38;
	@%p40 bra 	$L__BB1_68;
	ld.global.u8 	%rs39, [%rd3+19];
	ld.shared.u8 	%rs40, [_ZZ16evaluate_fitnessE13shared_target+19];
	setp.lt.u16 	%p41, %rs39, %rs40;
	@%p41 bra 	$L__BB1_4;
	setp.gt.u16 	%p42, %rs39, %rs40;
	@%p42 bra 	$L__BB1_68;
	ld.global.u8 	%rs41, [%rd3+20];
	ld.shared.u8 	%rs42, [_ZZ16evaluate_fitnessE13shared_target+20];
	setp.lt.u16 	%p43, %rs41, %rs42;
	@%p43 bra 	$L__BB1_4;
	setp.gt.u16 	%p44, %rs41, %rs42;
	@%p44 bra 	$L__BB1_68;
	ld.global.u8 	%rs43, [%rd3+21];
	ld.shared.u8 	%rs44, [_ZZ16evaluate_fitnessE13shared_target+21];
	setp.lt.u16 	%p45, %rs43, %rs44;
	@%p45 bra 	$L__BB1_4;
	setp.gt.u16 	%p46, %rs43, %rs44;
	@%p46 bra 	$L__BB1_68;
	ld.global.u8 	%rs45, [%rd3+22];
	ld.shared.u8 	%rs46, [_ZZ16evaluate_fitnessE13shared_target+22];
	setp.lt.u16 	%p47, %rs45, %rs46;
	@%p47 bra 	$L__BB1_4;
	setp.gt.u16 	%p48, %rs45, %rs46;
	@%p48 bra 	$L__BB1_68;
	ld.global.u8 	%rs47, [%rd3+23];
	ld.shared.u8 	%rs48, [_ZZ16evaluate_fitnessE13shared_target+23];
	setp.lt.u16 	%p49, %rs47, %rs48;
	@%p49 bra 	$L__BB1_4;
	setp.gt.u16 	%p50, %rs47, %rs48;
	@%p50 bra 	$L__BB1_68;
	ld.global.u8 	%rs49, [%rd3+24];
	ld.shared.u8 	%rs50, [_ZZ16evaluate_fitnessE13shared_target+24];
	setp.lt.u16 	%p51, %rs49, %rs50;
	@%p51 bra 	$L__BB1_4;
	setp.gt.u16 	%p52, %rs49, %rs50;
	@%p52 bra 	$L__BB1_68;
	ld.global.u8 	%rs51, [%rd3+25];
	ld.shared.u8 	%rs52, [_ZZ16evaluate_fitnessE13shared_target+25];
	setp.lt.u16 	%p53, %rs51, %rs52;
	@%p53 bra 	$L__BB1_4;
	setp.gt.u16 	%p54, %rs51, %rs52;
	@%p54 bra 	$L__BB1_68;
	ld.global.u8 	%rs53, [%rd3+26];
	ld.shared.u8 	%rs54, [_ZZ16evaluate_fitnessE13shared_target+26];
	setp.lt.u16 	%p55, %rs53, %rs54;
	@%p55 bra 	$L__BB1_4;
	setp.gt.u16 	%p56, %rs53, %rs54;
	@%p56 bra 	$L__BB1_68;
	ld.global.u8 	%rs55, [%rd3+27];
	ld.shared.u8 	%rs56, [_ZZ16evaluate_fitnessE13shared_target+27];
	setp.lt.u16 	%p57, %rs55, %rs56;
	@%p57 bra 	$L__BB1_4;
	setp.gt.u16 	%p58, %rs55, %rs56;
	@%p58 bra 	$L__BB1_68;
	ld.global.u8 	%rs57, [%rd3+28];
	ld.shared.u8 	%rs58, [_ZZ16evaluate_fitnessE13shared_target+28];
	setp.lt.u16 	%p59, %rs57, %rs58;
	@%p59 bra 	$L__BB1_4;
	setp.gt.u16 	%p60, %rs57, %rs58;
	@%p60 bra 	$L__BB1_68;
	ld.global.u8 	%rs59, [%rd3+29];
	ld.shared.u8 	%rs60, [_ZZ16evaluate_fitnessE13shared_target+29];
	setp.lt.u16 	%p61, %rs59, %rs60;
	@%p61 bra 	$L__BB1_4;
	setp.gt.u16 	%p62, %rs59, %rs60;
	@%p62 bra 	$L__BB1_68;
	ld.global.u8 	%rs61, [%rd3+30];
	ld.shared.u8 	%rs62, [_ZZ16evaluate_fitnessE13shared_target+30];
	setp.lt.u16 	%p63, %rs61, %rs62;
	@%p63 bra 	$L__BB1_4;
	setp.gt.u16 	%p64, %rs61, %rs62;
	@%p64 bra 	$L__BB1_68;
	ld.global.u8 	%rs72, [%rd3+31];
	ld.shared.u8 	%rs73, [_ZZ16evaluate_fitnessE13shared_target+31];
	setp.gt.u16 	%p65, %rs72, %rs73;
	@%p65 bra 	$L__BB1_68;
	bra.uni 	$L__BB1_4;
$L__BB1_66:
	setp.le.u16 	%p4, %rs1, %rs2;
	@%p4 bra 	$L__BB1_5;
	ld.global.u8 	%rs76, [%rd3+1];
	ld.shared.u8 	%rs75, [_ZZ16evaluate_fitnessE13shared_target+1];
	ld.shared.u8 	%rs74, [_ZZ16evaluate_fitnessE13shared_target+2];
$L__BB1_68:
	cvt.u32.u16 	%r9, %rs2;
	cvt.u32.u16 	%r10, %rs1;
	sub.s32 	%r11, %r10, %r9;
	cvt.rn.f32.s32 	%f1, %r11;
	cvt.u32.u16 	%r12, %rs76;
	and.b32  	%r13, %r12, 255;
	cvt.u32.u16 	%r14, %rs75;
	and.b32  	%r15, %r14, 255;
	sub.s32 	%r16, %r13, %r15;
	cvt.rn.f32.s32 	%f2, %r16;
	fma.rn.f32 	%f3, %f2, 0f3F780000, %f1;
	ld.global.u8 	%r17, [%rd3+2];
	cvt.u32.u16 	%r18, %rs74;
	and.b32  	%r19, %r18, 255;
	sub.s32 	%r20, %r17, %r19;
	cvt.rn.f32.s32 	%f4, %r20;
	fma.rn.f32 	%f5, %f4, 0f3F700000, %f3;
	ld.global.u8 	%r21, [%rd3+3];
	ld.shared.u8 	%r22, [_ZZ16evaluate_fitnessE13shared_target+3];
	sub.s32 	%r23, %r21, %r22;
	cvt.rn.f32.s32 	%f6, %r23;
	fma.rn.f32 	%f7, %f6, 0f3F680000, %f5;
	ld.global.u8 	%r24, [%rd3+4];
	ld.shared.u8 	%r25, [_ZZ16evaluate_fitnessE13shared_target+4];
	sub.s32 	%r26, %r24, %r25;
	cvt.rn.f32.s32 	%f8, %r26;
	fma.rn.f32 	%f9, %f8, 0f3F600000, %f7;
	ld.global.u8 	%r27, [%rd3+5];
	ld.shared.u8 	%r28, [_ZZ16evaluate_fitnessE13shared_target+5];
	sub.s32 	%r29, %r27, %r28;
	cvt.rn.f32.s32 	%f10, %r29;
	fma.rn.f32 	%f11, %f10, 0f3F580000, %f9;
	ld.global.u8 	%r30, [%rd3+6];
	ld.shared.u8 	%r31, [_ZZ16evaluate_fitnessE13shared_target+6];
	sub.s32 	%r32, %r30, %r31;
	cvt.rn.f32.s32 	%f12, %r32;
	fma.rn.f32 	%f13, %f12, 0f3F500000, %f11;
	ld.global.u8 	%r33, [%rd3+7];
	ld.shared.u8 	%r34, [_ZZ16evaluate_fitnessE13shared_target+7];
	sub.s32 	%r35, %r33, %r34;
	cvt.rn.f32.s32 	%f14, %r35;
	fma.rn.f32 	%f15, %f14, 0f3F480000, %f13;
	ld.global.u8 	%r36, [%rd3+8];
	ld.shared.u8 	%r37, [_ZZ16evaluate_fitnessE13shared_target+8];
	sub.s32 	%r38, %r36, %r37;
	cvt.rn.f32.s32 	%f16, %r38;
	fma.rn.f32 	%f17, %f16, 0f3F400000, %f15;
	ld.global.u8 	%r39, [%rd3+9];
	ld.shared.u8 	%r40, [_ZZ16evaluate_fitnessE13shared_target+9];
	sub.s32 	%r41, %r39, %r40;
	cvt.rn.f32.s32 	%f18, %r41;
	fma.rn.f32 	%f19, %f18, 0f3F380000, %f17;
	ld.global.u8 	%r42, [%rd3+10];
	ld.shared.u8 	%r43, [_ZZ16evaluate_fitnessE13shared_target+10];
	sub.s32 	%r44, %r42, %r43;
	cvt.rn.f32.s32 	%f20, %r44;
	fma.rn.f32 	%f21, %f20, 0f3F300000, %f19;
	ld.global.u8 	%r45, [%rd3+11];
	ld.shared.u8 	%r46, [_ZZ16evaluate_fitnessE13shared_target+11];
	sub.s32 	%r47, %r45, %r46;
	cvt.rn.f32.s32 	%f22, %r47;
	fma.rn.f32 	%f23, %f22, 0f3F280000, %f21;
	ld.global.u8 	%r48, [%rd3+12];
	ld.shared.u8 	%r49, [_ZZ16evaluate_fitnessE13shared_target+12];
	sub.s32 	%r50, %r48, %r49;
	cvt.rn.f32.s32 	%f24, %r50;
	fma.rn.f32 	%f25, %f24, 0f3F200000, %f23;
	ld.global.u8 	%r51, [%rd3+13];
	ld.shared.u8 	%r52, [_ZZ16evaluate_fitnessE13shared_target+13];
	sub.s32 	%r53, %r51, %r52;
	cvt.rn.f32.s32 	%f26, %r53;
	fma.rn.f32 	%f27, %f26, 0f3F180000, %f25;
	ld.global.u8 	%r54, [%rd3+14];
	ld.shared.u8 	%r55, [_ZZ16evaluate_fitnessE13shared_target+14];
	sub.s32 	%r56, %r54, %r55;
	cvt.rn.f32.s32 	%f28, %r56;
	fma.rn.f32 	%f29, %f28, 0f3F100000, %f27;
	ld.global.u8 	%r57, [%rd3+15];
	ld.shared.u8 	%r58, [_ZZ16evaluate_fitnessE13shared_target+15];
	sub.s32 	%r59, %r57, %r58;
	cvt.rn.f32.s32 	%f30, %r59;
	fma.rn.f32 	%f31, %f30, 0f3F080000, %f29;
	ld.global.u8 	%r60, [%rd3+16];
	ld.shared.u8 	%r61, [_ZZ16evaluate_fitnessE13shared_target+16];
	sub.s32 	%r62, %r60, %r61;
	cvt.rn.f32.s32 	%f32, %r62;
	fma.rn.f32 	%f33, %f32, 0f3F000000, %f31;
	ld.global.u8 	%r63, [%rd3+17];
	ld.shared.u8 	%r64, [_ZZ16evaluate_fitnessE13shared_target+17];
	sub.s32 	%r65, %r63, %r64;
	cvt.rn.f32.s32 	%f34, %r65;
	fma.rn.f32 	%f35, %f34, 0f3EF00000, %f33;
	ld.global.u8 	%r66, [%rd3+18];
	ld.shared.u8 	%r67, [_ZZ16evaluate_fitnessE13shared_target+18];
	sub.s32 	%r68, %r66, %r67;
	cvt.rn.f32.s32 	%f36, %r68;
	fma.rn.f32 	%f37, %f36, 0f3EE00000, %f35;
	ld.global.u8 	%r69, [%rd3+19];
	ld.shared.u8 	%r70, [_ZZ16evaluate_fitnessE13shared_target+19];
	sub.s32 	%r71, %r69, %r70;
	cvt.rn.f32.s32 	%f38, %r71;
	fma.rn.f32 	%f39, %f38, 0f3ED00000, %f37;
	ld.global.u8 	%r72, [%rd3+20];
	ld.shared.u8 	%r73, [_ZZ16evaluate_fitnessE13shared_target+20];
	sub.s32 	%r74, %r72, %r73;
	cvt.rn.f32.s32 	%f40, %r74;
	fma.rn.f32 	%f41, %f40, 0f3EC00000, %f39;
	ld.global.u8 	%r75, [%rd3+21];
	ld.shared.u8 	%r76, [_ZZ16evaluate_fitnessE13shared_target+21];
	sub.s32 	%r77, %r75, %r76;
	cvt.rn.f32.s32 	%f42, %r77;
	fma.rn.f32 	%f43, %f42, 0f3EB00000, %f41;
	ld.global.u8 	%r78, [%rd3+22];
	ld.shared.u8 	%r79, [_ZZ16evaluate_fitnessE13shared_target+22];
	sub.s32 	%r80, %r78, %r79;
	cvt.rn.f32.s32 	%f44, %r80;
	fma.rn.f32 	%f45, %f44, 0f3EA00000, %f43;
	ld.global.u8 	%r81, [%rd3+23];
	ld.shared.u8 	%r82, [_ZZ16evaluate_fitnessE13shared_target+23];
	sub.s32 	%r83, %r81, %r82;
	cvt.rn.f32.s32 	%f46, %r83;
	fma.rn.f32 	%f47, %f46, 0f3E900000, %f45;
	ld.global.u8 	%r84, [%rd3+24];
	ld.shared.u8 	%r85, [_ZZ16evaluate_fitnessE13shared_target+24];
	sub.s32 	%r86, %r84, %r85;
	cvt.rn.f32.s32 	%f48, %r86;
	fma.rn.f32 	%f49, %f48, 0f3E800000, %f47;
	ld.global.u8 	%r87, [%rd3+25];
	ld.shared.u8 	%r88, [_ZZ16evaluate_fitnessE13shared_target+25];
	sub.s32 	%r89, %r87, %r88;
	cvt.rn.f32.s32 	%f50, %r89;
	fma.rn.f32 	%f51, %f50, 0f3E600000, %f49;
	ld.global.u8 	%r90, [%rd3+26];
	ld.shared.u8 	%r91, [_ZZ16evaluate_fitnessE13shared_target+26];
	sub.s32 	%r92, %r90, %r91;
	cvt.rn.f32.s32 	%f52, %r92;
	fma.rn.f32 	%f53, %f52, 0f3E400000, %f51;
	ld.global.u8 	%r93, [%rd3+27];
	ld.shared.u8 	%r94, [_ZZ16evaluate_fitnessE13shared_target+27];
	sub.s32 	%r95, %r93, %r94;
	cvt.rn.f32.s32 	%f54, %r95;
	fma.rn.f32 	%f55, %f54, 0f3E200000, %f53;
	ld.global.u8 	%r96, [%rd3+28];
	ld.shared.u8 	%r97, [_ZZ16evaluate_fitnessE13shared_target+28];
	sub.s32 	%r98, %r96, %r97;
	cvt.rn.f32.s32 	%f56, %r98;
	fma.rn.f32 	%f57, %f56, 0f3E000000, %f55;
	ld.global.u8 	%r99, [%rd3+29];
	ld.shared.u8 	%r100, [_ZZ16evaluate_fitnessE13shared_target+29];
	sub.s32 	%r101, %r99, %r100;
	cvt.rn.f32.s32 	%f58, %r101;
	fma.rn.f32 	%f59, %f58, 0f3DC00000, %f57;
	ld.global.u8 	%r102, [%rd3+30];
	ld.shared.u8 	%r103, [_ZZ16evaluate_fitnessE13shared_target+30];
	sub.s32 	%r104, %r102, %r103;
	cvt.rn.f32.s32 	%f60, %r104;
	fma.rn.f32 	%f61, %f60, 0f3D800000, %f59;
	ld.global.u8 	%r105, [%rd3+31];
	ld.shared.u8 	%r106, [_ZZ16evaluate_fitnessE13shared_target+31];
	sub.s32 	%r107, %r105, %r106;
	cvt.rn.f32.s32 	%f62, %r107;
	fma.rn.f32 	%f63, %f62, 0f3D000000, %f61;
	abs.f32 	%f64, %f63;
	div.rn.f32 	%f65, %f64, 0f447A0000;
	add.f32 	%f66, %f65, 0f3F800000;
	rcp.rn.f32 	%f67, %f66;
	mul.wide.u32 	%rd11, %r2, 4;
	add.s64 	%rd12, %rd1, %rd11;
	st.global.f32 	[%rd12], %f67;
$L__BB1_69:
	ret;

}
	// .globl	genetic_operators
.visible .entry genetic_operators(
	.param .u64 .ptr .align 1 genetic_operators_param_0,
	.param .u64 .ptr .align 1 genetic_operators_param_1,
	.param .u64 .ptr .align 1 genetic_operators_param_2,
	.param .u64 .ptr .align 1 genetic_operators_param_3,
	.param .u32 genetic_operators_param_4,
	.param .u32 genetic_operators_param_5,
	.param .f32 genetic_operators_param_6
)
{
	.reg .pred 	%p<54>;
	.reg .b16 	%rs<76>;
	.reg .b32 	%r<265>;
	.reg .b32 	%f<16>;
	.reg .b64 	%rd<75>;

	ld.param.u64 	%rd20, [genetic_operators_param_0];
	ld.param.u64 	%rd17, [genetic_operators_param_1];
	ld.param.u64 	%rd18, [genetic_operators_param_2];
	ld.param.u64 	%rd19, [genetic_operators_param_3];
	ld.param.u32 	%r92, [genetic_operators_param_4];
	ld.param.u32 	%r93, [genetic_operators_param_5];
	ld.param.f32 	%f3, [genetic_operators_param_6];
	cvta.to.global.u64 	%rd1, %rd20;
	mov.u32 	%r94, %ctaid.x;
	mov.u32 	%r95, %ntid.x;
	mov.u32 	%r96, %tid.x;
	mad.lo.s32 	%r1, %r94, %r95, %r96;
	setp.ge.u32 	%p1, %r1, %r92;
	@%p1 bra 	$L__BB2_55;
	cvta.to.global.u64 	%rd2, %rd18;
	cvta.to.global.u64 	%rd21, %rd17;
	cvta.to.global.u64 	%rd22, %rd19;
	mul.wide.u32 	%rd23, %r1, 4;
	add.s64 	%rd3, %rd22, %rd23;
	ld.global.u32 	%r97, [%rd3];
	mad.lo.s32 	%r98, %r97, 1664525, 1013904223;
	rem.u32 	%r99, %r98, %r92;
	mul.wide.u32 	%rd24, %r99, 4;
	add.s64 	%rd25, %rd21, %rd24;
	ld.global.f32 	%f4, [%rd25];
	setp.gt.f32 	%p2, %f4, 0fBF800000;
	selp.b32 	%r100, %r99, 0, %p2;
	max.f32 	%f5, %f4, 0fBF800000;
	mad.lo.s32 	%r101, %r97, 389569705, 1196435762;
	rem.u32 	%r102, %r101, %r92;
	mul.wide.u32 	%rd26, %r102, 4;
	add.s64 	%rd27, %rd21, %rd26;
	ld.global.f32 	%f6, [%rd27];
	setp.gt.f32 	%p3, %f6, %f5;
	selp.b32 	%r103, %r102, %r100, %p3;
	selp.f32 	%f7, %f6, %f5, %p3;
	mad.lo.s32 	%r104, %r97, -1354167659, -775096599;
	rem.u32 	%r105, %r104, %r92;
	mul.wide.u32 	%rd28, %r105, 4;
	add.s64 	%rd29, %rd21, %rd28;
	ld.global.f32 	%f8, [%rd29];
	setp.gt.f32 	%p4, %f8, %f7;
	selp.b32 	%r2, %r105, %r103, %p4;
	selp.f32 	%f1, %f8, %f7, %p4;
	mad.lo.s32 	%r106, %r97, 158984081, -1426500812;
	rem.u32 	%r107, %r106, %r92;
	mul.wide.u32 	%rd30, %r107, 4;
	add.s64 	%rd31, %rd21, %rd30;
	ld.global.f32 	%f9, [%rd31];
	setp.gt.f32 	%p5, %f9, 0fBF800000;
	setp.ne.s32 	%p6, %r107, %r2;
	and.pred  	%p7, %p5, %p6;
	selp.b32 	%r108, %r107, 0, %p7;
	selp.f32 	%f10, %f9, 0fBF800000, %p7;
	mad.lo.s32 	%r109, %r97, -1432516515, 1649599747;
	rem.u32 	%r110, %r109, %r92;
	mul.wide.u32 	%rd32, %r110, 4;
	add.s64 	%rd33, %rd21, %rd32;
	ld.global.f32 	%f11, [%rd33];
	setp.gt.f32 	%p8, %f11, %f10;
	setp.ne.s32 	%p9, %r110, %r2;
	and.pred  	%p10, %p8, %p9;
	selp.b32 	%r111, %r110, %r108, %p10;
	selp.f32 	%f12, %f11, %f10, %p10;
	mad.lo.s32 	%r264, %r97, -1083573575, -1624324474;
	rem.u32 	%r112, %r264, %r92;
	mul.wide.u32 	%rd34, %r112, 4;
	add.s64 	%rd35, %rd21, %rd34;
	ld.global.f32 	%f13, [%rd35];
	setp.gt.f32 	%p11, %f13, %f12;
	setp.ne.s32 	%p12, %r112, %r2;
	selp.b32 	%r113, %r112, %r111, %p12;
	selp.b32 	%r4, %r113, %r111, %p11;
	mul.lo.s32 	%r114, %r93, %r1;
	cvt.u64.u32 	%rd4, %r114;
	add.s64 	%rd5, %rd2, %rd4;
	setp.eq.s32 	%p13, %r93, 0;
	@%p13 bra 	$L__BB2_13;
	add.s32 	%r117, %r93, -1;
	and.b32  	%r5, %r93, 7;
	setp.lt.u32 	%p14, %r117, 7;
	mov.b32 	%r233, 0;
	@%p14 bra 	$L__BB2_5;
	and.b32  	%r233, %r93, -8;
	neg.s32 	%r227, %r233;
	add.s64 	%rd73, %rd1, 7;
	add.s64 	%rd36, %rd4, %rd2;
	add.s64 	%rd72, %rd36, 3;
$L__BB2_4:
	.pragma "nounroll";
	and.b32  	%r118, %r264, 1;
	setp.eq.b32 	%p15, %r118, 1;
	selp.b32 	%r119, %r4, %r2, %p15;
	mul.lo.s32 	%r120, %r119, %r93;
	cvt.u64.u32 	%rd37, %r120;
	add.s64 	%rd38, %rd73, %rd37;
	ld.global.u8 	%rs1, [%rd38+-7];
	st.global.u8 	[%rd72+-3], %rs1;
	selp.b32 	%r121, %r2, %r4, %p15;
	mul.lo.s32 	%r122, %r121, %r93;
	cvt.u64.u32 	%rd39, %r122;
	add.s64 	%rd40, %rd73, %rd39;
	ld.global.u8 	%rs2, [%rd40+-6];
	st.global.u8 	[%rd72+-2], %rs2;
	ld.global.u8 	%rs3, [%rd38+-5];
	st.global.u8 	[%rd72+-1], %rs3;
	ld.global.u8 	%rs4, [%rd40+-4];
	st.global.u8 	[%rd72], %rs4;
	ld.global.u8 	%rs5, [%rd38+-3];
	st.global.u8 	[%rd72+1], %rs5;
	ld.global.u8 	%rs6, [%rd40+-2];
	st.global.u8 	[%rd72+2], %rs6;
	ld.global.u8 	%rs7, [%rd38+-1];
	st.global.u8 	[%rd72+3], %rs7;
	mad.lo.s32 	%r264, %r264, -360120287, -1546035288;
	and.b32  	%r123, %r264, 1;
	setp.eq.b32 	%p16, %r123, 1;
	selp.b32 	%r124, %r2, %r4, %p16;
	mul.lo.s32 	%r125, %r124, %r93;
	cvt.u64.u32 	%rd41, %r125;
	add.s64 	%rd42, %rd73, %rd41;
	ld.global.u8 	%rs8, [%rd42];
	st.global.u8 	[%rd72+4], %rs8;
	add.s32 	%r227, %r227, 8;
	add.s64 	%rd73, %rd73, 8;
	add.s64 	%rd72, %rd72, 8;
	setp.ne.s32 	%p17, %r227, 0;
	@%p17 bra 	$L__BB2_4;
$L__BB2_5:
	setp.eq.s32 	%p18, %r5, 0;
	@%p18 bra 	$L__BB2_13;
	and.b32  	%r15, %r93, 3;
	setp.lt.u32 	%p19, %r5, 4;
	@%p19 bra 	$L__BB2_8;
	and.b32  	%r127, %r264, 1;
	setp.eq.b32 	%p20, %r127, 1;
	selp.b32 	%r128, %r4, %r2, %p20;
	mul.lo.s32 	%r129, %r128, %r93;
	cvt.u64.u32 	%rd43, %r129;
	cvt.u64.u32 	%rd44, %r233;
	add.s64 	%rd45, %rd43, %rd44;
	add.s64 	%rd46, %rd1, %rd45;
	ld.global.u8 	%rs9, [%rd46];
	add.s64 	%rd47, %rd5, %rd44;
	st.global.u8 	[%rd47], %rs9;
	selp.b32 	%r130, %r2, %r4, %p20;
	mul.lo.s32 	%r131, %r130, %r93;
	cvt.u64.u32 	%rd48, %r131;
	add.s64 	%rd49, %rd48, %rd44;
	add.s64 	%rd50, %rd1, %rd49;
	ld.global.u8 	%rs10, [%rd50+1];
	st.global.u8 	[%rd47+1], %rs10;
	ld.global.u8 	%rs11, [%rd46+2];
	st.global.u8 	[%rd47+2], %rs11;
	mad.lo.s32 	%r264, %r264, 158984081, -1426500812;
	and.b32  	%r132, %r264, 1;
	setp.eq.b32 	%p21, %r132, 1;
	selp.b32 	%r133, %r2, %r4, %p21;
	mul.lo.s32 	%r134, %r133, %r93;
	cvt.u64.u32 	%rd51, %r134;
	add.s64 	%rd52, %rd51, %rd44;
	add.s64 	%rd53, %rd1, %rd52;
	ld.global.u8 	%rs12, [%rd53+3];
	st.global.u8 	[%rd47+3], %rs12;
	add.s32 	%r233, %r233, 4;
$L__BB2_8:
	setp.eq.s32 	%p22, %r15, 0;
	@%p22 bra 	$L__BB2_13;
	setp.eq.s32 	%p23, %r15, 1;
	@%p23 bra 	$L__BB2_11;
	and.b32  	%r136, %r264, 1;
	setp.eq.b32 	%p24, %r136, 1;
	selp.b32 	%r137, %r4, %r2, %p24;
	mul.lo.s32 	%r138, %r137, %r93;
	cvt.u64.u32 	%rd54, %r138;
	cvt.u64.u32 	%rd55, %r233;
	add.s64 	%rd56, %rd54, %rd55;
	add.s64 	%rd57, %rd1, %rd56;
	ld.global.u8 	%rs13, [%rd57];
	add.s64 	%rd58, %rd5, %rd55;
	st.global.u8 	[%rd58], %rs13;
	mad.lo.s32 	%r264, %r264, 389569705, 1196435762;
	and.b32  	%r139, %r264, 1;
	setp.eq.b32 	%p25, %r139, 1;
	selp.b32 	%r140, %r2, %r4, %p25;
	mul.lo.s32 	%r141, %r140, %r93;
	cvt.u64.u32 	%rd59, %r141;
	add.s64 	%rd60, %rd59, %rd55;
	add.s64 	%rd61, %rd1, %rd60;
	ld.global.u8 	%rs14, [%rd61+1];
	st.global.u8 	[%rd58+1], %rs14;
	add.s32 	%r233, %r233, 2;
$L__BB2_11:
	and.b32  	%r142, %r93, 1;
	setp.eq.b32 	%p26, %r142, 1;
	not.pred 	%p27, %p26;
	@%p27 bra 	$L__BB2_13;
	mad.lo.s32 	%r264, %r264, 1664525, 1013904223;
	and.b32  	%r143, %r264, 1;
	setp.eq.b32 	%p28, %r143, 1;
	selp.b32 	%r144, %r2, %r4, %p28;
	mul.lo.s32 	%r145, %r144, %r93;
	cvt.u64.u32 	%rd62, %r145;
	cvt.u64.u32 	%rd63, %r233;
	add.s64 	%rd64, %rd62, %rd63;
	add.s64 	%rd65, %rd1, %rd64;
	ld.global.u8 	%rs15, [%rd65];
	add.s64 	%rd66, %rd5, %rd63;
	st.global.u8 	[%rd66], %rs15;
$L__BB2_13:
	setp.eq.s32 	%p29, %r93, 0;
	setp.lt.f32 	%p30, %f1, 0f3DCCCCCD;
	add.f32 	%f14, %f3, %f3;
	selp.f32 	%f2, %f14, %f3, %p30;
	@%p29 bra 	$L__BB2_54;
	mul.f32 	%f15, %f2, 0f461C4000;
	cvt.rzi.u32.f32 	%r28, %f15;
	add.s32 	%r148, %r93, -1;
	and.b32  	%r29, %r93, 7;
	setp.lt.u32 	%p31, %r148, 7;
	mov.b32 	%r257, 0;
	@%p31 bra 	$L__BB2_33;
	and.b32  	%r257, %r93, -8;
	neg.s32 	%r239, %r257;
	add.s64 	%rd67, %rd4, %rd2;
	add.s64 	%rd74, %rd67, 3;
$L__BB2_16:
	.pragma "nounroll";
	mad.lo.s32 	%r241, %r264, 1664525, 1013904223;
	mul.hi.u32 	%r149, %r241, -776530087;
	shr.u32 	%r150, %r149, 13;
	mul.lo.s32 	%r151, %r150, 10000;
	sub.s32 	%r152, %r241, %r151;
	setp.ge.u32 	%p32, %r152, %r28;
	@%p32 bra 	$L__BB2_18;
	mad.lo.s32 	%r241, %r241, 1664525, 1013904223;
	and.b32  	%r153, %r241, 7;
	ld.global.u8 	%rs16, [%rd74+-3];
	mov.b16 	%rs17, 1;
	shl.b16 	%rs18, %rs17, %r153;
	xor.b16  	%rs19, %rs16, %rs18;
	st.global.u8 	[%rd74+-3], %rs19;
$L__BB2_18:
	mad.lo.s32 	%r242, %r241, 1664525, 1013904223;
	mul.hi.u32 	%r154, %r242, -776530087;
	shr.u32 	%r155, %r154, 13;
	mul.lo.s32 	%r156, %r155, 10000;
	sub.s32 	%r157, %r242, %r156;
	setp.ge.u32 	%p33, %r157, %r28;
	@%p33 bra 	$L__BB2_20;
	mad.lo.s32 	%r242, %r242, 1664525, 1013904223;
	and.b32  	%r158, %r242, 7;
	ld.global.u8 	%rs20, [%rd74+-2];
	mov.b16 	%rs21, 1;
	shl.b16 	%rs22, %rs21, %r158;
	xor.b16  	%rs23, %rs20, %rs22;
	st.global.u8 	[%rd74+-2], %rs23;
$L__BB2_20:
	mad.lo.s32 	%r243, %r242, 1664525, 1013904223;
	mul.hi.u32 	%r159, %r243, -776530087;
	shr.u32 	%r160, %r159, 13;
	mul.lo.s32 	%r161, %r160, 10000;
	sub.s32 	%r162, %r243, %r161;
	setp.ge.u32 	%p34, %r162, %r28;
	@%p34 bra 	$L__BB2_22;
	mad.lo.s32 	%r243, %r243, 1664525, 1013904223;
	and.b32  	%r163, %r243, 7;
	ld.global.u8 	%rs24, [%rd74+-1];
	mov.b16 	%rs25, 1;
	shl.b16 	%rs26, %rs25, %r163;
	xor.b16  	%rs27, %rs24, %rs26;
	st.global.u8 	[%rd74+-1], %rs27;
$L__BB2_22:
	mad.lo.s32 	%r244, %r243, 1664525, 1013904223;
	mul.hi.u32 	%r164, %r244, -776530087;
	shr.u32 	%r165, %r164, 13;
	mul.lo.s32 	%r166, %r165, 10000;
	sub.s32 	%r167, %r244, %r166;
	setp.ge.u32 	%p35, %r167, %r28;
	@%p35 bra 	$L__BB2_24;
	mad.lo.s32 	%r244, %r244, 1664525, 1013904223;
	and.b32  	%r168, %r244, 7;
	ld.global.u8 	%rs28, [%rd74];
	mov.b16 	%rs29, 1;
	shl.b16 	%rs30, %rs29, %r168;
	xor.b16  	%rs31, %rs28, %rs30;
	st.global.u8 	[%rd74], %rs31;
$L__BB2_24:
	mad.lo.s32 	%r245, %r244, 1664525, 1013904223;
	mul.hi.u32 	%r169, %r245, -776530087;
	shr.u32 	%r170, %r169, 13;
	mul.lo.s32 	%r171, %r170, 10000;
	sub.s32 	%r172, %r245, %r171;
	setp.ge.u32 	%p36, %r172, %r28;
	@%p36 bra 	$L__BB2_26;
	mad.lo.s32 	%r245, %r245, 1664525, 1013904223;
	and.b32  	%r173, %r245, 7;
	ld.global.u8 	%rs32, [%rd74+1];
	mov.b16 	%rs33, 1;
	shl.b16 	%rs34, %rs33, %r173;
	xor.b16  	%rs35, %rs32, %rs34;
	st.global.u8 	[%rd74+1], %rs35;
$L__BB2_26:
	mad.lo.s32 	%r246, %r245, 1664525, 1013904223;
	mul.hi.u32 	%r174, %r246, -776530087;
	shr.u32 	%r175, %r174, 13;
	mul.lo.s32 	%r176, %r175, 10000;
	sub.s32 	%r177, %r246, %r176;
	setp.ge.u32 	%p37, %r177, %r28;
	@%p37 bra 	$L__BB2_28;
	mad.lo.s32 	%r246, %r246, 1664525, 1013904223;
	and.b32  	%r178, %r246, 7;
	ld.global.u8 	%rs36, [%rd74+2];
	mov.b16 	%rs37, 1;
	shl.b16 	%rs38, %rs37, %r178;
	xor.b16  	%rs39, %rs36, %rs38;
	st.global.u8 	[%rd74+2], %rs39;
$L__BB2_28:
	mad.lo.s32 	%r247, %r246, 1664525, 1013904223;
	mul.hi.u32 	%r179, %r247, -776530087;
	shr.u32 	%r180, %r179, 13;
	mul.lo.s32 	%r181, %r180, 10000;
	sub.s32 	%r182, %r247, %r181;
	setp.ge.u32 	%p38, %r182, %r28;
	@%p38 bra 	$L__BB2_30;
	mad.lo.s32 	%r247, %r247, 1664525, 1013904223;
	and.b32  	%r183, %r247, 7;
	ld.global.u8 	%rs40, [%rd74+3];
	mov.b16 	%rs41, 1;
	shl.b16 	%rs42, %rs41, %r183;
	xor.b16  	%rs43, %rs40, %rs42;
	st.global.u8 	[%rd74+3], %rs43;
$L__BB2_30:
	mad.lo.s32 	%r264, %r247, 1664525, 1013904223;
	mul.hi.u32 	%r184, %r264, -776530087;
	shr.u32 	%r185, %r184, 13;
	mul.lo.s32 	%r186, %r185, 10000;
	sub.s32 	%r187, %r264, %r186;
	setp.ge.u32 	%p39, %r187, %r28;
	@%p39 bra 	$L__BB2_32;
	mad.lo.s32 	%r264, %r264, 1664525, 1013904223;
	and.b32  	%r188, %r264, 7;
	ld.global.u8 	%rs44, [%rd74+4];
	mov.b16 	%rs45, 1;
	shl.b16 	%rs46, %rs45, %r188;
	xor.b16  	%rs47, %rs44, %rs46;
	st.global.u8 	[%rd74+4], %rs47;
$L__BB2_32:
	add.s32 	%r239, %r239, 8;
	add.s64 	%rd74, %rd74, 8;
	setp.ne.s32 	%p40, %r239, 0;
	@%p40 bra 	$L__BB2_16;
$L__BB2_33:
	setp.eq.s32 	%p41, %r29, 0;
	@%p41 bra 	$L__BB2_54;
	and.b32  	%r62, %r93, 3;
	setp.lt.u32 	%p42, %r29, 4;
	@%p42 bra 	$L__BB2_44;
	mad.lo.s32 	%r252, %r264, 1664525, 1013904223;
	mul.hi.u32 	%r190, %r252, -776530087;
	shr.u32 	%r191, %r190, 13;
	mul.lo.s32 	%r192, %r191, 10000;
	sub.s32 	%r193, %r252, %r192;
	setp.ge.u32 	%p43, %r193, %r28;
	cvt.u64.u32 	%rd68, %r257;
	add.s64 	%rd15, %rd5, %rd68;
	@%p43 bra 	$L__BB2_37;
	mad.lo.s32 	%r252, %r252, 1664525, 1013904223;
	and.b32  	%r194, %r252, 7;
	ld.global.u8 	%rs48, [%rd15];
	mov.b16 	%rs49, 1;
	shl.b16 	%rs50, %rs49, %r194;
	xor.b16  	%rs51, %rs48, %rs50;
	st.global.u8 	[%rd15], %rs51;
$L__BB2_37:
	mad.lo.s32 	%r253, %r252, 1664525, 1013904223;
	mul.hi.u32 	%r195, %r253, -776530087;
	shr.u32 	%r196, %r195, 13;
	mul.lo.s32 	%r197, %r196, 10000;
	sub.s32 	%r198, %r253, %r197;
	setp.ge.u32 	%p44, %r198, %r28;
	@%p44 bra 	$L__BB2_39;
	mad.lo.s32 	%r253, %r253, 1664525, 1013904223;
	and.b32  	%r199, %r253, 7;
	ld.global.u8 	%rs52, [%rd15+1];
	mov.b16 	%rs53, 1;
	shl.b16 	%rs54, %rs53, %r199;
	xor.b16  	%rs55, %rs52, %rs54;
	st.global.u8 	[%rd15+1], %rs55;
$L__BB2_39:
	mad.lo.s32 	%r254, %r253, 1664525, 1013904223;
	mul.hi.u32 	%r200, %r254, -776530087;
	shr.u32 	%r201, %r200, 13;
	mul.lo.s32 	%r202, %r201, 10000;
	sub.s32 	%r203, %r254, %r202;
	setp.ge.u32 	%p45, %r203, %r28;
	@%p45 bra 	$L__BB2_41;
	mad.lo.s32 	%r254, %r254, 1664525, 1013904223;
	and.b32  	%r204, %r254, 7;
	ld.global.u8 	%rs56, [%rd15+2];
	mov.b16 	%rs57, 1;
	shl.b16 	%rs58, %rs57, %r204;
	xor.b16  	%rs59, %rs56, %rs58;
	st.global.u8 	[%rd15+2], %rs59;
$L__BB2_41:
	mad.lo.s32 	%r264, %r254, 1664525, 1013904223;
	mul.hi.u32 	%r205, %r264, -776530087;
	shr.u32 	%r206, %r205, 13;
	mul.lo.s32 	%r207, %r206, 10000;
	sub.s32 	%r208, %r264, %r207;
	setp.ge.u32 	%p46, %r208, %r28;
	@%p46 bra 	$L__BB2_43;
	mad.lo.s32 	%r264, %r264, 1664525, 1013904223;
	and.b32  	%r209, %r264, 7;
	ld.global.u8 	%rs60, [%rd15+3];
	mov.b16 	%rs61, 1;
	shl.b16 	%rs62, %rs61, %r209;
	xor.b16  	%rs63, %rs60, %rs62;
	st.global.u8 	[%rd15+3], %rs63;
$L__BB2_43:
	add.s32 	%r257, %r257, 4;
$L__BB2_44:
	setp.eq.s32 	%p47, %r62, 0;
	@%p47 bra 	$L__BB2_54;
	setp.eq.s32 	%p48, %r62, 1;
	@%p48 bra 	$L__BB2_51;
	mad.lo.s32 	%r259, %r264, 1664525, 1013904223;
	mul.hi.u32 	%r211, %r259, -776530087;
	shr.u32 	%r212, %r211, 13;
	mul.lo.s32 	%r213, %r212, 10000;
	sub.s32 	%r214, %r259, %r213;
	setp.ge.u32 	%p49, %r214, %r28;
	cvt.u64.u32 	%rd69, %r257;
	add.s64 	%rd16, %rd5, %rd69;
	@%p49 bra 	$L__BB2_48;
	mad.lo.s32 	%r259, %r259, 1664525, 1013904223;
	and.b32  	%r215, %r259, 7;
	ld.global.u8 	%rs64, [%rd16];
	mov.b16 	%rs65, 1;
	shl.b16 	%rs66, %rs65, %r215;
	xor.b16  	%rs67, %rs64, %rs66;
	st.global.u8 	[%rd16], %rs67;
$L__BB2_48:
	mad.lo.s32 	%r264, %r259, 1664525, 1013904223;
	mul.hi.u32 	%r216, %r264, -776530087;
	shr.u32 	%r217, %r216, 13;
	mul.lo.s32 	%r218, %r217, 10000;
	sub.s32 	%r219, %r264, %r218;
	setp.ge.u32 	%p50, %r219, %r28;
	@%p50 bra 	$L__BB2_50;
	mad.lo.s32 	%r264, %r264, 1664525, 1013904223;
	and.b32  	%r220, %r264, 7;
	ld.global.u8 	%rs68, [%rd16+1];
	mov.b16 	%rs69, 1;
	shl.b16 	%rs70, %rs69, %r220;
	xor.b16  	%rs71, %rs68, %rs70;
	st.global.u8 	[%rd16+1], %rs71;
$L__BB2_50:
	add.s32 	%r257, %r257, 2;
$L__BB2_51:
	and.b32  	%r221, %r93, 1;
	setp.eq.b32 	%p51, %r221, 1;
	not.pred 	%p52, %p51;
	@%p52 bra 	$L__BB2_54;
	mad.lo.s32 	%r264, %r264, 1664525, 1013904223;
	mul.hi.u32 	%r222, %r264, -776530087;
	shr.u32 	%r223, %r222, 13;
	mul.lo.s32 	%r224, %r223, 10000;
	sub.s32 	%r225, %r264, %r224;
	setp.ge.u32 	%p53, %r225, %r28;
	@%p53 bra 	$L__BB2_54;
	mad.lo.s32 	%r264, %r264, 1664525, 1013904223;
	and.b32  	%r226, %r264, 7;
	cvt.u64.u32 	%rd70, %r257;
	add.s64 	%rd71, %rd5, %rd70;
	ld.global.u8 	%rs72, [%rd71];
	mov.b16 	%rs73, 1;
	shl.b16 	%rs74, %rs73, %r226;
	xor.b16  	%rs75, %rs72, %rs74;
	st.global.u8 	[%rd71], %rs75;
$L__BB2_54:
	st.global.u32 	[%rd3], %r264;
$L__BB2_55:
	ret;

}
	// .globl	blake3_brute_force
.visible .entry blake3_brute_force(
	.param .u64 .ptr .align 1 blake3_brute_force_param_0,
	.param .u32 blake3_brute_force_param_1,
	.param .u64 blake3_brute_force_param_2,
	.param .u64 .ptr .align 1 blake3_brute_force_param_3,
	.param .u64 .ptr .align 1 blake3_brute_force_param_4,
	.param .u64 .ptr .align 1 blake3_brute_force_param_5,
	.param .u32 blake3_brute_force_param_6,
	.param .u64 .ptr .align 1 blake3_brute_force_param_7
)
{
	.local .align 16 .b8 	__local_depot3[256];
	.reg .b64 	%SP;
	.reg .b64 	%SPL;
	.reg .pred 	%p<180>;
	.reg .b16 	%rs<375>;
	.reg .b32 	%r<945>;
	.reg .b64 	%rd<199>;

	mov.u64 	%SPL, __local_depot3;
	ld.param.u64 	%rd43, [blake3_brute_force_param_0];
	ld.param.u32 	%r165, [blake3_brute_force_param_1];
	ld.param.u64 	%rd44, [blake3_brute_force_param_2];
	ld.param.u64 	%rd45, [blake3_brute_force_param_3];
	ld.param.u64 	%rd46, [blake3_brute_force_param_4];
	ld.param.u32 	%r166, [blake3_brute_force_param_6];
	cvta.to.global.u64 	%rd1, %rd43;
	cvta.to.global.u64 	%rd2, %rd45;
	cvta.to.global.u64 	%rd3, %rd46;
	add.u64 	%rd4, %SPL, 0;
	add.u64 	%rd5, %SPL, 64;
	add.u64 	%rd6, %SPL, 0;
	add.u64 	%rd7, %SPL, 64;
	add.u64 	%rd8, %SPL, 128;
	mov.u32 	%r167, %ctaid.x;
	mov.u32 	%r1, %ntid.x;
	mov.u32 	%r168, %tid.x;
	mad.lo.s32 	%r169, %r167, %r1, %r168;
	cvt.u64.u32 	%rd52, %r169;
	add.s64 	%rd198, %rd44, %rd52;
	setp.eq.s32 	%p1, %r166, 0;
	@%p1 bra 	$L__BB3_199;
	add.s32 	%r2, %r165, 8;
	setp.gt.u32 	%p2, %r2, 64;
	mov.u32 	%r170, %nctaid.x;
	mul.lo.s32 	%r171, %r1, %r170;
	cvt.u64.u32 	%rd10, %r171;
	@%p2 bra 	$L__BB3_92;
	add.s32 	%r3, %r165, 7;
	min.u32 	%r533, %r3, 63;
	add.s32 	%r534, %r533, 1;
	and.b32  	%r4, %r165, 15;
	and.b32  	%r5, %r165, 7;
	ld.global.u8 	%rs1, [%rd3];
	and.b32  	%r6, %r165, -16;
	and.b32  	%r7, %r165, 3;
	cvt.u64.u32 	%rd127, %r165;
	add.s64 	%rd11, %rd8, %rd127;
	add.s32 	%r535, %r165, 1;
	cvt.u64.u32 	%rd128, %r535;
	add.s64 	%rd12, %rd8, %rd128;
	add.s32 	%r536, %r165, 2;
	cvt.u64.u32 	%rd129, %r536;
	add.s64 	%rd13, %rd8, %rd129;
	add.s32 	%r537, %r165, 3;
	cvt.u64.u32 	%rd130, %r537;
	add.s64 	%rd14, %rd8, %rd130;
	add.s32 	%r538, %r165, 4;
	cvt.u64.u32 	%rd131, %r538;
	add.s64 	%rd15, %rd8, %rd131;
	add.s32 	%r539, %r165, 5;
	cvt.u64.u32 	%rd132, %r539;
	add.s64 	%rd16, %rd8, %rd132;
	add.s32 	%r540, %r165, 6;
	cvt.u64.u32 	%rd133, %r540;
	add.s64 	%rd17, %rd8, %rd133;
	ld.const.u32 	%r8, [IV+4];
	ld.const.u32 	%r9, [IV+8];
	and.b32  	%r10, %r534, 3;
	and.b32  	%r11, %r534, 124;
	neg.s32 	%r12, %r6;
	mov.b32 	%r884, 0;
$L__BB3_3:
	setp.ne.s16 	%p97, %rs1, 0;
	@%p97 bra 	$L__BB3_199;
	setp.eq.s32 	%p98, %r165, 0;
	@%p98 bra 	$L__BB3_18;
	add.s32 	%r542, %r165, -1;
	setp.lt.u32 	%p99, %r542, 15;
	mov.b32 	%r887, 0;
	@%p99 bra 	$L__BB3_8;
	add.s64 	%rd194, %rd1, 7;
	mov.u64 	%rd195, %rd8;
	mov.u32 	%r885, %r12;
$L__BB3_7:
	.pragma "nounroll";
	ld.global.u8 	%r543, [%rd194+8];
	ld.global.u8 	%r544, [%rd194+7];
	prmt.b32 	%r545, %r544, %r543, 0x3340U;
	ld.global.u8 	%r546, [%rd194+6];
	ld.global.u8 	%r547, [%rd194+5];
	prmt.b32 	%r548, %r547, %r546, 0x3340U;
	prmt.b32 	%r549, %r548, %r545, 0x5410U;
	ld.global.u8 	%r550, [%rd194+4];
	ld.global.u8 	%r551, [%rd194+3];
	prmt.b32 	%r552, %r551, %r550, 0x3340U;
	ld.global.u8 	%r553, [%rd194+2];
	ld.global.u8 	%r554, [%rd194+1];
	prmt.b32 	%r555, %r554, %r553, 0x3340U;
	prmt.b32 	%r556, %r555, %r552, 0x5410U;
	ld.global.u8 	%r557, [%rd194];
	ld.global.u8 	%r558, [%rd194+-1];
	prmt.b32 	%r559, %r558, %r557, 0x3340U;
	ld.global.u8 	%r560, [%rd194+-2];
	ld.global.u8 	%r561, [%rd194+-3];
	prmt.b32 	%r562, %r561, %r560, 0x3340U;
	prmt.b32 	%r563, %r562, %r559, 0x5410U;
	ld.global.u8 	%r564, [%rd194+-4];
	ld.global.u8 	%r565, [%rd194+-5];
	prmt.b32 	%r566, %r565, %r564, 0x3340U;
	ld.global.u8 	%r567, [%rd194+-6];
	ld.global.u8 	%r568, [%rd194+-7];
	prmt.b32 	%r569, %r568, %r567, 0x3340U;
	prmt.b32 	%r570, %r569, %r566, 0x5410U;
	st.local.v4.b32 	[%rd195], {%r570, %r563, %r556, %r549};
	add.s32 	%r885, %r885, 16;
	add.s64 	%rd195, %rd195, 16;
	add.s64 	%rd194, %rd194, 16;
	setp.ne.s32 	%p100, %r885, 0;
	mov.u32 	%r887, %r6;
	@%p100 bra 	$L__BB3_7;
$L__BB3_8:
	setp.eq.s32 	%p101, %r4, 0;
	@%p101 bra 	$L__BB3_18;
	add.s32 	%r571, %r4, -1;
	setp.lt.u32 	%p102, %r571, 7;
	@%p102 bra 	$L__BB3_11;
	cvt.u64.u32 	%rd134, %r887;
	add.s64 	%rd135, %rd1, %rd134;
	ld.global.u8 	%rs252, [%rd135];
	add.s64 	%rd136, %rd8, %rd134;
	st.local.u8 	[%rd136], %rs252;
	ld.global.u8 	%rs253, [%rd135+1];
	st.local.u8 	[%rd136+1], %rs253;
	ld.global.u8 	%rs254, [%rd135+2];
	st.local.u8 	[%rd136+2], %rs254;
	ld.global.u8 	%rs255, [%rd135+3];
	st.local.u8 	[%rd136+3], %rs255;
	ld.global.u8 	%rs256, [%rd135+4];
	st.local.u8 	[%rd136+4], %rs256;
	ld.global.u8 	%rs257, [%rd135+5];
	st.local.u8 	[%rd136+5], %rs257;
	ld.global.u8 	%rs258, [%rd135+6];
	st.local.u8 	[%rd136+6], %rs258;
	ld.global.u8 	%rs259, [%rd135+7];
	st.local.u8 	[%rd136+7], %rs259;
	add.s32 	%r887, %r887, 8;
$L__BB3_11:
	setp.eq.s32 	%p103, %r5, 0;
	@%p103 bra 	$L__BB3_18;
	add.s32 	%r572, %r5, -1;
	setp.lt.u32 	%p104, %r572, 3;
	@%p104 bra 	$L__BB3_14;
	cvt.u64.u32 	%rd137, %r887;
	add.s64 	%rd138, %rd1, %rd137;
	ld.global.u8 	%rs260, [%rd138];
	add.s64 	%rd139, %rd8, %rd137;
	st.local.u8 	[%rd139], %rs260;
	ld.global.u8 	%rs261, [%rd138+1];
	st.local.u8 	[%rd139+1], %rs261;
	ld.global.u8 	%rs262, [%rd138+2];
	st.local.u8 	[%rd139+2], %rs262;
	ld.global.u8 	%rs263, [%rd138+3];
	st.local.u8 	[%rd139+3], %rs263;
	add.s32 	%r887, %r887, 4;
$L__BB3_14:
	setp.eq.s32 	%p105, %r7, 0;
	@%p105 bra 	$L__BB3_18;
	setp.eq.s32 	%p106, %r7, 1;
	cvt.u64.u32 	%rd140, %r887;
	add.s64 	%rd24, %rd1, %rd140;
	ld.global.u8 	%rs264, [%rd24];
	add.s64 	%rd25, %rd8, %rd140;
	st.local.u8 	[%rd25], %rs264;
	@%p106 bra 	$L__BB3_18;
	setp.eq.s32 	%p107, %r7, 2;
	ld.global.u8 	%rs265, [%rd24+1];
	st.local.u8 	[%rd25+1], %rs265;
	@%p107 bra 	$L__BB3_18;
	ld.global.u8 	%rs266, [%rd24+2];
	st.local.u8 	[%rd25+2], %rs266;
$L__BB3_18:
	setp.eq.s32 	%p108, %r2, 0;
	st.local.u8 	[%rd11], %rd198;
	shr.u64 	%rd141, %rd198, 8;
	st.local.u8 	[%rd12], %rd141;
	shr.u64 	%rd142, %rd198, 16;
	st.local.u8 	[%rd13], %rd142;
	shr.u64 	%rd143, %rd198, 24;
	st.local.u8 	[%rd14], %rd143;
	shr.u64 	%rd144, %rd198, 32;
	st.local.u8 	[%rd15], %rd144;
	shr.u64 	%rd145, %rd198, 40;
	st.local.u8 	[%rd16], %rd145;
	shr.u64 	%rd146, %rd198, 48;
	st.local.u8 	[%rd17], %rd146;
	shr.u64 	%rd147, %rd198, 56;
	cvt.u64.u32 	%rd148, %r3;
	add.s64 	%rd149, %rd8, %rd148;
	st.local.u8 	[%rd149], %rd147;
	mov.b32 	%r573, 0;
	st.local.v4.b32 	[%rd7], {%r573, %r573, %r573, %r573};
	st.local.v4.b32 	[%rd7+16], {%r573, %r573, %r573, %r573};
	st.local.v4.b32 	[%rd7+32], {%r573, %r573, %r573, %r573};
	st.local.v4.b32 	[%rd7+48], {%r573, %r573, %r573, %r573};
	@%p108 bra 	$L__BB3_26;
	setp.lt.u32 	%p109, %r3, 3;
	mov.b32 	%r890, 0;
	@%p109 bra 	$L__BB3_22;
	mov.b32 	%r889, 0;
$L__BB3_21:
	cvt.u64.u32 	%rd150, %r889;
	add.s64 	%rd151, %rd8, %rd150;
	ld.local.u32 	%r576, [%rd151];
	add.s64 	%rd152, %rd7, %rd150;
	st.local.u32 	[%rd152], %r576;
	add.s32 	%r889, %r889, 4;
	setp.ne.s32 	%p110, %r889, %r11;
	mov.u32 	%r890, %r11;
	@%p110 bra 	$L__BB3_21;
$L__BB3_22:
	setp.eq.s32 	%p111, %r10, 0;
	@%p111 bra 	$L__BB3_26;
	setp.eq.s32 	%p112, %r10, 1;
	cvt.u64.u32 	%rd153, %r890;
	add.s64 	%rd26, %rd8, %rd153;
	ld.local.u8 	%rs267, [%rd26];
	add.s64 	%rd27, %rd7, %rd153;
	st.local.u8 	[%rd27], %rs267;
	@%p112 bra 	$L__BB3_26;
	setp.eq.s32 	%p113, %r10, 2;
	ld.local.u8 	%rs268, [%rd26+1];
	st.local.u8 	[%rd27+1], %rs268;
	@%p113 bra 	$L__BB3_26;
	ld.local.u8 	%rs269, [%rd26+2];
	st.local.u8 	[%rd27+2], %rs269;
$L__BB3_26:
	ld.const.u32 	%r897, [IV+24];
	ld.const.u32 	%r893, [IV+28];
	ld.const.u32 	%r901, [IV+20];
	ld.const.u32 	%r905, [IV+16];
	ld.const.u32 	%r891, [IV+12];
	ld.const.u32 	%r903, [IV];
	ld.local.v4.b32 	{%r579, %r580, %r581, %r582}, [%rd7];
	bfe.u32 	%r583, %r582, 24, 8;
	bfe.u32 	%r584, %r582, 16, 8;
	bfe.u32 	%r585, %r582, 8, 8;
	cvt.u16.u32 	%rs270, %r585;
	bfe.u32 	%r586, %r581, 24, 8;
	bfe.u32 	%r587, %r581, 16, 8;
	bfe.u32 	%r588, %r581, 8, 8;
	cvt.u16.u32 	%rs271, %r588;
	bfe.u32 	%r589, %r580, 24, 8;
	bfe.u32 	%r590, %r580, 16, 8;
	bfe.u32 	%r591, %r580, 8, 8;
	cvt.u16.u32 	%rs272, %r591;
	ld.local.u32 	%r592, [%rd7];
	bfe.u32 	%r593, %r580, 0, 8;
	and.b16  	%rs273, %rs272, 255;
	mul.wide.u16 	%r594, %rs273, 256;
	or.b32  	%r595, %r594, %r593;
	shl.b32 	%r596, %r590, 16;
	and.b32  	%r597, %r596, 16711680;
	or.b32  	%r598, %r595, %r597;
	shl.b32 	%r599, %r589, 24;
	or.b32  	%r600, %r598, %r599;
	bfe.u32 	%r601, %r581, 0, 8;
	and.b16  	%rs274, %rs271, 255;
	mul.wide.u16 	%r602, %rs274, 256;
	or.b32  	%r603, %r602, %r601;
	shl.b32 	%r604, %r587, 16;
	and.b32  	%r605, %r604, 16711680;
	or.b32  	%r606, %r603, %r605;
	shl.b32 	%r607, %r586, 24;
	or.b32  	%r608, %r606, %r607;
	bfe.u32 	%r609, %r582, 0, 8;
	and.b16  	%rs275, %rs270, 255;
	mul.wide.u16 	%r610, %rs275, 256;
	or.b32  	%r611, %r610, %r609;
	shl.b32 	%r612, %r584, 16;
	and.b32  	%r613, %r612, 16711680;
	or.b32  	%r614, %r611, %r613;
	shl.b32 	%r615, %r583, 24;
	or.b32  	%r616, %r614, %r615;
	st.local.v4.u32 	[%rd6], {%r592, %r600, %r608, %r616};
	ld.local.v4.b32 	{%r617, %r618, %r619, %r620}, [%rd7+16];
	bfe.u32 	%r621, %r620, 24, 8;
	bfe.u32 	%r622, %r620, 16, 8;
	bfe.u32 	%r623, %r620, 8, 8;
	cvt.u16.u32 	%rs276, %r623;
	bfe.u32 	%r624, %r619, 24, 8;
	bfe.u32 	%r625, %r619, 16, 8;
	bfe.u32 	%r626, %r619, 8, 8;
	cvt.u16.u32 	%rs277, %r626;
	bfe.u32 	%r627, %r618, 24, 8;
	bfe.u32 	%r628, %r618, 16, 8;
	bfe.u32 	%r629, %r618, 8, 8;
	cvt.u16.u32 	%rs278, %r629;
	ld.local.u32 	%r630, [%rd7+16];
	bfe.u32 	%r631, %r618, 0, 8;
	and.b16  	%rs279, %rs278, 255;
	mul.wide.u16 	%r632, %rs279, 256;
	or.b32  	%r633, %r632, %r631;
	shl.b32 	%r634, %r628, 16;
	and.b32  	%r635, %r634, 16711680;
	or.b32  	%r636, %r633, %r635;
	shl.b32 	%r637, %r627, 24;
	or.b32  	%r638, %r636, %r637;
	bfe.u32 	%r639, %r619, 0, 8;
	and.b16  	%rs280, %rs277, 255;
	mul.wide.u16 	%r640, %rs280, 256;
	or.b32  	%r641, %r640, %r639;
	shl.b32 	%r642, %r625, 16;
	and.b32  	%r643, %r642, 16711680;
	or.b32  	%r644, %r641, %r643;
	shl.b32 	%r645, %r624, 24;
	or.b32  	%r646, %r644, %r645;
	bfe.u32 	%r647, %r620, 0, 8;
	and.b16  	%rs281, %rs276, 255;
	mul.wide.u16 	%r648, %rs281, 256;
	or.b32  	%r649, %r648, %r647;
	shl.b32 	%r650, %r622, 16;
	and.b32  	%r651, %r650, 16711680;
	or.b32  	%r652, %r649, %r651;
	shl.b32 	%r653, %r621, 24;
	or.b32  	%r654, %r652, %r653;
	st.local.v4.u32 	[%rd6+16], {%r630, %r638, %r646, %r654};
	ld.local.v4.b32 	{%r655, %r656, %r657, %r658}, [%rd7+32];
	bfe.u32 	%r659, %r658, 24, 8;
	bfe.u32 	%r660, %r658, 16, 8;
	bfe.u32 	%r661, %r658, 8, 8;
	cvt.u16.u32 	%rs282, %r661;
	bfe.u32 	%r662, %r657, 24, 8;
	bfe.u32 	%r663, %r657, 16, 8;
	bfe.u32 	%r664, %r657, 8, 8;
	cvt.u16.u32 	%rs283, %r664;
	bfe.u32 	%r665, %r656, 24, 8;
	bfe.u32 	%r666, %r656, 16, 8;
	bfe.u32 	%r667, %r656, 8, 8;
	cvt.u16.u32 	%rs284, %r667;
	ld.local.u32 	%r668, [%rd7+32];
	bfe.u32 	%r669, %r656, 0, 8;
	and.b16  	%rs285, %rs284, 255;
	mul.wide.u16 	%r670, %rs285, 256;
	or.b32  	%r671, %r670, %r669;
	shl.b32 	%r672, %r666, 16;
	and.b32  	%r673, %r672, 16711680;
	or.b32  	%r674, %r671, %r673;
	shl.b32 	%r675, %r665, 24;
	or.b32  	%r676, %r674, %r675;
	bfe.u32 	%r677, %r657, 0, 8;
	and.b16  	%rs286, %rs283, 255;
	mul.wide.u16 	%r678, %rs286, 256;
	or.b32  	%r679, %r678, %r677;
	shl.b32 	%r680, %r663, 16;
	and.b32  	%r681, %r680, 16711680;
	or.b32  	%r682, %r679, %r681;
	shl.b32 	%r683, %r662, 24;
	or.b32  	%r684, %r682, %r683;
	bfe.u32 	%r685, %r658, 0, 8;
	and.b16  	%rs287, %rs282, 255;
	mul.wide.u16 	%r686, %rs287, 256;
	or.b32  	%r687, %r686, %r685;
	shl.b32 	%r688, %r660, 16;
	and.b32  	%r689, %r688, 16711680;
	or.b32  	%r690, %r687, %r689;
	shl.b32 	%r691, %r659, 24;
	or.b32  	%r692, %r690, %r691;
	st.local.v4.u32 	[%rd6+32], {%r668, %r676, %r684, %r692};
	ld.local.v4.b32 	{%r693, %r694, %r695, %r696}, [%rd7+48];
	bfe.u32 	%r697, %r696, 24, 8;
	bfe.u32 	%r698, %r696, 16, 8;
	bfe.u32 	%r699, %r696, 8, 8;
	cvt.u16.u32 	%rs288, %r699;
	bfe.u32 	%r700, %r695, 24, 8;
	bfe.u32 	%r701, %r695, 16, 8;
	bfe.u32 	%r702, %r695, 8, 8;
	cvt.u16.u32 	%rs289, %r702;
	bfe.u32 	%r703, %r694, 24, 8;
	bfe.u32 	%r704, %r694, 16, 8;
	bfe.u32 	%r705, %r694, 8, 8;
	cvt.u16.u32 	%rs290, %r705;
	ld.local.u32 	%r706, [%rd7+48];
	bfe.u32 	%r707, %r694, 0, 8;
	and.b16  	%rs291, %rs290, 255;
	mul.wide.u16 	%r708, %rs291, 256;
	or.b32  	%r709, %r708, %r707;
	shl.b32 	%r710, %r704, 16;
	and.b32  	%r711, %r710, 16711680;
	or.b32  	%r712, %r709, %r711;
	shl.b32 	%r713, %r703, 24;
	or.b32  	%r714, %r712, %r713;
	bfe.u32 	%r715, %r695, 0, 8;
	and.b16  	%rs292, %rs289, 255;
	mul.wide.u16 	%r716, %rs292, 256;
	or.b32  	%r717, %r716, %r715;
	shl.b32 	%r718, %r701, 16;
	and.b32  	%r719, %r718, 16711680;
	or.b32  	%r720, %r717, %r719;
	shl.b32 	%r721, %r700, 24;
	or.b32  	%r722, %r720, %r721;
	bfe.u32 	%r723, %r696, 0, 8;
	and.b16  	%rs293, %rs288, 255;
	mul.wide.u16 	%r724, %rs293, 256;
	or.b32  	%r725, %r724, %r723;
	shl.b32 	%r726, %r698, 16;
	and.b32  	%r727, %r726, 16711680;
	or.b32  	%r728, %r725, %r727;
	shl.b32 	%r729, %r697, 24;
	or.b32  	%r730, %r728, %r729;
	st.local.v4.u32 	[%rd6+48], {%r706, %r714, %r722, %r730};
	mov.b32 	%r900, 0;
	mov.b32 	%r892, 11;
	mov.u32 	%r894, %r891;
	mov.u32 	%r895, %r9;
	mov.u32 	%r896, %r2;
	mov.u32 	%r898, %r9;
	mov.u32 	%r899, %r8;
	mov.u32 	%r902, %r8;
	mov.u32 	%r904, %r900;
	mov.u32 	%r906, %r903;
	mov.u32 	%r907, %r900;
$L__BB3_27:
	mul.wide.u32 	%rd154, %r907, 16;
	mov.u64 	%rd155, MSG_SCHEDULE;
	add.s64 	%rd156, %rd155, %rd154;
	ld.const.u8 	%r731, [%rd156];
	mul.wide.u32 	%rd157, %r731, 4;
	add.s64 	%rd158, %rd6, %rd157;
	ld.local.u32 	%r732, [%rd158];
	ld.const.u8 	%r733, [%rd156+1];
	mul.wide.u32 	%rd159, %r733, 4;
	add.s64 	%rd160, %rd6, %rd159;
	ld.local.u32 	%r734, [%rd160];
	add.s32 	%r735, %r906, %r732;
	add.s32 	%r736, %r735, %r905;
	xor.b32  	%r737, %r904, %r736;
	shf.l.wrap.b32 	%r738, %r737, %r737, 16;
	add.s32 	%r739, %r903, %r738;
	xor.b32  	%r740, %r905, %r739;
	shf.l.wrap.b32 	%r741, %r740, %r740, 20;
	add.s32 	%r742, %r741, %r734;
	add.s32 	%r743, %r742, %r736;
	xor.b32  	%r744, %r738, %r743;
	shf.l.wrap.b32 	%r745, %r744, %r744, 24;
	add.s32 	%r746, %r739, %r745;
	xor.b32  	%r747, %r741, %r746;
	shf.l.wrap.b32 	%r748, %r747, %r747, 25;
	ld.const.u8 	%r749, [%rd156+2];
	mul.wide.u32 	%rd161, %r749, 4;
	add.s64 	%rd162, %rd6, %rd161;
	ld.local.u32 	%r750, [%rd162];
	ld.const.u8 	%r751, [%rd156+3];
	mul.wide.u32 	%rd163, %r751, 4;
	add.s64 	%rd164, %rd6, %rd163;
	ld.local.u32 	%r752, [%rd164];
	add.s32 	%r753, %r902, %r750;
	add.s32 	%r754, %r753, %r901;
	xor.b32  	%r755, %r900, %r754;
	shf.l.wrap.b32 	%r756, %r755, %r755, 16;
	add.s32 	%r757, %r899, %r756;
	xor.b32  	%r758, %r901, %r757;
	shf.l.wrap.b32 	%r759, %r758, %r758, 20;
	add.s32 	%r760, %r759, %r752;
	add.s32 	%r761, %r760, %r754;
	xor.b32  	%r762, %r756, %r761;
	shf.l.wrap.b32 	%r763, %r762, %r762, 24;
	add.s32 	%r764, %r757, %r763;
	xor.b32  	%r765, %r759, %r764;
	shf.l.wrap.b32 	%r766, %r765, %r765, 25;
	ld.const.u8 	%r767, [%rd156+4];
	mul.wide.u32 	%rd165, %r767, 4;
	add.s64 	%rd166, %rd6, %rd165;
	ld.local.u32 	%r768, [%rd166];
	ld.const.u8 	%r769, [%rd156+5];
	mul.wide.u32 	%rd167, %r769, 4;
	add.s64 	%rd168, %rd6, %rd167;
	ld.local.u32 	%r770, [%rd168];
	add.s32 	%r771, %r898, %r768;
	add.s32 	%r772, %r771, %r897;
	xor.b32  	%r773, %r896, %r772;
	shf.l.wrap.b32 	%r774, %r773, %r773, 16;
	add.s32 	%r775, %r895, %r774;
	xor.b32  	%r776, %r897, %r775;
	shf.l.wrap.b32 	%r777, %r776, %r776, 20;
	add.s32 	%r778, %r777, %r770;
	add.s32 	%r779, %r778, %r772;
	xor.b32  	%r780, %r774, %r779;
	shf.l.wrap.b32 	%r781, %r780, %r780, 24;
	add.s32 	%r782, %r775, %r781;
	xor.b32  	%r783, %r777, %r782;
	shf.l.wrap.b32 	%r784, %r783, %r783, 25;
	ld.const.u8 	%r785, [%rd156+6];
	mul.wide.u32 	%rd169, %r785, 4;
	add.s64 	%rd170, %rd6, %rd169;
	ld.local.u32 	%r786, [%rd170];
	ld.const.u8 	%r787, [%rd156+7];
	mul.wide.u32 	%rd171, %r787, 4;
	add.s64 	%rd172, %rd6, %rd171;
	ld.local.u32 	%r788, [%rd172];
	add.s32 	%r789, %r894, %r786;
	add.s32 	%r790, %r789, %r893;
	xor.b32  	%r791, %r892, %r790;
	shf.l.wrap.b32 	%r792, %r791, %r791, 16;
	add.s32 	%r793, %r891, %r792;
	xor.b32  	%r794, %r893, %r793;
	shf.l.wrap.b32 	%r795, %r794, %r794, 20;
	add.s32 	%r796, %r795, %r788;
	add.s32 	%r797, %r796, %r790;
	xor.b32  	%r798, %r792, %r797;
	shf.l.wrap.b32 	%r799, %r798, %r798, 24;
	add.s32 	%r800, %r793, %r799;
	xor.b32  	%r801, %r795, %r800;
	shf.l.wrap.b32 	%r802, %r801, %r801, 25;
	ld.const.u8 	%r803, [%rd156+8];
	mul.wide.u32 	%rd173, %r803, 4;
	add.s64 	%rd174, %rd6, %rd173;
	ld.local.u32 	%r804, [%rd174];
	ld.const.u8 	%r805, [%rd156+9];
	mul.wide.u32 	%rd175, %r805, 4;
	add.s64 	%rd176, %rd6, %rd175;
	ld.local.u32 	%r806, [%rd176];
	add.s32 	%r807, %r743, %r804;
	add.s32 	%r808, %r807, %r766;
	xor.b32  	%r809, %r799, %r808;
	shf.l.wrap.b32 	%r810, %r809, %r809, 16;
	add.s32 	%r811, %r782, %r810;
	xor.b32  	%r812, %r766, %r811;
	shf.l.wrap.b32 	%r813, %r812, %r812, 20;
	add.s32 	%r814, %r813, %r806;
	add.s32 	%r906, %r814, %r808;
	xor.b32  	%r815, %r810, %r906;
	shf.l.wrap.b32 	%r892, %r815, %r815, 24;
	add.s32 	%r895, %r811, %r892;
	xor.b32  	%r816, %r813, %r895;
	shf.l.wrap.b32 	%r901, %r816, %r816, 25;
	ld.const.u8 	%r817, [%rd156+10];
	mul.wide.u32 	%rd177, %r817, 4;
	add.s64 	%rd178, %rd6, %rd177;
	ld.local.u32 	%r818, [%rd178];
	ld.const.u8 	%r819, [%rd156+11];
	mul.wide.u32 	%rd179, %r819, 4;
	add.s64 	%rd180, %rd6, %rd179;
	ld.local.u32 	%r820, [%rd180];
	add.s32 	%r821, %r761, %r818;
	add.s32 	%r822, %r821, %r784;
	xor.b32  	%r823, %r745, %r822;
	shf.l.wrap.b32 	%r824, %r823, %r823, 16;
	add.s32 	%r825, %r800, %r824;
	xor.b32  	%r826, %r784, %r825;
	shf.l.wrap.b32 	%r827, %r826, %r826, 20;
	add.s32 	%r828, %r827, %r820;
	add.s32 	%r902, %r828, %r822;
	xor.b32  	%r829, %r824, %r902;
	shf.l.wrap.b32 	%r904, %r829, %r829, 24;
	add.s32 	%r891, %r825, %r904;
	xor.b32  	%r830, %r827, %r891;
	shf.l.wrap.b32 	%r897, %r830, %r830, 25;
	ld.const.u8 	%r831, [%rd156+12];
	mul.wide.u32 	%rd181, %r831, 4;
	add.s64 	%rd182, %rd6, %rd181;
	ld.local.u32 	%r832, [%rd182];
	ld.const.u8 	%r833, [%rd156+13];
	mul.wide.u32 	%rd183, %r833, 4;
	add.s64 	%rd184, %rd6, %rd183;
	ld.local.u32 	%r834, [%rd184];
	add.s32 	%r835, %r779, %r832;
	add.s32 	%r836, %r835, %r802;
	xor.b32  	%r837, %r763, %r836;
	shf.l.wrap.b32 	%r838, %r837, %r837, 16;
	add.s32 	%r839, %r746, %r838;
	xor.b32  	%r840, %r802, %r839;
	shf.l.wrap.b32 	%r841, %r840, %r840, 20;
	add.s32 	%r842, %r841, %r834;
	add.s32 	%r898, %r842, %r836;
	xor.b32  	%r843, %r838, %r898;
	shf.l.wrap.b32 	%r900, %r843, %r843, 24;
	add.s32 	%r903, %r839, %r900;
	xor.b32  	%r844, %r841, %r903;
	shf.l.wrap.b32 	%r893, %r844, %r844, 25;
	ld.const.u8 	%r845, [%rd156+14];
	mul.wide.u32 	%rd185, %r845, 4;
	add.s64 	%rd186, %rd6, %rd185;
	ld.local.u32 	%r846, [%rd186];
	ld.const.u8 	%r847, [%rd156+15];
	mul.wide.u32 	%rd187, %r847, 4;
	add.s64 	%rd188, %rd6, %rd187;
	ld.local.u32 	%r848, [%rd188];
	add.s32 	%r849, %r797, %r846;
	add.s32 	%r850, %r849, %r748;
	xor.b32  	%r851, %r781, %r850;
	shf.l.wrap.b32 	%r852, %r851, %r851, 16;
	add.s32 	%r853, %r764, %r852;
	xor.b32  	%r854, %r748, %r853;
	shf.l.wrap.b32 	%r855, %r854, %r854, 20;
	add.s32 	%r856, %r855, %r848;
	add.s32 	%r894, %r856, %r850;
	xor.b32  	%r857, %r852, %r894;
	shf.l.wrap.b32 	%r896, %r857, %r857, 24;
	add.s32 	%r899, %r853, %r896;
	xor.b32  	%r858, %r855, %r899;
	shf.l.wrap.b32 	%r905, %r858, %r858, 25;
	add.s32 	%r907, %r907, 1;
	setp.ne.s32 	%p114, %r907, 7;
	@%p114 bra 	$L__BB3_27;
	xor.b32  	%r859, %r906, %r903;
	xor.b32  	%r860, %r902, %r899;
	xor.b32  	%r861, %r898, %r895;
	xor.b32  	%r862, %r894, %r891;
	xor.b32  	%r863, %r905, %r904;
	xor.b32  	%r864, %r901, %r900;
	xor.b32  	%r865, %r897, %r896;
	xor.b32  	%r866, %r893, %r892;
	cvt.u16.u32 	%rs374, %r859;
	and.b16  	%rs294, %rs374, 255;
	shr.u32 	%r867, %r859, 8;
	cvt.u16.u32 	%rs373, %r867;
	{ .reg .b16 tmp; mov.b32 {tmp, %rs372}, %r859; }
	shr.u32 	%r868, %r859, 24;
	cvt.u16.u32 	%rs371, %r868;
	cvt.u16.u32 	%rs370, %r860;
	shr.u32 	%r869, %r860, 8;
	cvt.u16.u32 	%rs369, %r869;
	{ .reg .b16 tmp; mov.b32 {tmp, %rs368}, %r860; }
	shr.u32 	%r870, %r860, 24;
	cvt.u16.u32 	%rs367, %r870;
	cvt.u16.u32 	%rs366, %r861;
	shr.u32 	%r871, %r861, 8;
	cvt.u16.u32 	%rs365, %r871;
	{ .reg .b16 tmp; mov.b32 {tmp, %rs364}, %r861; }
	shr.u32 	%r872, %r861, 24;
	cvt.u16.u32 	%rs363, %r872;
	cvt.u16.u32 	%rs362, %r862;
	shr.u32 	%r873, %r862, 8;
	cvt.u16.u32 	%rs361, %r873;
	{ .reg .b16 tmp; mov.b32 {tmp, %rs360}, %r862; }
	shr.u32 	%r874, %r862, 24;
	cvt.u16.u32 	%rs359, %r874;
	cvt.u16.u32 	%rs358, %r863;
	shr.u32 	%r875, %r863, 8;
	cvt.u16.u32 	%rs357, %r875;
	{ .reg .b16 tmp; mov.b32 {tmp, %rs356}, %r863; }
	shr.u32 	%r876, %r863, 24;
	cvt.u16.u32 	%rs355, %r876;
	cvt.u16.u32 	%rs354, %r864;
	shr.u32 	%r877, %r864, 8;
	cvt.u16.u32 	%rs353, %r877;
	{ .reg .b16 tmp; mov.b32 {tmp, %rs352}, %r864; }
	shr.u32 	%r878, %r864, 24;
	cvt.u16.u32 	%rs351, %r878;
	cvt.u16.u32 	%rs350, %r865;
	shr.u32 	%r879, %r865, 8;
	cvt.u16.u32 	%rs349, %r879;
	{ .reg .b16 tmp; mov.b32 {tmp, %rs348}, %r865; }
	shr.u32 	%r880, %r865, 24;
	cvt.u16.u32 	%rs347, %r880;
	cvt.u16.u32 	%rs346, %r866;
	shr.u32 	%r881, %r866, 8;
	cvt.u16.u32 	%rs345, %r881;
	{ .reg .b16 tmp; mov.b32 {tmp, %rs344}, %r866; }
	shr.u32 	%r882, %r866, 24;
	cvt.u16.u32 	%rs343, %r882;
	ld.global.u8 	%rs34, [%rd2];
	setp.gt.u16 	%p115, %rs34, %rs294;
	@%p115 bra 	$L__BB3_196;
	and.b16  	%rs295, %rs374, 255;
	setp.lt.u16 	%p116, %rs34, %rs295;
	@%p116 bra 	$L__BB3_91;
	ld.global.u8 	%rs35, [%rd2+1];
	and.b16  	%rs296, %rs373, 255;
	setp.gt.u16 	%p117, %rs35, %rs296;
	@%p117 bra 	$L__BB3_196;
	and.b16  	%rs297, %rs373, 255;
	setp.lt.u16 	%p118, %rs35, %rs297;
	@%p118 bra 	$L__BB3_91;
	ld.global.u8 	%rs36, [%rd2+2];
	and.b16  	%rs298, %rs372, 255;
	setp.gt.u16 	%p119, %rs36, %rs298;
	@%p119 bra 	$L__BB3_196;
	and.b16  	%rs299, %rs372, 255;
	setp.lt.u16 	%p120, %rs36, %rs299;
	@%p120 bra 	$L__BB3_91;
	ld.global.u8 	%rs37, [%rd2+3];
	setp.gt.u16 	%p121, %rs37, %rs371;
	@%p121 bra 	$L__BB3_196;
	setp.lt.u16 	%p122, %rs37, %rs371;
	@%p122 bra 	$L__BB3_91;
	ld.global.u8 	%rs38, [%rd2+4];
	and.b16  	%rs300, %rs370, 255;
	setp.gt.u16 	%p123, %rs38, %rs300;
	@%p123 bra 	$L__BB3_196;
	and.b16  	%rs301, %rs370, 255;
	setp.lt.u16 	%p124, %rs38, %rs301;
	@%p124 bra 	$L__BB3_91;
	ld.global.u8 	%rs39, [%rd2+5];
	and.b16  	%rs302, %rs369, 255;
	setp.gt.u16 	%p125, %rs39, %rs302;
	@%p125 bra 	$L__BB3_196;
	and.b16  	%rs303, %rs369, 255;
	setp.lt.u16 	%p126, %rs39, %rs303;
	@%p126 bra 	$L__BB3_91;
	ld.global.u8 	%rs40, [%rd2+6];
	and.b16  	%rs304, %rs368, 255;
	setp.gt.u16 	%p127, %rs40, %rs304;
	@%p127 bra 	$L__BB3_196;
	and.b16  	%rs305, %rs368, 255;
	setp.lt.u16 	%p128, %rs40, %rs305;
	@%p128 bra 	$L__BB3_91;
	ld.global.u8 	%rs41, [%rd2+7];
	setp.gt.u16 	%p129, %rs41, %rs367;
	@%p129 bra 	$L__BB3_196;
	setp.lt.u16 	%p130, %rs41, %rs367;
	@%p130 bra 	$L__BB3_91;
	ld.global.u8 	%rs42, [%rd2+8];
	and.b16  	%rs306, %rs366, 255;
	setp.gt.u16 	%p131, %rs42, %rs306;
	@%p131 bra 	$L__BB3_196;
	and.b16  	%rs307, %rs366, 255;
	setp.lt.u16 	%p132, %rs42, %rs307;
	@%p132 bra 	$L__BB3_91;
	ld.global.u8 	%rs43, [%rd2+9];
	and.b16  	%rs308, %rs365, 255;
	setp.gt.u16 	%p133, %rs43, %rs308;
	@%p133 bra 	$L__BB3_196;
	and.b16  	%rs309, %rs365, 255;
	setp.lt.u16 	%p134, %rs43, %rs309;
	@%p134 bra 	$L__BB3_91;
	ld.global.u8 	%rs44, [%rd2+10];
	and.b16  	%rs310, %rs364, 255;
	setp.gt.u16 	%p135, %rs44, %rs310;
	@%p135 bra 	$L__BB3_196;
	and.b16  	%rs311, %rs364, 255;
	setp.lt.u16 	%p136, %rs44, %rs311;
	@%p136 bra 	$L__BB3_91;
	ld.global.u8 	%rs45, [%rd2+11];
	setp.gt.u16 	%p137, %rs45, %rs363;
	@%p137 bra 	$L__BB3_196;
	setp.lt.u16 	%p138, %rs45, %rs363;
	@%p138 bra 	$L__BB3_91;
	ld.global.u8 	%rs46, [%rd2+12];
	and.b16  	%rs312, %rs362, 255;
	setp.gt.u16 	%p139, %rs46, %rs312;
	@%p139 bra 	$L__BB3_196;
	and.b16  	%rs313, %rs362, 255;
	setp.lt.u16 	%p140, %rs46, %rs313;
	@%p140 bra 	$L__BB3_91;
	ld.global.u8 	%rs47, [%rd2+13];
	and.b16  	%rs314, %rs361, 255;
	setp.gt.u16 	%p141, %rs47, %rs314;
	@%p141 bra 	$L__BB3_196;
	and.b16  	%rs315, %rs361, 255;
	setp.lt.u16 	%p142, %rs47, %rs315;
	@%p142 bra 	$L__BB3_91;
	ld.global.u8 	%rs48, [%rd2+14];
	and.b16  	%rs316, %rs360, 255;
	setp.gt.u16 	%p143, %rs48, %rs316;
	@%p143 bra 	$L__BB3_196;
	and.b16  	%rs317, %rs360, 255;
	setp.lt.u16 	%p144, %rs48, %rs317;
	@%p144 bra 	$L__BB3_91;
	ld.global.u8 	%rs49, [%rd2+15];
	setp.gt.u16 	%p145, %rs49, %rs359;
	@%p145 bra 	$L__BB3_196;
	setp.lt.u16 	%p146, %rs49, %rs359;
	@%p146 bra 	$L__BB3_91;
	ld.global.u8 	%rs50, [%rd2+16];
	and.b16  	%rs318, %rs358, 255;
	setp.gt.u16 	%p147, %rs50, %rs318;
	@%p147 bra 	$L__BB3_196;
	and.b16  	%rs319, %rs358, 255;
	setp.lt.u16 	%p148, %rs50, %rs319;
	@%p148 bra 	$L__BB3_91;
	ld.global.u8 	%rs51, [%rd2+17];
	and.b16  	%rs320, %rs357, 255;
	setp.gt.u16 	%p149, %rs51, %rs320;
	@%p149 bra 	$L__BB3_196;
	and.b16  	%rs321, %rs357, 255;
	setp.lt.u16 	%p150, %rs51, %rs321;
	@%p150 bra 	$L__BB3_91;
	ld.global.u8 	%rs52, [%rd2+18];
	and.b16  	%rs322, %rs356, 255;
	setp.gt.u16 	%p151, %rs52, %rs322;
	@%p151 bra 	$L__BB3_196;
	and.b16  	%rs323, %rs356, 255;
	setp.lt.u16 	%p152, %rs52, %rs323;
	@%p152 bra 	$L__BB3_91;
	ld.global.u8 	%rs53, [%rd2+19];
	setp.gt.u16 	%p153, %rs53, %rs355;
	@%p153 bra 	$L__BB3_196;
	setp.lt.u16 	%p154, %rs53, %rs355;
	@%p154 bra 	$L__BB3_91;
	ld.global.u8 	%rs54, [%rd2+20];
	and.b16  	%rs324, %rs354, 255;
	setp.gt.u16 	%p155, %rs54, %rs324;
	@%p155 bra 	$L__BB3_196;
	and.b16  	%rs325, %rs354, 255;
	setp.lt.u16 	%p156, %rs54, %rs325;
	@%p156 bra 	$L__BB3_91;
	ld.global.u8 	%rs55, [%rd2+21];
	and.b16  	%rs326, %rs353, 255;
	setp.gt.u16 	%p157, %rs55, %rs326;
	@%p157 bra 	$L__BB3_196;
	and.b16  	%rs327, %rs353, 255;
	setp.lt.u16 	%p158, %rs55, %rs327;
	@%p158 bra 	$L__BB3_91;
	ld.global.u8 	%rs56, [%rd2+22];
	and.b16  	%rs328, %rs352, 255;
	setp.gt.u16 	%p159, %rs56, %rs328;
	@%p159 bra 	$L__BB3_196;
	and.b16  	%rs329, %rs352, 255;
	setp.lt.u16 	%p160, %rs56, %rs329;
	@%p160 bra 	$L__BB3_91;
	ld.global.u8 	%rs57, [%rd2+23];
	setp.gt.u16 	%p161, %rs57, %rs351;
	@%p161 bra 	$L__BB3_196;
	setp.lt.u16 	%p162, %rs57, %rs351;
	@%p162 bra 	$L__BB3_91;
	ld.global.u8 	%rs58, [%rd2+24];
	and.b16  	%rs330, %rs350, 255;
	setp.gt.u16 	%p163, %rs58, %rs330;
	@%p163 bra 	$L__BB3_196;
	and.b16  	%rs331, %rs350, 255;
	setp.lt.u16 	%p164, %rs58, %rs331;
	@%p164 bra 	$L__BB3_91;
	ld.global.u8 	%rs59, [%rd2+25];
	and.b16  	%rs332, %rs349, 255;
	setp.gt.u16 	%p165, %rs59, %rs332;
	@%p165 bra 	$L__BB3_196;
	and.b16  	%rs333, %rs349, 255;
	setp.lt.u16 	%p166, %rs59, %rs333;
	@%p166 bra 	$L__BB3_91;
	ld.global.u8 	%rs60, [%rd2+26];
	and.b16  	%rs334, %rs348, 255;
	setp.gt.u16 	%p167, %rs60, %rs334;
	@%p167 bra 	$L__BB3_196;
	and.b16  	%rs335, %rs348, 255;
	setp.lt.u16 	%p168, %rs60, %rs335;
	@%p168 bra 	$L__BB3_91;
	ld.global.u8 	%rs61, [%rd2+27];
	setp.gt.u16 	%p169, %rs61, %rs347;
	@%p169 bra 	$L__BB3_196;
	setp.lt.u16 	%p170, %rs61, %rs347;
	@%p170 bra 	$L__BB3_91;
	ld.global.u8 	%rs62, [%rd2+28];
	and.b16  	%rs336, %rs346, 255;
	setp.gt.u16 	%p171, %rs62, %rs336;
	@%p171 bra 	$L__BB3_196;
	and.b16  	%rs337, %rs346, 255;
	setp.lt.u16 	%p172, %rs62, %rs337;
	@%p172 bra 	$L__BB3_91;
	ld.global.u8 	%rs63, [%rd2+29];
	and.b16  	%rs338, %rs345, 255;
	setp.gt.u16 	%p173, %rs63, %rs338;
	@%p173 bra 	$L__BB3_196;
	and.b16  	%rs339, %rs345, 255;
	setp.lt.u16 	%p174, %rs63, %rs339;
	@%p174 bra 	$L__BB3_91;
	ld.global.u8 	%rs64, [%rd2+30];
	and.b16  	%rs340, %rs344, 255;
	setp.gt.u16 	%p175, %rs64, %rs340;
	@%p175 bra 	$L__BB3_196;
	and.b16  	%rs341, %rs344, 255;
	setp.lt.u16 	%p176, %rs64, %rs341;
	@%p176 bra 	$L__BB3_91;
	ld.global.u8 	%rs342, [%rd2+31];
	setp.ge.u16 	%p177, %rs342, %rs343;
	@%p177 bra 	$L__BB3_196;
$L__BB3_91:
	add.s64 	%rd198, %rd198, %rd10;
	add.s32 	%r884, %r884, 1;
	setp.eq.s32 	%p178, %r884, %r166;
	@%p178 bra 	$L__BB3_199;
	bra.uni 	$L__BB3_3;
$L__BB3_92:
	and.b32  	%r65, %r165, 15;
	add.s32 	%r66, %r65, -1;
	and.b32  	%r67, %r165, 7;
	add.s32 	%r68, %r67, -1;
	ld.global.u8 	%rs65, [%rd3];
	and.b32  	%r69, %r165, -16;
	and.b32  	%r70, %r165, 3;
	cvt.u64.u32 	%rd53, %r165;
	add.s64 	%rd29, %rd8, %rd53;
	ld.const.u32 	%r71, [IV];
	ld.const.u32 	%r72, [IV+4];
	ld.const.u32 	%r73, [IV+8];
	ld.const.u32 	%r74, [IV+12];
	ld.const.u32 	%r75, [IV+16];
	ld.const.u32 	%r76, [IV+20];
	ld.const.u32 	%r77, [IV+24];
	mov.b32 	%r908, 0;
	ld.const.u32 	%r78, [IV+28];
$L__BB3_93:
	setp.ne.s16 	%p3, %rs65, 0;
	@%p3 bra 	$L__BB3_199;
	setp.eq.s32 	%p4, %r165, 0;
	@%p4 bra 	$L__BB3_107;
	mov.b32 	%r911, 0;
$L__BB3_96:
	.pragma "nounroll";
	mov.u32 	%r84, %r911;
	cvt.u64.u32 	%rd54, %r84;
	add.s64 	%rd33, %rd1, %rd54;
	add.s64 	%rd34, %rd8, %rd54;
	ld.global.u8 	%r174, [%rd33+15];
	ld.global.u8 	%r175, [%rd33+14];
	prmt.b32 	%r176, %r175, %r174, 0x3340U;
	ld.global.u8 	%r177, [%rd33+13];
	ld.global.u8 	%r178, [%rd33+12];
	prmt.b32 	%r179, %r178, %r177, 0x3340U;
	prmt.b32 	%r180, %r179, %r176, 0x5410U;
	ld.global.u8 	%r181, [%rd33+11];
	ld.global.u8 	%r182, [%rd33+10];
	prmt.b32 	%r183, %r182, %r181, 0x3340U;
	ld.global.u8 	%r184, [%rd33+9];
	ld.global.u8 	%r185, [%rd33+8];
	prmt.b32 	%r186, %r185, %r184, 0x3340U;
	prmt.b32 	%r187, %r186, %r183, 0x5410U;
	ld.global.u8 	%r188, [%rd33+7];
	ld.global.u8 	%r189, [%rd33+6];
	prmt.b32 	%r190, %r189, %r188, 0x3340U;
	ld.global.u8 	%r191, [%rd33+5];
	ld.global.u8 	%r192, [%rd33+4];
	prmt.b32 	%r193, %r192, %r191, 0x3340U;
	prmt.b32 	%r194, %r193, %r190, 0x5410U;
	ld.global.u8 	%r195, [%rd33+3];
	ld.global.u8 	%r196, [%rd33+2];
	prmt.b32 	%r197, %r196, %r195, 0x3340U;
	ld.global.u8 	%r198, [%rd33+1];
	ld.global.u8 	%r199, [%rd33];
	prmt.b32 	%r200, %r199, %r198, 0x3340U;
	prmt.b32 	%r201, %r200, %r197, 0x5410U;
	st.local.v4.b32 	[%rd34], {%r201, %r194, %r187, %r180};
	add.s32 	%r911, %r84, 16;
	setp.eq.s32 	%p5, %r911, %r69;
	@%p5 bra 	$L__BB3_97;
	bra.uni 	$L__BB3_96;
$L__BB3_97:
	setp.eq.s32 	%p6, %r65, 0;
	@%p6 bra 	$L__BB3_107;
	setp.lt.u32 	%p7, %r66, 7;
	mov.u32 	%r910, %r69;
	@%p7 bra 	$L__BB3_100;
	ld.global.u8 	%r202, [%rd33+23];
	ld.global.u8 	%r203, [%rd33+22];
	prmt.b32 	%r204, %r203, %r202, 0x3340U;
	ld.global.u8 	%r205, [%rd33+21];
	ld.global.u8 	%r206, [%rd33+20];
	prmt.b32 	%r207, %r206, %r205, 0x3340U;
	prmt.b32 	%r208, %r207, %r204, 0x5410U;
	ld.global.u8 	%r209, [%rd33+19];
	ld.global.u8 	%r210, [%rd33+18];
	prmt.b32 	%r211, %r210, %r209, 0x3340U;
	ld.global.u8 	%r212, [%rd33+17];
	ld.global.u8 	%r213, [%rd33+16];
	prmt.b32 	%r214, %r213, %r212, 0x3340U;
	prmt.b32 	%r215, %r214, %r211, 0x5410U;
	st.local.v2.b32 	[%rd34+16], {%r215, %r208};
	add.s32 	%r910, %r84, 24;
$L__BB3_100:
	setp.eq.s32 	%p8, %r67, 0;
	@%p8 bra 	$L__BB3_107;
	setp.lt.u32 	%p9, %r68, 3;
	@%p9 bra 	$L__BB3_103;
	cvt.u64.u32 	%rd55, %r910;
	add.s64 	%rd56, %rd1, %rd55;
	ld.global.u8 	%rs162, [%rd56];
	add.s64 	%rd57, %rd8, %rd55;
	st.local.u8 	[%rd57], %rs162;
	ld.global.u8 	%rs163, [%rd56+1];
	st.local.u8 	[%rd57+1], %rs163;
	ld.global.u8 	%rs164, [%rd56+2];
	st.local.u8 	[%rd57+2], %rs164;
	ld.global.u8 	%rs165, [%rd56+3];
	st.local.u8 	[%rd57+3], %rs165;
	add.s32 	%r910, %r910, 4;
$L__BB3_103:
	setp.eq.s32 	%p10, %r70, 0;
	@%p10 bra 	$L__BB3_107;
	setp.eq.s32 	%p11, %r70, 1;
	cvt.u64.u32 	%rd58, %r910;
	add.s64 	%rd31, %rd1, %rd58;
	ld.global.u8 	%rs166, [%rd31];
	add.s64 	%rd32, %rd8, %rd58;
	st.local.u8 	[%rd32], %rs166;
	@%p11 bra 	$L__BB3_107;
	setp.eq.s32 	%p12, %r70, 2;
	ld.global.u8 	%rs167, [%rd31+1];
	st.local.u8 	[%rd32+1], %rs167;
	@%p12 bra 	$L__BB3_107;
	ld.global.u8 	%rs168, [%rd31+2];
	st.local.u8 	[%rd32+2], %rs168;
$L__BB3_107:
	st.local.u8 	[%rd29], %rd198;
	shr.u64 	%rd60, %rd198, 8;
	st.local.u8 	[%rd29+1], %rd60;
	shr.u64 	%rd61, %rd198, 16;
	st.local.u8 	[%rd29+2], %rd61;
	shr.u64 	%rd62, %rd198, 24;
	st.local.u8 	[%rd29+3], %rd62;
	shr.u64 	%rd63, %rd198, 32;
	st.local.u8 	[%rd29+4], %rd63;
	shr.u64 	%rd64, %rd198, 40;
	st.local.u8 	[%rd29+5], %rd64;
	shr.u64 	%rd65, %rd198, 48;
	st.local.u8 	[%rd29+6], %rd65;
	shr.u64 	%rd66, %rd198, 56;
	st.local.u8 	[%rd29+7], %rd66;
	mov.b64 	%rd197, 0;
	mov.b32 	%r920, 0;
	mov.u32 	%r943, %r71;
	mov.u32 	%r939, %r72;
	mov.u32 	%r935, %r73;
	mov.u32 	%r931, %r74;
	mov.u32 	%r942, %r75;
	mov.u32 	%r938, %r76;
	mov.u32 	%r934, %r77;
	mov.u32 	%r930, %r78;
$L__BB3_108:
	sub.s32 	%r95, %r2, %r920;
	min.u32 	%r933, %r95, 64;
	setp.eq.s32 	%p13, %r95, 0;
	@%p13 bra 	$L__BB3_116;
	max.u32 	%r97, %r933, 1;
	and.b32  	%r98, %r97, 3;
	setp.lt.u32 	%p14, %r95, 4;
	mov.b32 	%r921, 0;
	@%p14 bra 	$L__BB3_112;
	and.b32  	%r921, %r97, 124;
	mov.b32 	%r922, 0;
$L__BB3_111:
	add.s32 	%r219, %r922, %r920;
	cvt.u64.u32 	%rd67, %r219;
	add.s64 	%rd68, %rd8, %rd67;
	cvt.u64.u32 	%rd69, %r922;
	add.s64 	%rd70, %rd5, %rd69;
	add.s32 	%r220, %r219, 1;
	cvt.u64.u32 	%rd71, %r220;
	add.s64 	%rd72, %rd8, %rd71;
	add.s32 	%r221, %r219, 2;
	cvt.u64.u32 	%rd73, %r221;
	add.s64 	%rd74, %rd8, %rd73;
	add.s32 	%r222, %r219, 3;
	cvt.u64.u32 	%rd75, %r222;
	add.s64 	%rd76, %rd8, %rd75;
	ld.local.u8 	%r223, [%rd76];
	ld.local.u8 	%r224, [%rd74];
	prmt.b32 	%r225, %r224, %r223, 0x3340U;
	ld.local.u8 	%r226, [%rd68];
	ld.local.u8 	%r227, [%rd72];
	prmt.b32 	%r228, %r226, %r227, 0x3340U;
	prmt.b32 	%r229, %r228, %r225, 0x5410U;
	st.local.u32 	[%rd70], %r229;
	add.s32 	%r922, %r922, 4;
	setp.eq.s32 	%p15, %r922, %r921;
	@%p15 bra 	$L__BB3_112;
	bra.uni 	$L__BB3_111;
$L__BB3_112:
	setp.eq.s32 	%p16, %r98, 0;
	@%p16 bra 	$L__BB3_116;
	add.s32 	%r101, %r921, %r920;
	cvt.u64.u32 	%rd77, %r101;
	add.s64 	%rd78, %rd8, %rd77;
	ld.local.u8 	%rs169, [%rd78];
	cvt.u64.u32 	%rd79, %r921;
	add.s64 	%rd36, %rd5, %rd79;
	st.local.u8 	[%rd36], %rs169;
	setp.eq.s32 	%p17, %r98, 1;
	@%p17 bra 	$L__BB3_116;
	add.s32 	%r230, %r101, 1;
	cvt.u64.u32 	%rd80, %r230;
	add.s64 	%rd81, %rd8, %rd80;
	ld.local.u8 	%rs170, [%rd81];
	st.local.u8 	[%rd36+1], %rs170;
	setp.eq.s32 	%p18, %r98, 2;
	@%p18 bra 	$L__BB3_116;
	add.s32 	%r231, %r101, 2;
	cvt.u64.u32 	%rd82, %r231;
	add.s64 	%rd83, %rd8, %rd82;
	ld.local.u8 	%rs171, [%rd83];
	st.local.u8 	[%rd36+2], %rs171;
$L__BB3_116:
	setp.gt.u32 	%p19, %r95, 63;
	@%p19 bra 	$L__BB3_130;
	sub.s32 	%r102, 64, %r933;
	and.b32  	%r103, %r102, 15;
	setp.gt.u32 	%p20, %r95, 48;
	mov.u32 	%r925, %r933;
	@%p20 bra 	$L__BB3_120;
	and.b32  	%r104, %r102, 112;
	mov.b32 	%r924, 0;
	mov.u32 	%r925, %r933;
$L__BB3_119:
	.pragma "nounroll";
	cvt.u64.u32 	%rd84, %r925;
	add.s64 	%rd85, %rd5, %rd84;
	mov.b16 	%rs172, 0;
	st.local.u8 	[%rd85], %rs172;
	st.local.u8 	[%rd85+1], %rs172;
	st.local.u8 	[%rd85+2], %rs172;
	st.local.u8 	[%rd85+3], %rs172;
	st.local.u8 	[%rd85+4], %rs172;
	st.local.u8 	[%rd85+5], %rs172;
	st.local.u8 	[%rd85+6], %rs172;
	st.local.u8 	[%rd85+7], %rs172;
	st.local.u8 	[%rd85+8], %rs172;
	st.local.u8 	[%rd85+9], %rs172;
	st.local.u8 	[%rd85+10], %rs172;
	st.local.u8 	[%rd85+11], %rs172;
	st.local.u8 	[%rd85+12], %rs172;
	st.local.u8 	[%rd85+13], %rs172;
	st.local.u8 	[%rd85+14], %rs172;
	st.local.u8 	[%rd85+15], %rs172;
	add.s32 	%r925, %r925, 16;
	add.s32 	%r924, %r924, 16;
	setp.ne.s32 	%p21, %r924, %r104;
	@%p21 bra 	$L__BB3_119;
$L__BB3_120:
	setp.eq.s32 	%p22, %r103, 0;
	@%p22 bra 	$L__BB3_130;
	and.b32  	%r112, %r102, 7;
	setp.lt.u32 	%p23, %r103, 8;
	@%p23 bra 	$L__BB3_123;
	cvt.u64.u32 	%rd86, %r925;
	add.s64 	%rd87, %rd5, %rd86;
	mov.b16 	%rs173, 0;
	st.local.u8 	[%rd87], %rs173;
	st.local.u8 	[%rd87+1], %rs173;
	st.local.u8 	[%rd87+2], %rs173;
	st.local.u8 	[%rd87+3], %rs173;
	st.local.u8 	[%rd87+4], %rs173;
	st.local.u8 	[%rd87+5], %rs173;
	st.local.u8 	[%rd87+6], %rs173;
	st.local.u8 	[%rd87+7], %rs173;
	add.s32 	%r925, %r925, 8;
$L__BB3_123:
	setp.eq.s32 	%p24, %r112, 0;
	@%p24 bra 	$L__BB3_130;
	and.b32  	%r115, %r102, 3;
	setp.lt.u32 	%p25, %r112, 4;
	@%p25 bra 	$L__BB3_126;
	cvt.u64.u32 	%rd88, %r925;
	add.s64 	%rd89, %rd5, %rd88;
	mov.b16 	%rs174, 0;
	st.local.u8 	[%rd89], %rs174;
	st.local.u8 	[%rd89+1], %rs174;
	st.local.u8 	[%rd89+2], %rs174;
	st.local.u8 	[%rd89+3], %rs174;
	add.s32 	%r925, %r925, 4;
$L__BB3_126:
	setp.eq.s32 	%p26, %r115, 0;
	@%p26 bra 	$L__BB3_130;
	cvt.u64.u32 	%rd90, %r925;
	add.s64 	%rd37, %rd5, %rd90;
	mov.b16 	%rs175, 0;
	st.local.u8 	[%rd37], %rs175;
	setp.eq.s32 	%p27, %r115, 1;
	@%p27 bra 	$L__BB3_130;
	mov.b16 	%rs176, 0;
	st.local.u8 	[%rd37+1], %rs176;
	setp.eq.s32 	%p28, %r115, 2;
	@%p28 bra 	$L__BB3_130;
	mov.b16 	%rs177, 0;
	st.local.u8 	[%rd37+2], %rs177;
$L__BB3_130:
	setp.eq.s64 	%p29, %rd197, 0;
	selp.u32 	%r234, 1, 0, %p29;
	add.s32 	%r920, %r933, %r920;
	setp.lt.u32 	%p30, %r920, %r2;
	or.b32  	%r235, %r234, 10;
	selp.b32 	%r929, %r234, %r235, %p30;
	cvt.u32.u64 	%r941, %rd197;
	{ .reg .b32 tmp; mov.b64 {tmp, %r937}, %rd197; }
	ld.local.v4.b32 	{%r236, %r237, %r238, %r239}, [%rd5];
	bfe.u32 	%r240, %r239, 24, 8;
	bfe.u32 	%r241, %r239, 16, 8;
	bfe.u32 	%r242, %r239, 8, 8;
	cvt.u16.u32 	%rs178, %r242;
	bfe.u32 	%r243, %r238, 24, 8;
	bfe.u32 	%r244, %r238, 16, 8;
	bfe.u32 	%r245, %r238, 8, 8;
	cvt.u16.u32 	%rs179, %r245;
	bfe.u32 	%r246, %r237, 24, 8;
	bfe.u32 	%r247, %r237, 16, 8;
	bfe.u32 	%r248, %r237, 8, 8;
	cvt.u16.u32 	%rs180, %r248;
	ld.local.u32 	%r249, [%rd5];
	bfe.u32 	%r250, %r237, 0, 8;
	and.b16  	%rs181, %rs180, 255;
	mul.wide.u16 	%r251, %rs181, 256;
	or.b32  	%r252, %r251, %r250;
	shl.b32 	%r253, %r247, 16;
	and.b32  	%r254, %r253, 16711680;
	or.b32  	%r255, %r252, %r254;
	shl.b32 	%r256, %r246, 24;
	or.b32  	%r257, %r255, %r256;
	bfe.u32 	%r258, %r238, 0, 8;
	and.b16  	%rs182, %rs179, 255;
	mul.wide.u16 	%r259, %rs182, 256;
	or.b32  	%r260, %r259, %r258;
	shl.b32 	%r261, %r244, 16;
	and.b32  	%r262, %r261, 16711680;
	or.b32  	%r263, %r260, %r262;
	shl.b32 	%r264, %r243, 24;
	or.b32  	%r265, %r263, %r264;
	bfe.u32 	%r266, %r239, 0, 8;
	and.b16  	%rs183, %rs178, 255;
	mul.wide.u16 	%r267, %rs183, 256;
	or.b32  	%r268, %r267, %r266;
	shl.b32 	%r269, %r241, 16;
	and.b32  	%r270, %r269, 16711680;
	or.b32  	%r271, %r268, %r270;
	shl.b32 	%r272, %r240, 24;
	or.b32  	%r273, %r271, %r272;
	st.local.v4.u32 	[%rd4], {%r249, %r257, %r265, %r273};
	ld.local.v4.b32 	{%r274, %r275, %r276, %r277}, [%rd5+16];
	bfe.u32 	%r278, %r277, 24, 8;
	bfe.u32 	%r279, %r277, 16, 8;
	bfe.u32 	%r280, %r277, 8, 8;
	cvt.u16.u32 	%rs184, %r280;
	bfe.u32 	%r281, %r276, 24, 8;
	bfe.u32 	%r282, %r276, 16, 8;
	bfe.u32 	%r283, %r276, 8, 8;
	cvt.u16.u32 	%rs185, %r283;
	bfe.u32 	%r284, %r275, 24, 8;
	bfe.u32 	%r285, %r275, 16, 8;
	bfe.u32 	%r286, %r275, 8, 8;
	cvt.u16.u32 	%rs186, %r286;
	ld.local.u32 	%r287, [%rd5+16];
	bfe.u32 	%r288, %r275, 0, 8;
	and.b16  	%rs187, %rs186, 255;
	mul.wide.u16 	%r289, %rs187, 256;
	or.b32  	%r290, %r289, %r288;
	shl.b32 	%r291, %r285, 16;
	and.b32  	%r292, %r291, 16711680;
	or.b32  	%r293, %r290, %r292;
	shl.b32 	%r294, %r284, 24;
	or.b32  	%r295, %r293, %r294;
	bfe.u32 	%r296, %r276, 0, 8;
	and.b16  	%rs188, %rs185, 255;
	mul.wide.u16 	%r297, %rs188, 256;
	or.b32  	%r298, %r297, %r296;
	shl.b32 	%r299, %r282, 16;
	and.b32  	%r300, %r299, 16711680;
	or.b32  	%r301, %r298, %r300;
	shl.b32 	%r302, %r281, 24;
	or.b32  	%r303, %r301, %r302;
	bfe.u32 	%r304, %r277, 0, 8;
	and.b16  	%rs189, %rs184, 255;
	mul.wide.u16 	%r305, %rs189, 256;
	or.b32  	%r306, %r305, %r304;
	shl.b32 	%r307, %r279, 16;
	and.b32  	%r308, %r307, 16711680;
	or.b32  	%r309, %r306, %r308;
	shl.b32 	%r310, %r278, 24;
	or.b32  	%r311, %r309, %r310;
	st.local.v4.u32 	[%rd4+16], {%r287, %r295, %r303, %r311};
	ld.local.v4.b32 	{%r312, %r313, %r314, %r315}, [%rd5+32];
	bfe.u32 	%r316, %r315, 24, 8;
	bfe.u32 	%r317, %r315, 16, 8;
	bfe.u32 	%r318, %r315, 8, 8;
	cvt.u16.u32 	%rs190, %r318;
	bfe.u32 	%r319, %r314, 24, 8;
	bfe.u32 	%r320, %r314, 16, 8;
	bfe.u32 	%r321, %r314, 8, 8;
	cvt.u16.u32 	%rs191, %r321;
	bfe.u32 	%r322, %r313, 24, 8;
	bfe.u32 	%r323, %r313, 16, 8;
	bfe.u32 	%r324, %r313, 8, 8;
	cvt.u16.u32 	%rs192, %r324;
	ld.local.u32 	%r325, [%rd5+32];
	bfe.u32 	%r326, %r313, 0, 8;
	and.b16  	%rs193, %rs192, 255;
	mul.wide.u16 	%r327, %rs193, 256;
	or.b32  	%r328, %r327, %r326;
	shl.b32 	%r329, %r323, 16;
	and.b32  	%r330, %r329, 16711680;
	or.b32  	%r331, %r328, %r330;
	shl.b32 	%r332, %r322, 24;
	or.b32  	%r333, %r331, %r332;
	bfe.u32 	%r334, %r314, 0, 8;
	and.b16  	%rs194, %rs191, 255;
	mul.wide.u16 	%r335, %rs194, 256;
	or.b32  	%r336, %r335, %r334;
	shl.b32 	%r337, %r320, 16;
	and.b32  	%r338, %r337, 16711680;
	or.b32  	%r339, %r336, %r338;
	shl.b32 	%r340, %r319, 24;
	or.b32  	%r341, %r339, %r340;
	bfe.u32 	%r342, %r315, 0, 8;
	and.b16  	%rs195, %rs190, 255;
	mul.wide.u16 	%r343, %rs195, 256;
	or.b32  	%r344, %r343, %r342;
	shl.b32 	%r345, %r317, 16;
	and.b32  	%r346, %r345, 16711680;
	or.b32  	%r347, %r344, %r346;
	shl.b32 	%r348, %r316, 24;
	or.b32  	%r349, %r347, %r348;
	st.local.v4.u32 	[%rd4+32], {%r325, %r333, %r341, %r349};
	ld.local.v4.b32 	{%r350, %r351, %r352, %r353}, [%rd5+48];
	bfe.u32 	%r354, %r353, 24, 8;
	bfe.u32 	%r355, %r353, 16, 8;
	bfe.u32 	%r356, %r353, 8, 8;
	cvt.u16.u32 	%rs196, %r356;
	bfe.u32 	%r357, %r352, 24, 8;
	bfe.u32 	%r358, %r352, 16, 8;
	bfe.u32 	%r359, %r352, 8, 8;
	cvt.u16.u32 	%rs197, %r359;
	bfe.u32 	%r360, %r351, 24, 8;
	bfe.u32 	%r361, %r351, 16, 8;
	bfe.u32 	%r362, %r351, 8, 8;
	cvt.u16.u32 	%rs198, %r362;
	ld.local.u32 	%r363, [%rd5+48];
	bfe.u32 	%r364, %r351, 0, 8;
	and.b16  	%rs199, %rs198, 255;
	mul.wide.u16 	%r365, %rs199, 256;
	or.b32  	%r366, %r365, %r364;
	shl.b32 	%r367, %r361, 16;
	and.b32  	%r368, %r367, 16711680;
	or.b32  	%r369, %r366, %r368;
	shl.b32 	%r370, %r360, 24;
	or.b32  	%r371, %r369, %r370;
	bfe.u32 	%r372, %r352, 0, 8;
	and.b16  	%rs200, %rs197, 255;
	mul.wide.u16 	%r373, %rs200, 256;
	or.b32  	%r374, %r373, %r372;
	shl.b32 	%r375, %r358, 16;
	and.b32  	%r376, %r375, 16711680;
	or.b32  	%r377, %r374, %r376;
	shl.b32 	%r378, %r357, 24;
	or.b32  	%r379, %r377, %r378;
	bfe.u32 	%r380, %r353, 0, 8;
	and.b16  	%rs201, %rs196, 255;
	mul.wide.u16 	%r381, %rs201, 256;
	or.b32  	%r382, %r381, %r380;
	shl.b32 	%r383, %r355, 16;
	and.b32  	%r384, %r383, 16711680;
	or.b32  	%r385, %r382, %r384;
	shl.b32 	%r386, %r354, 24;
	or.b32  	%r387, %r385, %r386;
	st.local.v4.u32 	[%rd4+48], {%r363, %r371, %r379, %r387};
	mov.b32 	%r944, 0;
	mov.u32 	%r928, %r74;
	mov.u32 	%r932, %r73;
	mov.u32 	%r936, %r72;
	mov.u32 	%r940, %r71;
$L__BB3_131:
	mul.wide.u32 	%rd91, %r944, 16;
	mov.u64 	%rd92, MSG_SCHEDULE;
	add.s64 	%rd93, %rd92, %rd91;
	ld.const.u8 	%r388, [%rd93];
	mul.wide.u32 	%rd94, %r388, 4;
	add.s64 	%rd95, %rd4, %rd94;
	ld.local.u32 	%r389, [%rd95];
	ld.const.u8 	%r390, [%rd93+1];
	mul.wide.u32 	%rd96, %r390, 4;
	add.s64 	%rd97, %rd4, %rd96;
	ld.local.u32 	%r391, [%rd97];
	add.s32 	%r392, %r943, %r389;
	add.s32 	%r393, %r392, %r942;
	xor.b32  	%r394, %r941, %r393;
	shf.l.wrap.b32 	%r395, %r394, %r394, 16;
	add.s32 	%r396, %r940, %r395;
	xor.b32  	%r397, %r942, %r396;
	shf.l.wrap.b32 	%r398, %r397, %r397, 20;
	add.s32 	%r399, %r398, %r391;
	add.s32 	%r400, %r399, %r393;
	xor.b32  	%r401, %r395, %r400;
	shf.l.wrap.b32 	%r402, %r401, %r401, 24;
	add.s32 	%r403, %r396, %r402;
	xor.b32  	%r404, %r398, %r403;
	shf.l.wrap.b32 	%r405, %r404, %r404, 25;
	ld.const.u8 	%r406, [%rd93+2];
	mul.wide.u32 	%rd98, %r406, 4;
	add.s64 	%rd99, %rd4, %rd98;
	ld.local.u32 	%r407, [%rd99];
	ld.const.u8 	%r408, [%rd93+3];
	mul.wide.u32 	%rd100, %r408, 4;
	add.s64 	%rd101, %rd4, %rd100;
	ld.local.u32 	%r409, [%rd101];
	add.s32 	%r410, %r939, %r407;
	add.s32 	%r411, %r410, %r938;
	xor.b32  	%r412, %r937, %r411;
	shf.l.wrap.b32 	%r413, %r412, %r412, 16;
	add.s32 	%r414, %r936, %r413;
	xor.b32  	%r415, %r938, %r414;
	shf.l.wrap.b32 	%r416, %r415, %r415, 20;
	add.s32 	%r417, %r416, %r409;
	add.s32 	%r418, %r417, %r411;
	xor.b32  	%r419, %r413, %r418;
	shf.l.wrap.b32 	%r420, %r419, %r419, 24;
	add.s32 	%r421, %r414, %r420;
	xor.b32  	%r422, %r416, %r421;
	shf.l.wrap.b32 	%r423, %r422, %r422, 25;
	ld.const.u8 	%r424, [%rd93+4];
	mul.wide.u32 	%rd102, %r424, 4;
	add.s64 	%rd103, %rd4, %rd102;
	ld.local.u32 	%r425, [%rd103];
	ld.const.u8 	%r426, [%rd93+5];
	mul.wide.u32 	%rd104, %r426, 4;
	add.s64 	%rd105, %rd4, %rd104;
	ld.local.u32 	%r427, [%rd105];
	add.s32 	%r428, %r935, %r425;
	add.s32 	%r429, %r428, %r934;
	xor.b32  	%r430, %r933, %r429;
	shf.l.wrap.b32 	%r431, %r430, %r430, 16;
	add.s32 	%r432, %r932, %r431;
	xor.b32  	%r433, %r934, %r432;
	shf.l.wrap.b32 	%r434, %r433, %r433, 20;
	add.s32 	%r435, %r434, %r427;
	add.s32 	%r436, %r435, %r429;
	xor.b32  	%r437, %r431, %r436;
	shf.l.wrap.b32 	%r438, %r437, %r437, 24;
	add.s32 	%r439, %r432, %r438;
	xor.b32  	%r440, %r434, %r439;
	shf.l.wrap.b32 	%r441, %r440, %r440, 25;
	ld.const.u8 	%r442, [%rd93+6];
	mul.wide.u32 	%rd106, %r442, 4;
	add.s64 	%rd107, %rd4, %rd106;
	ld.local.u32 	%r443, [%rd107];
	ld.const.u8 	%r444, [%rd93+7];
	mul.wide.u32 	%rd108, %r444, 4;
	add.s64 	%rd109, %rd4, %rd108;
	ld.local.u32 	%r445, [%rd109];
	add.s32 	%r446, %r931, %r443;
	add.s32 	%r447, %r446, %r930;
	xor.b32  	%r448, %r929, %r447;
	shf.l.wrap.b32 	%r449, %r448, %r448, 16;
	add.s32 	%r450, %r928, %r449;
	xor.b32  	%r451, %r930, %r450;
	shf.l.wrap.b32 	%r452, %r451, %r451, 20;
	add.s32 	%r453, %r452, %r445;
	add.s32 	%r454, %r453, %r447;
	xor.b32  	%r455, %r449, %r454;
	shf.l.wrap.b32 	%r456, %r455, %r455, 24;
	add.s32 	%r457, %r450, %r456;
	xor.b32  	%r458, %r452, %r457;
	shf.l.wrap.b32 	%r459, %r458, %r458, 25;
	ld.const.u8 	%r460, [%rd93+8];
	mul.wide.u32 	%rd110, %r460, 4;
	add.s64 	%rd111, %rd4, %rd110;
	ld.local.u32 	%r461, [%rd111];
	ld.const.u8 	%r462, [%rd93+9];
	mul.wide.u32 	%rd112, %r462, 4;
	add.s64 	%rd113, %rd4, %rd112;
	ld.local.u32 	%r463, [%rd113];
	add.s32 	%r464, %r400, %r461;
	add.s32 	%r465, %r464, %r423;
	xor.b32  	%r466, %r456, %r465;
	shf.l.wrap.b32 	%r467, %r466, %r466, 16;
	add.s32 	%r468, %r439, %r467;
	xor.b32  	%r469, %r423, %r468;
	shf.l.wrap.b32 	%r470, %r469, %r469, 20;
	add.s32 	%r471, %r470, %r463;
	add.s32 	%r943, %r471, %r465;
	xor.b32  	%r472, %r467, %r943;
	shf.l.wrap.b32 	%r929, %r472, %r472, 24;
	add.s32 	%r932, %r468, %r929;
	xor.b32  	%r473, %r470, %r932;
	shf.l.wrap.b32 	%r938, %r473, %r473, 25;
	ld.const.u8 	%r474, [%rd93+10];
	mul.wide.u32 	%rd114, %r474, 4;
	add.s64 	%rd115, %rd4, %rd114;
	ld.local.u32 	%r475, [%rd115];
	ld.const.u8 	%r476, [%rd93+11];
	mul.wide.u32 	%rd116, %r476, 4;
	add.s64 	%rd117, %rd4, %rd116;
	ld.local.u32 	%r477, [%rd117];
	add.s32 	%r478, %r418, %r475;
	add.s32 	%r479, %r478, %r441;
	xor.b32  	%r480, %r402, %r479;
	shf.l.wrap.b32 	%r481, %r480, %r480, 16;
	add.s32 	%r482, %r457, %r481;
	xor.b32  	%r483, %r441, %r482;
	shf.l.wrap.b32 	%r484, %r483, %r483, 20;
	add.s32 	%r485, %r484, %r477;
	add.s32 	%r939, %r485, %r479;
	xor.b32  	%r486, %r481, %r939;
	shf.l.wrap.b32 	%r941, %r486, %r486, 24;
	add.s32 	%r928, %r482, %r941;
	xor.b32  	%r487, %r484, %r928;
	shf.l.wrap.b32 	%r934, %r487, %r487, 25;
	ld.const.u8 	%r488, [%rd93+12];
	mul.wide.u32 	%rd118, %r488, 4;
	add.s64 	%rd119, %rd4, %rd118;
	ld.local.u32 	%r489, [%rd119];
	ld.const.u8 	%r490, [%rd93+13];
	mul.wide.u32 	%rd120, %r490, 4;
	add.s64 	%rd121, %rd4, %rd120;
	ld.local.u32 	%r491, [%rd121];
	add.s32 	%r492, %r436, %r489;
	add.s32 	%r493, %r492, %r459;
	xor.b32  	%r494, %r420, %r493;
	shf.l.wrap.b32 	%r495, %r494, %r494, 16;
	add.s32 	%r496, %r403, %r495;
	xor.b32  	%r497, %r459, %r496;
	shf.l.wrap.b32 	%r498, %r497, %r497, 20;
	add.s32 	%r499, %r498, %r491;
	add.s32 	%r935, %r499, %r493;
	xor.b32  	%r500, %r495, %r935;
	shf.l.wrap.b32 	%r937, %r500, %r500, 24;
	add.s32 	%r940, %r496, %r937;
	xor.b32  	%r501, %r498, %r940;
	shf.l.wrap.b32 	%r930, %r501, %r501, 25;
	ld.const.u8 	%r502, [%rd93+14];
	mul.wide.u32 	%rd122, %r502, 4;
	add.s64 	%rd123, %rd4, %rd122;
	ld.local.u32 	%r503, [%rd123];
	ld.const.u8 	%r504, [%rd93+15];
	mul.wide.u32 	%rd124, %r504, 4;
	add.s64 	%rd125, %rd4, %rd124;
	ld.local.u32 	%r505, [%rd125];
	add.s32 	%r506, %r454, %r503;
	add.s32 	%r507, %r506, %r405;
	xor.b32  	%r508, %r438, %r507;
	shf.l.wrap.b32 	%r509, %r508, %r508, 16;
	add.s32 	%r510, %r421, %r509;
	xor.b32  	%r511, %r405, %r510;
	shf.l.wrap.b32 	%r512, %r511, %r511, 20;
	add.s32 	%r513, %r512, %r505;
	add.s32 	%r931, %r513, %r507;
	xor.b32  	%r514, %r509, %r931;
	shf.l.wrap.b32 	%r933, %r514, %r514, 24;
	add.s32 	%r936, %r510, %r933;
	xor.b32  	%r515, %r512, %r936;
	shf.l.wrap.b32 	%r942, %r515, %r515, 25;
	add.s32 	%r944, %r944, 1;
	setp.ne.s32 	%p31, %r944, 7;
	@%p31 bra 	$L__BB3_131;
	xor.b32  	%r943, %r943, %r940;
	xor.b32  	%r939, %r939, %r936;
	xor.b32  	%r935, %r935, %r932;
	xor.b32  	%r931, %r931, %r928;
	xor.b32  	%r942, %r942, %r941;
	xor.b32  	%r938, %r938, %r937;
	xor.b32  	%r934, %r934, %r933;
	xor.b32  	%r930, %r930, %r929;
	selp.u64 	%rd126, 1, 0, %p30;
	add.s64 	%rd197, %rd197, %rd126;
	@%p30 bra 	$L__BB3_108;
	cvt.u16.u32 	%rs374, %r943;
	and.b16  	%rs202, %rs374, 255;
	shr.u32 	%r516, %r943, 8;
	cvt.u16.u32 	%rs373, %r516;
	{ .reg .b16 tmp; mov.b32 {tmp, %rs372}, %r943; }
	shr.u32 	%r517, %r943, 24;
	cvt.u16.u32 	%rs371, %r517;
	cvt.u16.u32 	%rs370, %r939;
	shr.u32 	%r518, %r939, 8;
	cvt.u16.u32 	%rs369, %r518;
	{ .reg .b16 tmp; mov.b32 {tmp, %rs368}, %r939; }
	shr.u32 	%r519, %r939, 24;
	cvt.u16.u32 	%rs367, %r519;
	cvt.u16.u32 	%rs366, %r935;
	shr.u32 	%r520, %r935, 8;
	cvt.u16.u32 	%rs365, %r520;
	{ .reg .b16 tmp; mov.b32 {tmp, %rs364}, %r935; }
	shr.u32 	%r521, %r935, 24;
	cvt.u16.u32 	%rs363, %r521;
	cvt.u16.u32 	%rs362, %r931;
	shr.u32 	%r522, %r931, 8;
	cvt.u16.u32 	%rs361, %r522;
	{ .reg .b16 tmp; mov.b32 {tmp, %rs360}, %r931; }
	shr.u32 	%r523, %r931, 24;
	cvt.u16.u32 	%rs359, %r523;
	cvt.u16.u32 	%rs358, %r942;
	shr.u32 	%r524, %r942, 8;
	cvt.u16.u32 	%rs357, %r524;
	{ .reg .b16 tmp; mov.b32 {tmp, %rs356}, %r942; }
	shr.u32 	%r525, %r942, 24;
	cvt.u16.u32 	%rs355, %r525;
	cvt.u16.u32 	%rs354, %r938;
	shr.u32 	%r526, %r938, 8;
	cvt.u16.u32 	%rs353, %r526;
	{ .reg .b16 tmp; mov.b32 {tmp, %rs352}, %r938; }
	shr.u32 	%r527, %r938, 24;
	cvt.u16.u32 	%rs351, %r527;
	cvt.u16.u32 	%rs350, %r934;
	shr.u32 	%r528, %r934, 8;
	cvt.u16.u32 	%rs349, %r528;
	{ .reg .b16 tmp; mov.b32 {tmp, %rs348}, %r934; }
	shr.u32 	%r529, %r934, 24;
	cvt.u16.u32 	%rs347, %r529;
	cvt.u16.u32 	%rs346, %r930;
	shr.u32 	%r530, %r930, 8;
	cvt.u16.u32 	%rs345, %r530;
	{ .reg .b16 tmp; mov.b32 {tmp, %rs344}, %r930; }
	shr.u32 	%r531, %r930, 24;
	cvt.u16.u32 	%rs343, %r531;
	ld.global.u8 	%rs98, [%rd2];
	setp.gt.u16 	%p33, %rs98, %rs202;
	@%p33 bra 	$L__BB3_196;
	and.b16  	%rs203, %rs374, 255;
	setp.lt.u16 	%p34, %rs98, %rs203;
	@%p34 bra 	$L__BB3_198;
	ld.global.u8 	%rs99, [%rd2+1];
	and.b16  	%rs204, %rs373, 255;
	setp.gt.u16 	%p35, %rs99, %rs204;
	@%p35 bra 	$L__BB3_196;
	and.b16  	%rs205, %rs373, 255;
	setp.lt.u16 	%p36, %rs99, %rs205;
	@%p36 bra 	$L__BB3_198;
	ld.global.u8 	%rs100, [%rd2+2];
	and.b16  	%rs206, %rs372, 255;
	setp.gt.u16 	%p37, %rs100, %rs206;
	@%p37 bra 	$L__BB3_196;
	and.b16  	%rs207, %rs372, 255;
	setp.lt.u16 	%p38, %rs100, %rs207;
	@%p38 bra 	$L__BB3_198;
	ld.global.u8 	%rs101, [%rd2+3];
	setp.gt.u16 	%p39, %rs101, %rs371;
	@%p39 bra 	$L__BB3_196;
	setp.lt.u16 	%p40, %rs101, %rs371;
	@%p40 bra 	$L__BB3_198;
	ld.global.u8 	%rs102, [%rd2+4];
	and.b16  	%rs208, %rs370, 255;
	setp.gt.u16 	%p41, %rs102, %rs208;
	@%p41 bra 	$L__BB3_196;
	and.b16  	%rs209, %rs370, 255;
	setp.lt.u16 	%p42, %rs102, %rs209;
	@%p42 bra 	$L__BB3_198;
	ld.global.u8 	%rs103, [%rd2+5];
	and.b16  	%rs210, %rs369, 255;
	setp.gt.u16 	%p43, %rs103, %rs210;
	@%p43 bra 	$L__BB3_196;
	and.b16  	%rs211, %rs369, 255;
	setp.lt.u16 	%p44, %rs103, %rs211;
	@%p44 bra 	$L__BB3_198;
	ld.global.u8 	%rs104, [%rd2+6];
	and.b16  	%rs212, %rs368, 255;
	setp.gt.u16 	%p45, %rs104, %rs212;
	@%p45 bra 	$L__BB3_196;
	and.b16  	%rs213, %rs368, 255;
	setp.lt.u16 	%p46, %rs104, %rs213;
	@%p46 bra 	$L__BB3_198;
	ld.global.u8 	%rs105, [%rd2+7];
	setp.gt.u16 	%p47, %rs105, %rs367;
	@%p47 bra 	$L__BB3_196;
	setp.lt.u16 	%p48, %rs105, %rs367;
	@%p48 bra 	$L__BB3_198;
	ld.global.u8 	%rs106, [%rd2+8];
	and.b16  	%rs214, %rs366, 255;
	setp.gt.u16 	%p49, %rs106, %rs214;
	@%p49 bra 	$L__BB3_196;
	and.b16  	%rs215, %rs366, 255;
	setp.lt.u16 	%p50, %rs106, %rs215;
	@%p50 bra 	$L__BB3_198;
	ld.global.u8 	%rs107, [%rd2+9];
	and.b16  	%rs216, %rs365, 255;
	setp.gt.u16 	%p51, %rs107, %rs216;
	@%p51 bra 	$L__BB3_196;
	and.b16  	%rs217, %rs365, 255;
	setp.lt.u16 	%p52, %rs107, %rs217;
	@%p52 bra 	$L__BB3_198;
	ld.global.u8 	%rs108, [%rd2+10];
	and.b16  	%rs218, %rs364, 255;
	setp.gt.u16 	%p53, %rs108, %rs218;
	@%p53 bra 	$L__BB3_196;
	and.b16  	%rs219, %rs364, 255;
	setp.lt.u16 	%p54, %rs108, %rs219;
	@%p54 bra 	$L__BB3_198;
	ld.global.u8 	%rs109, [%rd2+11];
	setp.gt.u16 	%p55, %rs109, %rs363;
	@%p55 bra 	$L__BB3_196;
	setp.lt.u16 	%p56, %rs109, %rs363;
	@%p56 bra 	$L__BB3_198;
	ld.global.u8 	%rs110, [%rd2+12];
	and.b16  	%rs220, %rs362, 255;
	setp.gt.u16 	%p57, %rs110, %rs220;
	@%p57 bra 	$L__BB3_196;
	and.b16  	%rs221, %rs362, 255;
	setp.lt.u16 	%p58, %rs110, %rs221;
	@%p58 bra 	$L__BB3_198;
	ld.global.u8 	%rs111, [%rd2+13];
	and.b16  	%rs222, %rs361, 255;
	setp.gt.u16 	%p59, %rs111, %rs222;
	@%p59 bra 	$L__BB3_196;
	and.b16  	%rs223, %rs361, 255;
	setp.lt.u16 	%p60, %rs111, %rs223;
	@%p60 bra 	$L__BB3_198;
	ld.global.u8 	%rs112, [%rd2+14];
	and.b16  	%rs224, %rs360, 255;
	setp.gt.u16 	%p61, %rs112, %rs224;
	@%p61 bra 	$L__BB3_196;
	and.b16  	%rs225, %rs360, 255;
	setp.lt.u16 	%p62, %rs112, %rs225;
	@%p62 bra 	$L__BB3_198;
	ld.global.u8 	%rs113, [%rd2+15];
	setp.gt.u16 	%p63, %rs113, %rs359;
	@%p63 bra 	$L__BB3_196;
	setp.lt.u16 	%p64, %rs113, %rs359;
	@%p64 bra 	$L__BB3_198;
	ld.global.u8 	%rs114, [%rd2+16];
	and.b16  	%rs226, %rs358, 255;
	setp.gt.u16 	%p65, %rs114, %rs226;
	@%p65 bra 	$L__BB3_196;
	and.b16  	%rs227, %rs358, 255;
	setp.lt.u16 	%p66, %rs114, %rs227;
	@%p66 bra 	$L__BB3_198;
	ld.global.u8 	%rs115, [%rd2+17];
	and.b16  	%rs228, %rs357, 255;
	setp.gt.u16 	%p67, %rs115, %rs228;
	@%p67 bra 	$L__BB3_196;
	and.b16  	%rs229, %rs357, 255;
	setp.lt.u16 	%p68, %rs115, %rs229;
	@%p68 bra 	$L__BB3_198;
	ld.global.u8 	%rs116, [%rd2+18];
	and.b16  	%rs230, %rs356, 255;
	setp.gt.u16 	%p69, %rs116, %rs230;
	@%p69 bra 	$L__BB3_196;
	and.b16  	%rs231, %rs356, 255;
	setp.lt.u16 	%p70, %rs116, %rs231;
	@%p70 bra 	$L__BB3_198;
	ld.global.u8 	%rs117, [%rd2+19];
	setp.gt.u16 	%p71, %rs117, %rs355;
	@%p71 bra 	$L__BB3_196;
	setp.lt.u16 	%p72, %rs117, %rs355;
	@%p72 bra 	$L__BB3_198;
	ld.global.u8 	%rs118, [%rd2+20];
	and.b16  	%rs232, %rs354, 255;
	setp.gt.u16 	%p73, %rs118, %rs232;
	@%p73 bra 	$L__BB3_196;
	and.b16  	%rs233, %rs354, 255;
	setp.lt.u16 	%p74, %rs118, %rs233;
	@%p74 bra 	$L__BB3_198;
	ld.global.u8 	%rs119, [%rd2+21];
	and.b16  	%rs234, %rs353, 255;
	setp.gt.u16 	%p75, %rs119, %rs234;
	@%p75 bra 	$L__BB3_196;
	and.b16  	%rs235, %rs353, 255;
	setp.lt.u16 	%p76, %rs119, %rs235;
	@%p76 bra 	$L__BB3_198;
	ld.global.u8 	%rs120, [%rd2+22];
	and.b16  	%rs236, %rs352, 255;
	setp.gt.u16 	%p77, %rs120, %rs236;
	@%p77 bra 	$L__BB3_196;
	and.b16  	%rs237, %rs352, 255;
	setp.lt.u16 	%p78, %rs120, %rs237;
	@%p78 bra 	$L__BB3_198;
	ld.global.u8 	%rs121, [%rd2+23];
	setp.gt.u16 	%p79, %rs121, %rs351;
	@%p79 bra 	$L__BB3_196;
	setp.lt.u16 	%p80, %rs121, %rs351;
	@%p80 bra 	$L__BB3_198;
	ld.global.u8 	%rs122, [%rd2+24];
	and.b16  	%rs238, %rs350, 255;
	setp.gt.u16 	%p81, %rs122, %rs238;
	@%p81 bra 	$L__BB3_196;
	and.b16  	%rs239, %rs350, 255;
	setp.lt.u16 	%p82, %rs122, %rs239;
	@%p82 bra 	$L__BB3_198;
	ld.global.u8 	%rs123, [%rd2+25];
	and.b16  	%rs240, %rs349, 255;
	setp.gt.u16 	%p83, %rs123, %rs240;
	@%p83 bra 	$L__BB3_196;
	and.b16  	%rs241, %rs349, 255;
	setp.lt.u16 	%p84, %rs123, %rs241;
	@%p84 bra 	$L__BB3_198;
	ld.global.u8 	%rs124, [%rd2+26];
	and.b16  	%rs242, %rs348, 255;
	setp.gt.u16 	%p85, %rs124, %rs242;
	@%p85 bra 	$L__BB3_196;
	and.b16  	%rs243, %rs348, 255;
	setp.lt.u16 	%p86, %rs124, %rs243;
	@%p86 bra 	$L__BB3_198;
	ld.global.u8 	%rs125, [%rd2+27];
	setp.gt.u16 	%p87, %rs125, %rs347;
	@%p87 bra 	$L__BB3_196;
	setp.lt.u16 	%p88, %rs125, %rs347;
	@%p88 bra 	$L__BB3_198;
	ld.global.u8 	%rs126, [%rd2+28];
	and.b16  	%rs244, %rs346, 255;
	setp.gt.u16 	%p89, %rs126, %rs244;
	@%p89 bra 	$L__BB3_196;
	and.b16  	%rs245, %rs346, 255;
	setp.lt.u16 	%p90, %rs126, %rs245;
	@%p90 bra 	$L__BB3_198;
	ld.global.u8 	%rs127, [%rd2+29];
	and.b16  	%rs246, %rs345, 255;
	setp.gt.u16 	%p91, %rs127, %rs246;
	@%p91 bra 	$L__BB3_196;
	and.b16  	%rs247, %rs345, 255;
	setp.lt.u16 	%p92, %rs127, %rs247;
	@%p92 bra 	$L__BB3_198;
	ld.global.u8 	%rs128, [%rd2+30];
	and.b16  	%rs248, %rs344, 255;
	setp.gt.u16 	%p93, %rs128, %rs248;
	@%p93 bra 	$L__BB3_196;
	and.b16  	%rs249, %rs344, 255;
	setp.lt.u16 	%p94, %rs128, %rs249;
	@%p94 bra 	$L__BB3_198;
	ld.global.u8 	%rs250, [%rd2+31];
	setp.lt.u16 	%p95, %rs250, %rs343;
	@%p95 bra 	$L__BB3_198;
$L__BB3_196:
	atom.relaxed.global.cas.b32 	%r883, [%rd3], 0, 1;
	setp.ne.s32 	%p179, %r883, 0;
	@%p179 bra 	$L__BB3_199;
	ld.param.u64 	%rd192, [blake3_brute_force_param_7];
	ld.param.u64 	%rd191, [blake3_brute_force_param_5];
	cvta.to.global.u64 	%rd189, %rd192;
	cvta.to.global.u64 	%rd190, %rd191;
	st.global.u64 	[%rd190], %rd198;
	st.global.u8 	[%rd189], %rs374;
	st.global.u8 	[%rd189+1], %rs373;
	st.global.u8 	[%rd189+2], %rs372;
	st.global.u8 	[%rd189+3], %rs371;
	st.global.u8 	[%rd189+4], %rs370;
	st.global.u8 	[%rd189+5], %rs369;
	st.global.u8 	[%rd189+6], %rs368;
	st.global.u8 	[%rd189+7], %rs367;
	st.global.u8 	[%rd189+8], %rs366;
	st.global.u8 	[%rd189+9], %rs365;
	st.global.u8 	[%rd189+10], %rs364;
	st.global.u8 	[%rd189+11], %rs363;
	st.global.u8 	[%rd189+12], %rs362;
	st.global.u8 	[%rd189+13], %rs361;
	st.global.u8 	[%rd189+14], %rs360;
	st.global.u8 	[%rd189+15], %rs359;
	st.global.u8 	[%rd189+16], %rs358;
	st.global.u8 	[%rd189+17], %rs357;
	st.global.u8 	[%rd189+18], %rs356;
	st.global.u8 	[%rd189+19], %rs355;
	st.global.u8 	[%rd189+20], %rs354;
	st.global.u8 	[%rd189+21], %rs353;
	st.global.u8 	[%rd189+22], %rs352;
	st.global.u8 	[%rd189+23], %rs351;
	st.global.u8 	[%rd189+24], %rs350;
	st.global.u8 	[%rd189+25], %rs349;
	st.global.u8 	[%rd189+26], %rs348;
	st.global.u8 	[%rd189+27], %rs347;
	st.global.u8 	[%rd189+28], %rs346;
	st.global.u8 	[%rd189+29], %rs345;
	st.global.u8 	[%rd189+30], %rs344;
	st.global.u8 	[%rd189+31], %rs343;
	bra.uni 	$L__BB3_199;
$L__BB3_198:
	add.s64 	%rd198, %rd198, %rd10;
	add.s32 	%r908, %r908, 1;
	setp.ne.s32 	%p96, %r908, %r166;
	@%p96 bra 	$L__BB3_93;
$L__BB3_199:
	ret;

}


// ===== COMPILED SASS (sm_100) =====

	.target	sm_100

	.elftype	@"ET_EXEC"


//--------------------- .note.nv.tkinfo           --------------------------
	.section	.note.nv.tkinfo,"",@"SHT_NOTE"
	.sectionflags	@"SHF_NOTE_NV_TKINFO"
	.tkinfo
        /*0018*/ 	.word	0x00000002
        /*0030*/ 	.string	""
        /*0030*/ 	.string	"ptxas"
        /*0030*/ 	.string	"Cuda compilation tools, release 13.0, V13.0.88"
        /*0030*/ 	.string	"Build cuda_13.0.r13.0/compiler.36424714_0"
        /*0030*/ 	.string	"-arch sm_100 -m 64 "



//--------------------- .note.nv.cuinfo           --------------------------
	.section	.note.nv.cuinfo,"",@"SHT_NOTE"
	.sectionflags	@"SHF_NOTE_NV_CUINFO"
        /*0018*/ 	.short	0x0002
        /*001a*/ 	.short	0x0064
        /*001c*/ 	.short	0x0082
	.zero		2


//--------------------- .nv.info                  --------------------------
	.section	.nv.info,"",@"SHT_CUDA_INFO"
	.align	4


	//----- nvinfo : EIATTR_REGCOUNT
	.align		4
        /*0000*/ 	.byte	0x04, 0x2f
        /*0002*/ 	.short	(.L_3 - .L_2)
	.align		4
.L_2:
        /*0004*/ 	.word	index@(blake3_hash_batch)
        /*0008*/ 	.word	0x00000020


	//----- nvinfo : EIATTR_FRAME_SIZE
	.align		4
.L_3:
        /*000c*/ 	.byte	0x04, 0x11
        /*000e*/ 	.short	(.L_5 - .L_4)
	.align		4
.L_4:
        /*0010*/ 	.word	index@(blake3_hash_batch)
        /*0014*/ 	.word	0x00000280


	//----- nvinfo : EIATTR_REGCOUNT
	.align		4
.L_5:
        /*0018*/ 	.byte	0x04, 0x2f
        /*001a*/ 	.short	(.L_7 - .L_6)
	.align		4
.L_6:
        /*001c*/ 	.word	index@(evaluate_fitness)
        /*0020*/ 	.word	0x0000001f


	//----- nvinfo : EIATTR_FRAME_SIZE
	.align		4
.L_7:
        /*0024*/ 	.byte	0x04, 0x11
        /*0026*/ 	.short	(.L_9 - .L_8)
	.align		4
.L_8:
        /*0028*/ 	.word	index@($__internal_1_$__cuda_sm3x_div_rn_noftz_f32_slowpath)
        /*002c*/ 	.word	0x00000000


	//----- nvinfo : EIATTR_FRAME_SIZE
	.align		4
.L_9:
        /*0030*/ 	.byte	0x04, 0x11
        /*0032*/ 	.short	(.L_11 - .L_10)
	.align		4
.L_10:
        /*0034*/ 	.word	index@($__internal_0_$__cuda_sm20_rcp_rn_f32_slowpath)
        /*0038*/ 	.word	0x00000000


	//----- nvinfo : EIATTR_FRAME_SIZE
	.align		4
.L_11:
        /*003c*/ 	.byte	0x04, 0x11
        /*003e*/ 	.short	(.L_13 - .L_12)
	.align		4
.L_12:
        /*0040*/ 	.word	index@(evaluate_fitness)
        /*0044*/ 	.word	0x00000000


	//----- nvinfo : EIATTR_REGCOUNT
	.align		4
.L_13:
        /*0048*/ 	.byte	0x04, 0x2f
        /*004a*/ 	.short	(.L_15 - .L_14)
	.align		4
.L_14:
        /*004c*/ 	.word	index@(genetic_operators)
        /*0050*/ 	.word	0x00000020


	//----- nvinfo : EIATTR_FRAME_SIZE
	.align		4
.L_15:
        /*0054*/ 	.byte	0x04, 0x11
        /*0056*/ 	.short	(.L_17 - .L_16)
	.align		4
.L_16:
        /*0058*/ 	.word	index@(genetic_operators)
        /*005c*/ 	.word	0x00000000


	//----- nvinfo : EIATTR_REGCOUNT
	.align		4
.L_17:
        /*0060*/ 	.byte	0x04, 0x2f
        /*0062*/ 	.short	(.L_19 - .L_18)
	.align		4
.L_18:
        /*0064*/ 	.word	index@(blake3_brute_force)
        /*0068*/ 	.word	0x00000030


	//----- nvinfo : EIATTR_FRAME_SIZE
	.align		4
.L_19:
        /*006c*/ 	.byte	0x04, 0x11
        /*006e*/ 	.short	(.L_21 - .L_20)
	.align		4
.L_20:
        /*0070*/ 	.word	index@(blake3_brute_force)
        /*0074*/ 	.word	0x00000100


	//----- nvinfo : EIATTR_MIN_STACK_SIZE
	.align		4
.L_21:
        /*0078*/ 	.byte	0x04, 0x12
        /*007a*/ 	.short	(.L_23 - .L_22)
	.align		4
.L_22:
        /*007c*/ 	.word	index@(blake3_brute_force)
        /*0080*/ 	.word	0x00000100


	//----- nvinfo : EIATTR_MIN_STACK_SIZE
	.align		4
.L_23:
        /*0084*/ 	.byte	0x04, 0x12
        /*0086*/ 	.short	(.L_25 - .L_24)
	.align		4
.L_24:
        /*0088*/ 	.word	index@(genetic_operators)
        /*008c*/ 	.word	0x00000000


	//----- nvinfo : EIATTR_MIN_STACK_SIZE
	.align		4
.L_25:
        /*0090*/ 	.byte	0x04, 0x12
        /*0092*/ 	.short	(.L_27 - .L_26)
	.align		4
.L_26:
        /*0094*/ 	.word	index@(evaluate_fitness)
        /*0098*/ 	.word	0x00000000


	//----- nvinfo : EIATTR_MIN_STACK_SIZE
	.align		4
.L_27:
        /*009c*/ 	.byte	0x04, 0x12
        /*009e*/ 	.short	(.L_29 - .L_28)
	.align		4
.L_28:
        /*00a0*/ 	.word	index@(blake3_hash_batch)
        /*00a4*/ 	.word	0x00000280
.L_29:


//--------------------- .nv.compat                --------------------------
	.section	.nv.compat,"",@"SHT_CUDA_COMPAT_INFO"
	.align	4
        /*0000*/ 	.byte	0x02, 0x09, 0x00, 0x00, 0x02, 0x02, 0x01, 0x00, 0x02, 0x05, 0x05, 0x00, 0x03, 0x07, 0x01, 0x01
        /*0010*/ 	.byte	0x02, 0x03, 0x00, 0x00, 0x02, 0x06, 0x01, 0x00, 0x04, 0x0b, 0x08, 0x00, 0x01, 0x00, 0x00, 0x00
        /*0020*/ 	.byte	0x00, 0x00, 0x00, 0x00


//--------------------- .nv.info.blake3_brute_force --------------------------
	.section	.nv.info.blake3_brute_force,"",@"SHT_CUDA_INFO"
	.sectionflags	@""
	.align	4


	//----- nvinfo : EIATTR_CUDA_API_VERSION
	.align		4
        /*0000*/ 	.byte	0x04, 0x37
        /*0002*/ 	.short	(.L_31 - .L_30)
.L_30:
        /*0004*/ 	.word	0x00000082


	//----- nvinfo : EIATTR_KPARAM_INFO
	.align		4
.L_31:
        /*0008*/ 	.byte	0x04, 0x17
        /*000a*/ 	.short	(.L_33 - .L_32)
.L_32:
        /*000c*/ 	.word	0x00000000
        /*0010*/ 	.short	0x0007
        /*0012*/ 	.short	0x0038
        /*0014*/ 	.byte	0x00, 0xf5, 0x21, 0x00


	//----- nvinfo : EIATTR_KPARAM_INFO
	.align		4
.L_33:
        /*0018*/ 	.byte	0x04, 0x17
        /*001a*/ 	.short	(.L_35 - .L_34)
.L_34:
        /*001c*/ 	.word	0x00000000
        /*0020*/ 	.short	0x0006
        /*0022*/ 	.short	0x0030
        /*0024*/ 	.byte	0x00, 0xf0, 0x11, 0x00


	//----- nvinfo : EIATTR_KPARAM_INFO
	.align		4
.L_35:
        /*0028*/ 	.byte	0x04, 0x17
        /*002a*/ 	.short	(.L_37 - .L_36)
.L_36:
        /*002c*/ 	.word	0x00000000
        /*0030*/ 	.short	0x0005
        /*0032*/ 	.short	0x0028
        /*0034*/ 	.byte	0x00, 0xf5, 0x21, 0x00


	//----- nvinfo : EIATTR_KPARAM_INFO
	.align		4
.L_37:
        /*0038*/ 	.byte	0x04, 0x17
        /*003a*/ 	.short	(.L_39 - .L_38)
.L_38:
        /*003c*/ 	.word	0x00000000
        /*0040*/ 	.short	0x0004
        /*0042*/ 	.short	0x0020
        /*0044*/ 	.byte	0x00, 0xf5, 0x21, 0x00


	//----- nvinfo : EIATTR_KPARAM_INFO
	.align		4
.L_39:
        /*0048*/ 	.byte	0x04, 0x17
        /*004a*/ 	.short	(.L_41 - .L_40)
.L_40:
        /*004c*/ 	.word	0x00000000
        /*0050*/ 	.short	0x0003
        /*0052*/ 	.short	0x0018
        /*0054*/ 	.byte	0x00, 0xf5, 0x21, 0x00


	//----- nvinfo : EIATTR_KPARAM_INFO
	.align		4
.L_41:
        /*0058*/ 	.byte	0x04, 0x17
        /*005a*/ 	.short	(.L_43 - .L_42)
.L_42:
        /*005c*/ 	.word	0x00000000
        /*0060*/ 	.short	0x0002
        /*0062*/ 	.short	0x0010
        /*0064*/ 	.byte	0x00, 0xf0, 0x21, 0x00


	//----- nvinfo : EIATTR_KPARAM_INFO
	.align		4
.L_43:
        /*0068*/ 	.byte	0x04, 0x17
        /*006a*/ 	.short	(.L_45 - .L_44)
.L_44:
        /*006c*/ 	.word	0x00000000
        /*0070*/ 	.short	0x0001
        /*0072*/ 	.short	0x0008
        /*0074*/ 	.byte	0x00, 0xf0, 0x11, 0x00


	//----- nvinfo : EIATTR_KPARAM_INFO
	.align		4
.L_45:
        /*0078*/ 	.byte	0x04, 0x17
        /*007a*/ 	.short	(.L_47 - .L_46)
.L_46:
        /*007c*/ 	.word	0x00000000
        /*0080*/ 	.short	0x0000
        /*0082*/ 	.short	0x0000
        /*0084*/ 	.byte	0x00, 0xf5, 0x21, 0x00


	//----- nvinfo : EIATTR_SPARSE_MMA_MASK
	.align		4
.L_47:
        /*0088*/ 	.byte	0x03, 0x50
        /*008a*/ 	.short	0x0000


	//----- nvinfo : EIATTR_MAXREG_COUNT
	.align		4
        /*008c*/ 	.byte	0x03, 0x1b
        /*008e*/ 	.short	0x00ff


	//----- nvinfo : EIATTR_MERCURY_ISA_VERSION
	.align		4
        /*0090*/ 	.byte	0x03, 0x5f
        /*0092*/ 	.short	0x0101


	//----- nvinfo : EIATTR_VRC_CTA_INIT_COUNT
	.align		4
        /*0094*/ 	.byte	0x02, 0x4a
	.zero		1
	.zero		1


	//----- nvinfo : EIATTR_EXIT_INSTR_OFFSETS
	.align		4
        /*0098*/ 	.byte	0x04, 0x1c
        /*009a*/ 	.short	(.L_49 - .L_48)


	//   ....[0]....
.L_48:
        /*009c*/ 	.word	0x000000c0


	//   ....[1]....
        /*00a0*/ 	.word	0x000001b0


	//   ....[2]....
        /*00a4*/ 	.word	0x000066e0


	//   ....[3]....
        /*00a8*/ 	.word	0x00006710


	//   ....[4]....
        /*00ac*/ 	.word	0x00006800


	//   ....[5]....
        /*00b0*/ 	.word	0x0000d550


	//   ....[6]....
        /*00b4*/ 	.word	0x0000d5e0


	//   ....[7]....
        /*00b8*/ 	.word	0x0000d820


	//----- nvinfo : EIATTR_CRS_STACK_SIZE
	.align		4
.L_49:
        /*00bc*/ 	.byte	0x04, 0x1e
        /*00be*/ 	.short	(.L_51 - .L_50)
.L_50:
        /*00c0*/ 	.word	0x00000000


	//----- nvinfo : EIATTR_CBANK_PARAM_SIZE
	.align		4
.L_51:
        /*00c4*/ 	.byte	0x03, 0x19
        /*00c6*/ 	.short	0x0040


	//----- nvinfo : EIATTR_PARAM_CBANK
	.align		4
        /*00c8*/ 	.byte	0x04, 0x0a
        /*00ca*/ 	.short	(.L_53 - .L_52)
	.align		4
.L_52:
        /*00cc*/ 	.word	index@(.nv.constant0.blake3_brute_force)
        /*00d0*/ 	.short	0x0380
        /*00d2*/ 	.short	0x0040


	//----- nvinfo : EIATTR_SW_WAR
	.align		4
.L_53:
        /*00d4*/ 	.byte	0x04, 0x36
        /*00d6*/ 	.short	(.L_55 - .L_54)
.L_54:
        /*00d8*/ 	.word	0x00000008
.L_55:


//--------------------- .nv.info.genetic_operators --------------------------
	.section	.nv.info.genetic_operators,"",@"SHT_CUDA_INFO"
	.sectionflags	@""
	.align	4


	//----- nvinfo : EIATTR_CUDA_API_VERSION
	.align		4
        /*0000*/ 	.byte	0x04, 0x37
        /*0002*/ 	.short	(.L_57 - .L_56)
.L_56:
        /*0004*/ 	.word	0x00000082


	//----- nvinfo : EIATTR_KPARAM_INFO
	.align		4
.L_57:
        /*0008*/ 	.byte	0x04, 0x17
        /*000a*/ 	.short	(.L_59 - .L_58)
.L_58:
        /*000c*/ 	.word	0x00000000
        /*0010*/ 	.short	0x0006
        /*0012*/ 	.short	0x0028
        /*0014*/ 	.byte	0x00, 0xf0, 0x11, 0x00


	//----- nvinfo : EIATTR_KPARAM_INFO
	.align		4
.L_59:
        /*0018*/ 	.byte	0x04, 0x17
        /*001a*/ 	.short	(.L_61 - .L_60)
.L_60:
        /*001c*/ 	.word	0x00000000
        /*0020*/ 	.short	0x0005
        /*0022*/ 	.short	0x0024
        /*0024*/ 	.byte	0x00, 0xf0, 0x11, 0x00


	//----- nvinfo : EIATTR_KPARAM_INFO
	.align		4
.L_61:
        /*0028*/ 	.byte	0x04, 0x17
        /*002a*/ 	.short	(.L_63 - .L_62)
.L_62:
        /*002c*/ 	.word	0x00000000
        /*0030*/ 	.short	0x0004
        /*0032*/ 	.short	0x0020
        /*0034*/ 	.byte	0x00, 0xf0, 0x11, 0x00


	//----- nvinfo : EIATTR_KPARAM_INFO
	.align		4
.L_63:
        /*0038*/ 	.byte	0x04, 0x17
        /*003a*/ 	.short	(.L_65 - .L_64)
.L_64:
        /*003c*/ 	.word	0x00000000
        /*0040*/ 	.short	0x0003
        /*0042*/ 	.short	0x0018
        /*0044*/ 	.byte	0x00, 0xf5, 0x21, 0x00


	//----- nvinfo : EIATTR_KPARAM_INFO
	.align		4
.L_65:
        /*0048*/ 	.byte	0x04, 0x17
        /*004a*/ 	.short	(.L_67 - .L_66)
.L_66:
        /*004c*/ 	.word	0x00000000
        /*0050*/ 	.short	0x0002
        /*0052*/ 	.short	0x0010
        /*0054*/ 	.byte	0x00, 0xf5, 0x21, 0x00


	//----- nvinfo : EIATTR_KPARAM_INFO
	.align		4
.L_67:
        /*0058*/ 	.byte	0x04, 0x17
        /*005a*/ 	.short	(.L_69 - .L_68)
.L_68:
        /*005c*/ 	.word	0x00000000
        /*0060*/ 	.short	0x0001
        /*0062*/ 	.short	0x0008
        /*0064*/ 	.byte	0x00, 0xf5, 0x21, 0x00


	//----- nvinfo : EIATTR_KPARAM_INFO
	.align		4
.L_69:
        /*0068*/ 	.byte	0x04, 0x17
        /*006a*/ 	.short	(.L_71 - .L_70)
.L_70:
        /*006c*/ 	.word	0x00000000
        /*0070*/ 	.short	0x0000
        /*0072*/ 	.short	0x0000
        /*0074*/ 	.byte	0x00, 0xf5, 0x21, 0x00


	//----- nvinfo : EIATTR_SPARSE_MMA_MASK
	.align		4
.L_71:
        /*0078*/ 	.byte	0x03, 0x50
        /*007a*/ 	.short	0x0000


	//----- nvinfo : EIATTR_MAXREG_COUNT
	.align		4
        /*007c*/ 	.byte	0x03, 0x1b
        /*007e*/ 	.short	0x00ff


	//----- nvinfo : EIATTR_MERCURY_ISA_VERSION
	.align		4
        /*0080*/ 	.byte	0x03, 0x5f
        /*0082*/ 	.short	0x0101


	//----- nvinfo : EIATTR_VRC_CTA_INIT_COUNT
	.align		4
        /*0084*/ 	.byte	0x02, 0x4a
	.zero		1
	.zero		1


	//----- nvinfo : EIATTR_EXIT_INSTR_OFFSETS
	.align		4
        /*0088*/ 	.byte	0x04, 0x1c
        /*008a*/ 	.short	(.L_73 - .L_72)


	//   ....[0]....
.L_72:
        /*008c*/ 	.word	0x00000070


	//   ....[1]....
        /*0090*/ 	.word	0x00002100


	//----- nvinfo : EIATTR_CRS_STACK_SIZE
	.align		4
.L_73:
        /*0094*/ 	.byte	0x04, 0x1e
        /*0096*/ 	.short	(.L_75 - .L_74)
.L_74:
        /*0098*/ 	.word	0x00000000


	//----- nvinfo : EIATTR_CBANK_PARAM_SIZE
	.align		4
.L_75:
        /*009c*/ 	.byte	0x03, 0x19
        /*009e*/ 	.short	0x002c


	//----- nvinfo : EIATTR_PARAM_CBANK
	.align		4
        /*00a0*/ 	.byte	0x04, 0x0a
        /*00a2*/ 	.short	(.L_77 - .L_76)
	.align		4
.L_76:
        /*00a4*/ 	.word	index@(.nv.constant0.genetic_operators)
        /*00a8*/ 	.short	0x0380
        /*00aa*/ 	.short	0x002c


	//----- nvinfo : EIATTR_SW_WAR
	.align		4
.L_77:
        /*00ac*/ 	.byte	0x04, 0x36
        /*00ae*/ 	.short	(.L_79 - .L_78)
.L_78:
        /*00b0*/ 	.word	0x00000008
.L_79:


//--------------------- .nv.info.evaluate_fitness --------------------------
	.section	.nv.info.evaluate_fitness,"",@"SHT_CUDA_INFO"
	.sectionflags	@""
	.align	4


	//----- nvinfo : EIATTR_CUDA_API_VERSION
	.align		4
        /*0000*/ 	.byte	0x04, 0x37
        /*0002*/ 	.short	(.L_81 - .L_80)
.L_80:
        /*0004*/ 	.word	0x00000082


	//----- nvinfo : EIATTR_KPARAM_INFO
	.align		4
.L_81:
        /*0008*/ 	.byte	0x04, 0x17
        /*000a*/ 	.short	(.L_83 - .L_82)
.L_82:
        /*000c*/ 	.word	0x00000000
        /*0010*/ 	.short	0x0003
        /*0012*/ 	.short	0x0018
        /*0014*/ 	.byte	0x00, 0xf0, 0x11, 0x00


	//----- nvinfo : EIATTR_KPARAM_INFO
	.align		4
.L_83:
        /*0018*/ 	.byte	0x04, 0x17
        /*001a*/ 	.short	(.L_85 - .L_84)
.L_84:
        /*001c*/ 	.word	0x00000000
        /*0020*/ 	.short	0x0002
        /*0022*/ 	.short	0x0010
        /*0024*/ 	.byte	0x00, 0xf5, 0x21, 0x00


	//----- nvinfo : EIATTR_KPARAM_INFO
	.align		4
.L_85:
        /*0028*/ 	.byte	0x04, 0x17
        /*002a*/ 	.short	(.L_87 - .L_86)
.L_86:
        /*002c*/ 	.word	0x00000000
        /*0030*/ 	.short	0x0001
        /*0032*/ 	.short	0x0008
        /*0034*/ 	.byte	0x00, 0xf5, 0x21, 0x00


	//----- nvinfo : EIATTR_KPARAM_INFO
	.align		4
.L_87:
        /*0038*/ 	.byte	0x04, 0x17
        /*003a*/ 	.short	(.L_89 - .L_88)
.L_88:
        /*003c*/ 	.word	0x00000000
        /*0040*/ 	.short	0x0000
        /*0042*/ 	.short	0x0000
        /*0044*/ 	.byte	0x00, 0xf5, 0x21, 0x00


	//----- nvinfo : EIATTR_SPARSE_MMA_MASK
	.align		4
.L_89:
        /*0048*/ 	.byte	0x03, 0x50
        /*004a*/ 	.short	0x0000


	//----- nvinfo : EIATTR_MAXREG_COUNT
	.align		4
        /*004c*/ 	.byte	0x03, 0x1b
        /*004e*/ 	.short	0x00ff


	//----- nvinfo : EIATTR_NUM_BARRIERS
	.align		4
        /*0050*/ 	.byte	0x02, 0x4c
        /*0052*/ 	.byte	0x01
	.zero		1


	//----- nvinfo : EIATTR_MERCURY_ISA_VERSION
	.align		4
        /*0054*/ 	.byte	0x03, 0x5f
        /*0056*/ 	.short	0x0101


	//----- nvinfo : EIATTR_VRC_CTA_INIT_COUNT
	.align		4
        /*0058*/ 	.byte	0x02, 0x4a
	.zero		1
	.zero		1


	//----- nvinfo : EIATTR_EXIT_INSTR_OFFSETS
	.align		4
        /*005c*/ 	.byte	0x04, 0x1c
        /*005e*/ 	.short	(.L_91 - .L_90)


	//   ....[0]....
.L_90:
        /*0060*/ 	.word	0x00000070


	//   ....[1]....
        /*0064*/ 	.word	0x00000e10


	//   ....[2]....
        /*0068*/ 	.word	0x00001a10


	//----- nvinfo : EIATTR_CRS_STACK_SIZE
	.align		4
.L_91:
        /*006c*/ 	.byte	0x04, 0x1e
        /*006e*/ 	.short	(.L_93 - .L_92)
.L_92:
        /*0070*/ 	.word	0x00000000


	//----- nvinfo : EIATTR_CBANK_PARAM_SIZE
	.align		4
.L_93:
        /*0074*/ 	.byte	0x03, 0x19
        /*0076*/ 	.short	0x001c


	//----- nvinfo : EIATTR_PARAM_CBANK
	.align		4
        /*0078*/ 	.byte	0x04, 0x0a
        /*007a*/ 	.short	(.L_95 - .L_94)
	.align		4
.L_94:
        /*007c*/ 	.word	index@(.nv.constant0.evaluate_fitness)
        /*0080*/ 	.short	0x0380
        /*0082*/ 	.short	0x001c


	//----- nvinfo : EIATTR_SW_WAR
	.align		4
.L_95:
        /*0084*/ 	.byte	0x04, 0x36
        /*0086*/ 	.short	(.L_97 - .L_96)
.L_96:
        /*0088*/ 	.word	0x00000008
.L_97:


//--------------------- .nv.info.blake3_hash_batch --------------------------
	.section	.nv.info.blake3_hash_batch,"",@"SHT_CUDA_INFO"
	.sectionflags	@""
	.align	4


	//----- nvinfo : EIATTR_CUDA_API_VERSION
	.align		4
        /*0000*/ 	.byte	0x04, 0x37
        /*0002*/ 	.short	(.L_99 - .L_98)
.L_98:
        /*0004*/ 	.word	0x00000082


	//----- nvinfo : EIATTR_KPARAM_INFO
	.align		4
.L_99:
        /*0008*/ 	.byte	0x04, 0x17
        /*000a*/ 	.short	(.L_101 - .L_100)
.L_100:
        /*000c*/ 	.word	0x00000000
        /*0010*/ 	.short	0x0005
        /*0012*/ 	.short	0x0028
        /*0014*/ 	.byte	0x00, 0xf0, 0x11, 0x00


	//----- nvinfo : EIATTR_KPARAM_INFO
	.align		4
.L_101:
        /*0018*/ 	.byte	0x04, 0x17
        /*001a*/ 	.short	(.L_103 - .L_102)
.L_102:
        /*001c*/ 	.word	0x00000000
        /*0020*/ 	.short	0x0004
        /*0022*/ 	.short	0x0020
        /*0024*/ 	.byte	0x00, 0xf5, 0x21, 0x00


	//----- nvinfo : EIATTR_KPARAM_INFO
	.align		4
.L_103:
        /*0028*/ 	.byte	0x04, 0x17
        /*002a*/ 	.short	(.L_105 - .L_104)
.L_104:
        /*002c*/ 	.word	0x00000000
        /*0030*/ 	.short	0x0003
        /*0032*/ 	.short	0x0018
        /*0034*/ 	.byte	0x00, 0xf0, 0x11, 0x00


	//----- nvinfo : EIATTR_KPARAM_INFO
	.align		4
.L_105:
        /*0038*/ 	.byte	0x04, 0x17
        /*003a*/ 	.short	(.L_107 - .L_106)
.L_106:
        /*003c*/ 	.word	0x00000000
        /*0040*/ 	.short	0x0002
        /*0042*/ 	.short	0x0010
        /*0044*/ 	.byte	0x00, 0xf5, 0x21, 0x00


	//----- nvinfo : EIATTR_KPARAM_INFO
	.align		4
.L_107:
        /*0048*/ 	.byte	0x04, 0x17
        /*004a*/ 	.short	(.L_109 - .L_108)
.L_108:
        /*004c*/ 	.word	0x00000000
        /*0050*/ 	.short	0x0001
        /*0052*/ 	.short	0x0008
        /*0054*/ 	.byte	0x00, 0xf0, 0x11, 0x00


	//----- nvinfo : EIATTR_KPARAM_INFO
	.align		4
.L_109:
        /*0058*/ 	.byte	0x04, 0x17
        /*005a*/ 	.short	(.L_111 - .L_110)
.L_110:
        /*005c*/ 	.word	0x00000000
        /*0060*/ 	.short	0x0000
        /*0062*/ 	.short	0x0000
        /*0064*/ 	.byte	0x00, 0xf5, 0x21, 0x00


	//----- nvinfo : EIATTR_SPARSE_MMA_MASK
	.align		4
.L_111:
        /*0068*/ 	.byte	0x03, 0x50
        /*006a*/ 	.short	0x0000


	//----- nvinfo : EIATTR_MAXREG_COUNT
	.align		4
        /*006c*/ 	.byte	0x03, 0x1b
        /*006e*/ 	.short	0x00ff


	//----- nvinfo : EIATTR_NUM_BARRIERS
	.align		4
        /*0070*/ 	.byte	0x02, 0x4c
        /*0072*/ 	.byte	0x01
	.zero		1


	//----- nvinfo : EIATTR_MERCURY_ISA_VERSION
	.align		4
        /*0074*/ 	.byte	0x03, 0x5f
        /*0076*/ 	.short	0x0101


	//----- nvinfo : EIATTR_VRC_CTA_INIT_COUNT
	.align		4
        /*0078*/ 	.byte	0x02, 0x4a
	.zero		1
	.zero		1


	//----- nvinfo : EIATTR_EXIT_INSTR_OFFSETS
	.align		4
        /*007c*/ 	.byte	0x04, 0x1c
        /*007e*/ 	.short	(.L_113 - .L_112)


	//   ....[0]....
.L_112:
        /*0080*/ 	.word	0x00000080


	//   ....[1]....
        /*0084*/ 	.word	0x00005d60


	//   ....[2]....
        /*0088*/ 	.word	0x0000b200


	//----- nvinfo : EIATTR_CRS_STACK_SIZE
	.align		4
.L_113:
        /*008c*/ 	.byte	0x04, 0x1e
        /*008e*/ 	.short	(.L_115 - .L_114)
.L_114:
        /*0090*/ 	.word	0x00000000


	//----- nvinfo : EIATTR_CBANK_PARAM_SIZE
	.align		4
.L_115:
        /*0094*/ 	.byte	0x03, 0x19
        /*0096*/ 	.short	0x002c


	//----- nvinfo : EIATTR_PARAM_CBANK
	.align		4
        /*0098*/ 	.byte	0x04, 0x0a
        /*009a*/ 	.short	(.L_117 - .L_116)
	.align		4
.L_116:
        /*009c*/ 	.word	index@(.nv.constant0.blake3_hash_batch)
        /*00a0*/ 	.short	0x0380
        /*00a2*/ 	.short	0x002c


	//----- nvinfo : EIATTR_SW_WAR
	.align		4
.L_117:
        /*00a4*/ 	.byte	0x04, 0x36
        /*00a6*/ 	.short	(.L_119 - .L_118)
.L_118:
        /*00a8*/ 	.word	0x00000008
.L_119:


//--------------------- .nv.callgraph             --------------------------
	.section	.nv.callgraph,"",@"SHT_CUDA_CALLGRAPH"
	.align	4
	.sectionentsize	8
	.align		4
        /*0000*/ 	.word	0x00000000
	.align		4
        /*0004*/ 	.word	0xffffffff
	.align		4
        /*0008*/ 	.word	0x00000000
	.align		4
        /*000c*/ 	.word	0xfffffffe
	.align		4
        /*0010*/ 	.word	0x00000000
	.align		4
        /*0014*/ 	.word	0xfffffffd
	.align		4
        /*0018*/ 	.word	0x00000000
	.align		4
        /*001c*/ 	.word	0xfffffffc


//--------------------- .nv.constant3             --------------------------
	.section	.nv.constant3,"a",@progbits
	.align	4
.nv.constant3:
	.type		IV,@object
	.size		IV,(MSG_SCHEDULE - IV)
IV:
        /*0000*/ 	.byte	0x67, 0xe6, 0x09, 0x6a, 0x85, 0xae, 0x67, 0xbb, 0x72, 0xf3, 0x6e, 0x3c, 0x3a, 0xf5, 0x4f, 0xa5
        /*0010*/ 	.byte	0x7f, 0x52, 0x0e, 0x51, 0x8c, 0x68, 0x05, 0x9b, 0xab, 0xd9, 0x83, 0x1f, 0x19, 0xcd, 0xe0, 0x5b
	.type		MSG_SCHEDULE,@object
	.size		MSG_SCHEDULE,(.L_1 - MSG_SCHEDULE)
MSG_SCHEDULE:
        /*0020*/ 	.byte	0x00, 0x01, 0x02, 0x03, 0x04, 0x05, 0x06, 0x07, 0x08, 0x09, 0x0a, 0x0b, 0x0c, 0x0d, 0x0e, 0x0f
        /*0030*/ 	.byte	0x02, 0x06, 0x03, 0x0a, 0x07, 0x00, 0x04, 0x0d, 0x01, 0x0b, 0x0c, 0x05, 0x09, 0x0e, 0x0f, 0x08
        /*0040*/ 	.byte	0x03, 0x04, 0x0a, 0x0c, 0x0d, 0x02, 0x07, 0x0e, 0x06, 0x05, 0x09, 0x00, 0x0b, 0x0f, 0x08, 0x01
        /*0050*/ 	.byte	0x0a, 0x07, 0x0c, 0x09, 0x0e, 0x03, 0x0d, 0x0f, 0x04, 0x00, 0x0b, 0x02, 0x05, 0x08, 0x01, 0x06
        /*0060*/ 	.byte	0x0c, 0x0d, 0x09, 0x0b, 0x0f, 0x0a, 0x0e, 0x08, 0x07, 0x02, 0x05, 0x03, 0x00, 0x01, 0x06, 0x04
        /*0070*/ 	.byte	0x09, 0x0e, 0x0b, 0x05, 0x08, 0x0c, 0x0f, 0x01, 0x0d, 0x03, 0x00, 0x0a, 0x02, 0x06, 0x04, 0x07
        /*0080*/ 	.byte	0x0b, 0x0f, 0x05, 0x00, 0x01, 0x09, 0x08, 0x06, 0x0e, 0x0a, 0x02, 0x0c, 0x03, 0x04, 0x07, 0x0d
.L_1:


//--------------------- .text.blake3_brute_force  --------------------------
	.section	.text.blake3_brute_force,"ax",@progbits
	.align	128
        .global         blake3_brute_force
        .type           blake3_brute_force,@function
        .size           blake3_brute_force,(.L_x_108 - blake3_brute_force)
        .other          blake3_brute_force,@"STO_CUDA_ENTRY STV_DEFAULT"
blake3_brute_force:
.text.blake3_brute_force:
[----:B------:R-:W0:Y:S01]  /*0000*/  LDC R1, c[0x0][0x37c] ;  /* 0x0000df00ff017b82 */ /* 0x000e220000000800 */
[----:B------:R-:W1:Y:S01]  /*0010*/  LDCU UR4, c[0x0][0x3b0] ;  /* 0x00007600ff0477ac */ /* 0x000e620008000800 */
[----:B------:R-:W2:Y:S01]  /*0020*/  S2R R0, SR_TID.X ;  /* 0x0000000000007919 */ /* 0x000ea20000002100 */
[----:B0-----:R-:W-:-:S05]  /*0030*/  VIADD R1, R1, 0xffffff00 ;  /* 0xffffff0001017836 */ /* 0x001fca0000000000 */
[----:B------:R-:W0:Y:S01]  /*0040*/  S2UR UR8, SR_CTAID.X ;  /* 0x00000000000879c3 */ /* 0x000e220000002500 */
[----:B------:R-:W3:Y:S01]  /*0050*/  LDCU.64 UR10, c[0x0][0x390] ;  /* 0x00007200ff0a77ac */ /* 0x000ee20008000a00 */
[C---:B------:R-:W-:Y:S02]  /*0060*/  R2UR UR7, R1.reuse ;  /* 0x00000000010772ca */ /* 0x040fe400000e0000 */
[C---:B------:R-:W-:Y:S02]  /*0070*/  R2UR UR9, R1.reuse ;  /* 0x00000000010972ca */ /* 0x040fe400000e0000 */
[----:B------:R-:W-:Y:S02]  /*0080*/  R2UR UR16, R1 ;  /* 0x00000000011072ca */ /* 0x000fe400000e0000 */
[----:B-1----:R-:W-:Y:S01]  /*0090*/  ISETP.NE.AND P0, PT, RZ, UR4, PT ;  /* 0x00000004ff007c0c */ /* 0x002fe2000bf05270 */
[----:B------:R-:W1:Y:S01]  /*00a0*/  LDCU UR4, c[0x0][0x360] ;  /* 0x00006c00ff0477ac */ /* 0x000e620008000800 */
[----:B------:R-:W4:Y:S11]  /*00b0*/  LDC R3, c[0x0][0x360] ;  /* 0x0000d800ff037b82 */ /* 0x000f360000000800 */
[----:B0123--:R-:W-:Y:S05]  /*00c0*/  @!P0 EXIT ;  /* 0x000000000000894d */ /* 0x00ffea0003800000 */
[----:B------:R-:W0:Y:S01]  /*00d0*/  LDCU UR6, c[0x0][0x388] ;  /* 0x00007100ff0677ac */ /* 0x000e220008000800 */
[----:B----4-:R-:W-:Y:S01]  /*00e0*/  IMAD R0, R3, UR8, R0 ;  /* 0x0000000803007c24 */ /* 0x010fe2000f8e0200 */
[----:B------:R-:W-:Y:S01]  /*00f0*/  BSSY.RECONVERGENT B0, `(.L_x_0) ;  /* 0x0000d47000007945 */ /* 0x000fe20003800200 */
[----:B------:R-:W1:Y:S03]  /*0100*/  LDCU UR5, c[0x0][0x370] ;  /* 0x00006e00ff0577ac */ /* 0x000e660008000800 */
[----:B------:R-:W-:Y:S01]  /*0110*/  IADD3 R2, P0, PT, R0, UR10, RZ ;  /* 0x0000000a00027c10 */ /* 0x000fe2000ff1e0ff */
[----:B------:R-:W2:Y:S04]  /*0120*/  LDCU.64 UR12, c[0x0][0x358] ;  /* 0x00006b00ff0c77ac */ /* 0x000ea80008000a00 */
[----:B------:R-:W-:Y:S01]  /*0130*/  IMAD.X R3, RZ, RZ, UR11, P0 ;  /* 0x0000000bff037e24 */ /* 0x000fe200080e06ff */
[----:B0-----:R-:W-:-:S04]  /*0140*/  UIADD3 UR8, UPT, UPT, UR6, 0x8, URZ ;  /* 0x0000000806087890 */ /* 0x001fc8000fffe0ff */
[----:B------:R-:W-:Y:S02]  /*0150*/  UISETP.GT.U32.AND UP0, UPT, UR8, 0x40, UPT ;  /* 0x000000400800788c */ /* 0x000fe4000bf04070 */
[----:B-1----:R-:W-:-:S07]  /*0160*/  UIMAD UR4, UR4, UR5, URZ ;  /* 0x00000005040472a4 */ /* 0x002fce000f8e02ff */
[----:B--2---:R-:W-:Y:S05]  /*0170*/  BRA.U UP0, `(.L_x_1) ;  /* 0x0000006500687547 */ /* 0x004fea000b800000 */
[----:B------:R-:W0:Y:S02]  /*0180*/  LDC.64 R10, c[0x0][0x3a0] ;  /* 0x0000e800ff0a7b82 */ /* 0x000e240000000a00 */
[----:B0-----:R-:W2:Y:S02]  /*0190*/  LDG.E.U8 R10, desc[UR12][R10.64] ;  /* 0x0000000c0a0a7981 */ /* 0x001ea4000c1e1100 */
[----:B--2---:R-:W-:-:S13]  /*01a0*/  ISETP.NE.AND P0, PT, R10, RZ, PT ;  /* 0x000000ff0a00720c */ /* 0x004fda0003f05270 */
[----:B------:R-:W-:Y:S05]  /*01b0*/  @P0 EXIT ;  /* 0x000000000000094d */ /* 0x000fea0003800000 */
[----:B------:R-:W-:Y:S01]  /*01c0*/  IMAD.MOV.U32 R11, RZ, RZ, RZ ;  /* 0x000000ffff0b7224 */ /* 0x000fe200078e00ff */
[----:B------:R-:W-:Y:S02]  /*01d0*/  UIADD3 UR22, UPT, UPT, UR9, 0x80, URZ ;  /* 0x0000008009167890 */ /* 0x000fe4000fffe0ff */
[----:B------:R-:W-:Y:S02]  /*01e0*/  UIADD3 UR23, UPT, UPT, UR9, UR6, URZ ;  /* 0x0000000609177290 */ /* 0x000fe4000fffe0ff */
[----:B------:R-:W-:Y:S02]  /*01f0*/  UIADD3 UR24, UPT, UPT, UR9, 0x1, UR6 ;  /* 0x0000000109187890 */ /* 0x000fe4000fffe006 */
[----:B------:R-:W-:Y:S02]  /*0200*/  UIADD3 UR25, UPT, UPT, UR9, 0x2, UR6 ;  /* 0x0000000209197890 */ /* 0x000fe4000fffe006 */
[----:B------:R-:W-:Y:S02]  /*0210*/  UIADD3 UR26, UPT, UPT, UR9, 0x3, UR6 ;  /* 0x00000003091a7890 */ /* 0x000fe4000fffe006 */
[----:B------:R-:W-:-:S02]  /*0220*/  UIADD3 UR27, UPT, UPT, UR9, 0x4, UR6 ;  /* 0x00000004091b7890 */ /* 0x000fc4000fffe006 */
[----:B------:R-:W-:Y:S02]  /*0230*/  UIADD3 UR28, UPT, UPT, UR9, 0x5, UR6 ;  /* 0x00000005091c7890 */ /* 0x000fe4000fffe006 */
[----:B------:R-:W-:-:S12]  /*0240*/  UIADD3 UR29, UPT, UPT, UR9, 0x6, UR6 ;  /* 0x00000006091d7890 */ /* 0x000fd8000fffe006 */
.L_x_16:
[----:B------:R-:W0:Y:S02]  /*0250*/  LDCU UR5, c[0x0][0x388] ;  /* 0x00007100ff0577ac */ /* 0x000e240008000800 */
[----:B0-----:R-:W-:-:S09]  /*0260*/  UISETP.NE.AND UP0, UPT, UR5, URZ, UPT ;  /* 0x000000ff0500728c */ /* 0x001fd2000bf05270 */
[----:B------:R-:W-:Y:S05]  /*0270*/  BRA.U !UP0, `(.L_x_2) ;  /* 0x0000000508c07547 */ /* 0x000fea000b800000 */
[----:B------:R-:W-:Y:S01]  /*0280*/  UIADD3 UR5, UPT, UPT, UR5, -0x1, URZ ;  /* 0xffffffff05057890 */ /* 0x000fe2000fffe0ff */
[----:B------:R-:W-:-:S03]  /*0290*/  IMAD.MOV.U32 R0, RZ, RZ, RZ ;  /* 0x000000ffff007224 */ /* 0x000fc600078e00ff */
[----:B------:R-:W-:-:S09]  /*02a0*/  UISETP.GE.U32.AND UP0, UPT, UR5, 0xf, UPT ;  /* 0x0000000f0500788c */ /* 0x000fd2000bf06070 */
[----:B------:R-:W-:Y:S05]  /*02b0*/  BRA.U !UP0, `(.L_x_3) ;  /* 0x0000000108b47547 */ /* 0x000fea000b800000 */
[----:B------:R-:W0:Y:S01]  /*02c0*/  LDC R0, c[0x0][0x388] ;  /* 0x0000e200ff007b82 */ /* 0x000e220000000800 */
[----:B------:R-:W1:Y:S01]  /*02d0*/  LDCU.64 UR6, c[0x0][0x380] ;  /* 0x00007000ff0677ac */ /* 0x000e620008000a00 */
[----:B------:R-:W-:Y:S01]  /*02e0*/  IMAD.U32 R24, RZ, RZ, UR22 ;  /* 0x00000016ff187e24 */ /* 0x000fe2000f8e00ff */
[----:B-1----:R-:W-:-:S04]  /*02f0*/  UIADD3 UR5, UP0, UPT, UR6, 0x7, URZ ;  /* 0x0000000706057890 */ /* 0x002fc8000ff1e0ff */
[----:B------:R-:W-:Y:S01]  /*0300*/  UIADD3.X UR6, UPT, UPT, URZ, UR7, URZ, UP0, !UPT ;  /* 0x00000007ff067290 */ /* 0x000fe200087fe4ff */
[----:B0-----:R-:W-:Y:S01]  /*0310*/  LOP3.LUT R25, R0, 0xfffffff0, RZ, 0xc0, !PT ;  /* 0xfffffff000197812 */ /* 0x001fe200078ec0ff */
[----:B------:R-:W-:-:S04]  /*0320*/  IMAD.U32 R4, RZ, RZ, UR5 ;  /* 0x00000005ff047e24 */ /* 0x000fc8000f8e00ff */
[----:B------:R-:W-:Y:S02]  /*0330*/  IMAD.MOV R0, RZ, RZ, -R25 ;  /* 0x000000ffff007224 */ /* 0x000fe400078e0a19 */
[----:B------:R-:W-:-:S07]  /*0340*/  IMAD.U32 R5, RZ, RZ, UR6 ;  /* 0x00000006ff057e24 */ /* 0x000fce000f8e00ff */
.L_x_4:
[----:B------:R-:W2:Y:S04]  /*0350*/  LDG.E.U8 R6, desc[UR12][R4.64+0x8] ;  /* 0x0000080c04067981 */ /* 0x000ea8000c1e1100 */
[----:B------:R-:W2:Y:S04]  /*0360*/  LDG.E.U8 R7, desc[UR12][R4.64+0x7] ;  /* 0x0000070c04077981 */ /* 0x000ea8000c1e1100 */
[----:B------:R-:W3:Y:S04]  /*0370*/  LDG.E.U8 R12, desc[UR12][R4.64+0x4] ;  /* 0x0000040c040c7981 */ /* 0x000ee8000c1e1100 */
[----:B------:R-:W3:Y:S04]  /*0380*/  LDG.E.U8 R13, desc[UR12][R4.64+0x3] ;  /* 0x0000030c040d7981 */ /* 0x000ee8000c1e1100 */
[----:B------:R-:W4:Y:S04]  /*0390*/  LDG.E.U8 R14, desc[UR12][R4.64+0x2] ;  /* 0x0000020c040e7981 */ /* 0x000f28000c1e1100 */
[----:B------:R-:W4:Y:S04]  /*03a0*/  LDG.E.U8 R15, desc[UR12][R4.64+0x1] ;  /* 0x0000010c040f7981 */ /* 0x000f28000c1e1100 */
[----:B------:R-:W5:Y:S04]  /*03b0*/  LDG.E.U8 R8, desc[UR12][R4.64+0x6] ;  /* 0x0000060c04087981 */ /* 0x000f68000c1e1100 */
        /* <DEDUP_REMOVED lines=8> */
[----:B------:R0:W5:Y:S01]  /*0440*/  LDG.E.U8 R23, desc[UR12][R4.64+-0x7] ;  /* 0xfffff90c04177981 */ /* 0x000162000c1e1100 */
[----:B------:R-:W-:-:S05]  /*0450*/  VIADD R0, R0, 0x10 ;  /* 0x0000001000007836 */ /* 0x000fca0000000000 */
[----:B------:R-:W-:Y:S02]  /*0460*/  ISETP.NE.AND P0, PT, R0, RZ, PT ;  /* 0x000000ff0000720c */ /* 0x000fe40003f05270 */
[----:B0-----:R-:W-:-:S05]  /*0470*/  IADD3 R4, P1, PT, R4, 0x10, RZ ;  /* 0x0000001004047810 */ /* 0x001fca0007f3e0ff */
[----:B------:R-:W-:Y:S01]  /*0480*/  IMAD.X R5, RZ, RZ, R5, P1 ;  /* 0x000000ffff057224 */ /* 0x000fe200008e0605 */
[----:B--2---:R-:W-:Y:S02]  /*0490*/  PRMT R6, R7, 0x3340, R6 ;  /* 0x0000334007067816 */ /* 0x004fe40000000006 */
[----:B---3--:R-:W-:Y:S02]  /*04a0*/  PRMT R12, R13, 0x3340, R12 ;  /* 0x000033400d0c7816 */ /* 0x008fe4000000000c */
[----:B----4-:R-:W-:-:S04]  /*04b0*/  PRMT R7, R15, 0x3340, R14 ;  /* 0x000033400f077816 */ /* 0x010fc8000000000e */
[----:B------:R-:W-:Y:S02]  /*04c0*/  PRMT R14, R7, 0x5410, R12 ;  /* 0x00005410070e7816 */ /* 0x000fe4000000000c */
[----:B-----5:R-:W-:-:S04]  /*04d0*/  PRMT R9, R9, 0x3340, R8 ;  /* 0x0000334009097816 */ /* 0x020fc80000000008 */
[----:B------:R-:W-:Y:S02]  /*04e0*/  PRMT R15, R9, 0x5410, R6 ;  /* 0x00005410090f7816 */ /* 0x000fe40000000006 */
[----:B------:R-:W-:Y:S02]  /*04f0*/  PRMT R13, R17, 0x3340, R16 ;  /* 0x00003340110d7816 */ /* 0x000fe40000000010 */
[----:B------:R-:W-:-:S04]  /*0500*/  PRMT R18, R19, 0x3340, R18 ;  /* 0x0000334013127816 */ /* 0x000fc80000000012 */
[----:B------:R-:W-:Y:S02]  /*0510*/  PRMT R13, R18, 0x5410, R13 ;  /* 0x00005410120d7816 */ /* 0x000fe4000000000d */
[----:B------:R-:W-:Y:S02]  /*0520*/  PRMT R20, R21, 0x3340, R20 ;  /* 0x0000334015147816 */ /* 0x000fe40000000014 */
[----:B------:R-:W-:-:S04]  /*0530*/  PRMT R23, R23, 0x3340, R22 ;  /* 0x0000334017177816 */ /* 0x000fc80000000016 */
[----:B------:R-:W-:-:S05]  /*0540*/  PRMT R12, R23, 0x5410, R20 ;  /* 0x00005410170c7816 */ /* 0x000fca0000000014 */
[----:B------:R0:W-:Y:S02]  /*0550*/  STL.128 [R24], R12 ;  /* 0x0000000c18007387 */ /* 0x0001e40000100c00 */
[----:B0-----:R-:W-:Y:S01]  /*0560*/  VIADD R24, R24, 0x10 ;  /* 0x0000001018187836 */ /* 0x001fe20000000000 */
[----:B------:R-:W-:Y:S06]  /*0570*/  @P0 BRA `(.L_x_4) ;  /* 0xfffffffc00740947 */ /* 0x000fec000383ffff */
[----:B------:R-:W-:-:S07]  /*0580*/  IMAD.MOV.U32 R0, RZ, RZ, R25 ;  /* 0x000000ffff007224 */ /* 0x000fce00078e0019 */
.L_x_3:
[----:B------:R-:W0:Y:S02]  /*0590*/  LDC R17, c[0x0][0x388] ;  /* 0x0000e200ff117b82 */ /* 0x000e240000000800 */
[----:B0-----:R-:W-:-:S04]  /*05a0*/  LOP3.LUT R4, R17, 0xf, RZ, 0xc0, !PT ;  /* 0x0000000f11047812 */ /* 0x001fc800078ec0ff */
[----:B------:R-:W-:-:S13]  /*05b0*/  ISETP.NE.AND P0, PT, R4, RZ, PT ;  /* 0x000000ff0400720c */ /* 0x000fda0003f05270 */
[----:B------:R-:W-:Y:S05]  /*05c0*/  @!P0 BRA `(.L_x_2) ;  /* 0x0000000000ec8947 */ /* 0x000fea0003800000 */
[----:B------:R-:W-:Y:S01]  /*05d0*/  VIADD R4, R4, 0xffffffff ;  /* 0xffffffff04047836 */ /* 0x000fe20000000000 */
[----:B------:R-:W-:-:S04]  /*05e0*/  LOP3.LUT R18, R17, 0x7, RZ, 0xc0, !PT ;  /* 0x0000000711127812 */ /* 0x000fc800078ec0ff */
[----:B------:R-:W-:Y:S02]  /*05f0*/  ISETP.GE.U32.AND P0, PT, R4, 0x7, PT ;  /* 0x000000070400780c */ /* 0x000fe40003f06070 */
[----:B------:R-:W-:-:S11]  /*0600*/  ISETP.NE.AND P1, PT, R18, RZ, PT ;  /* 0x000000ff1200720c */ /* 0x000fd60003f25270 */
[----:B------:R-:W-:Y:S05]  /*0610*/  @!P0 BRA `(.L_x_5) ;  /* 0x0000000000548947 */ /* 0x000fea0003800000 */
[----:B------:R-:W0:Y:S02]  /*0620*/  LDCU.64 UR6, c[0x0][0x380] ;  /* 0x00007000ff0677ac */ /* 0x000e240008000a00 */
[----:B0-----:R-:W-:-:S05]  /*0630*/  IADD3 R4, P0, PT, R0, UR6, RZ ;  /* 0x0000000600047c10 */ /* 0x001fca000ff1e0ff */
[----:B------:R-:W-:-:S05]  /*0640*/  IMAD.X R5, RZ, RZ, UR7, P0 ;  /* 0x00000007ff057e24 */ /* 0x000fca00080e06ff */
[----:B------:R-:W2:Y:S04]  /*0650*/  LDG.E.U8 R6, desc[UR12][R4.64] ;  /* 0x0000000c04067981 */ /* 0x000ea8000c1e1100 */
[----:B------:R-:W3:Y:S04]  /*0660*/  LDG.E.U8 R7, desc[UR12][R4.64+0x1] ;  /* 0x0000010c04077981 */ /* 0x000ee8000c1e1100 */
[----:B------:R-:W4:Y:S04]  /*0670*/  LDG.E.U8 R8, desc[UR12][R4.64+0x2] ;  /* 0x0000020c04087981 */ /* 0x000f28000c1e1100 */
[----:B------:R-:W5:Y:S04]  /*0680*/  LDG.E.U8 R9, desc[UR12][R4.64+0x3] ;  /* 0x0000030c04097981 */ /* 0x000f68000c1e1100 */
[----:B------:R-:W5:Y:S04]  /*0690*/  LDG.E.U8 R12, desc[UR12][R4.64+0x4] ;  /* 0x0000040c040c7981 */ /* 0x000f68000c1e1100 */
[----:B------:R-:W5:Y:S04]  /*06a0*/  LDG.E.U8 R13, desc[UR12][R4.64+0x5] ;  /* 0x0000050c040d7981 */ /* 0x000f68000c1e1100 */
[----:B------:R-:W5:Y:S04]  /*06b0*/  LDG.E.U8 R14, desc[UR12][R4.64+0x6] ;  /* 0x0000060c040e7981 */ /* 0x000f68000c1e1100 */
[----:B------:R-:W5:Y:S01]  /*06c0*/  LDG.E.U8 R15, desc[UR12][R4.64+0x7] ;  /* 0x0000070c040f7981 */ /* 0x000f62000c1e1100 */
[----:B------:R-:W-:-:S02]  /*06d0*/  IMAD.IADD R16, R1, 0x1, R0 ;  /* 0x0000000101107824 */ /* 0x000fc400078e0200 */
[----:B------:R-:W-:-:S03]  /*06e0*/  VIADD R0, R0, 0x8 ;  /* 0x0000000800007836 */ /* 0x000fc60000000000 */
[----:B--2---:R0:W-:Y:S04]  /*06f0*/  STL.U8 [R16+0x80], R6 ;  /* 0x0000800610007387 */ /* 0x0041e80000100000 */
[----:B---3--:R0:W-:Y:S04]  /*0700*/  STL.U8 [R16+0x81], R7 ;  /* 0x0000810710007387 */ /* 0x0081e80000100000 */
[----:B----4-:R0:W-:Y:S04]  /*0710*/  STL.U8 [R16+0x82], R8 ;  /* 0x0000820810007387 */ /* 0x0101e80000100000 */
[----:B-----5:R0:W-:Y:S04]  /*0720*/  STL.U8 [R16+0x83], R9 ;  /* 0x0000830910007387 */ /* 0x0201e80000100000 */
[----:B------:R0:W-:Y:S04]  /*0730*/  STL.U8 [R16+0x84], R12 ;  /* 0x0000840c10007387 */ /* 0x0001e80000100000 */
[----:B------:R0:W-:Y:S04]  /*0740*/  STL.U8 [R16+0x85], R13 ;  /* 0x0000850d10007387 */ /* 0x0001e80000100000 */
[----:B------:R0:W-:Y:S04]  /*0750*/  STL.U8 [R16+0x86], R14 ;  /* 0x0000860e10007387 */ /* 0x0001e80000100000 */
[----:B------:R0:W-:Y:S02]  /*0760*/  STL.U8 [R16+0x87], R15 ;  /* 0x0000870f10007387 */ /* 0x0001e40000100000 */
.L_x_5:
[----:B------:R-:W-:Y:S05]  /*0770*/  @!P1 BRA `(.L_x_2) ;  /* 0x0000000000809947 */ /* 0x000fea0003800000 */
[----:B------:R-:W-:Y:S01]  /*0780*/  VIADD R4, R18, 0xffffffff ;  /* 0xffffffff12047836 */ /* 0x000fe20000000000 */
[----:B------:R-:W-:-:S04]  /*0790*/  LOP3.LUT R17, R17, 0x3, RZ, 0xc0, !PT ;  /* 0x0000000311117812 */ /* 0x000fc800078ec0ff */
[----:B------:R-:W-:Y:S02]  /*07a0*/  ISETP.GE.U32.AND P0, PT, R4, 0x3, PT ;  /* 0x000000030400780c */ /* 0x000fe40003f06070 */
[----:B------:R-:W-:-:S11]  /*07b0*/  ISETP.NE.AND P1, PT, R17, RZ, PT ;  /* 0x000000ff1100720c */ /* 0x000fd60003f25270 */
[----:B------:R-:W-:Y:S05]  /*07c0*/  @!P0 BRA `(.L_x_6) ;  /* 0x0000000000348947 */ /* 0x000fea0003800000 */
[----:B------:R-:W1:Y:S02]  /*07d0*/  LDCU.64 UR6, c[0x0][0x380] ;  /* 0x00007000ff0677ac */ /* 0x000e640008000a00 */
[----:B-1----:R-:W-:-:S05]  /*07e0*/  IADD3 R4, P0, PT, R0, UR6, RZ ;  /* 0x0000000600047c10 */ /* 0x002fca000ff1e0ff */
[----:B------:R-:W-:-:S05]  /*07f0*/  IMAD.X R5, RZ, RZ, UR7, P0 ;  /* 0x00000007ff057e24 */ /* 0x000fca00080e06ff */
[----:B0-----:R-:W2:Y:S04]  /*0800*/  LDG.E.U8 R6, desc[UR12][R4.64] ;  /* 0x0000000c04067981 */ /* 0x001ea8000c1e1100 */
[----:B------:R-:W3:Y:S04]  /*0810*/  LDG.E.U8 R8, desc[UR12][R4.64+0x1] ;  /* 0x0000010c04087981 */ /* 0x000ee8000c1e1100 */
[----:B------:R-:W4:Y:S04]  /*0820*/  LDG.E.U8 R12, desc[UR12][R4.64+0x2] ;  /* 0x0000020c040c7981 */ /* 0x000f28000c1e1100 */
[----:B------:R-:W5:Y:S01]  /*0830*/  LDG.E.U8 R14, desc[UR12][R4.64+0x3] ;  /* 0x0000030c040e7981 */ /* 0x000f62000c1e1100 */
[----:B------:R-:W-:-:S02]  /*0840*/  IMAD.IADD R7, R1, 0x1, R0 ;  /* 0x0000000101077824 */ /* 0x000fc400078e0200 */
[----:B------:R-:W-:-:S03]  /*0850*/  VIADD R0, R0, 0x4 ;  /* 0x0000000400007836 */ /* 0x000fc60000000000 */
[----:B--2---:R1:W-:Y:S04]  /*0860*/  STL.U8 [R7+0x80], R6 ;  /* 0x0000800607007387 */ /* 0x0043e80000100000 */
[----:B---3--:R1:W-:Y:S04]  /*0870*/  STL.U8 [R7+0x81], R8 ;  /* 0x0000810807007387 */ /* 0x0083e80000100000 */
[----:B----4-:R1:W-:Y:S04]  /*0880*/  STL.U8 [R7+0x82], R12 ;  /* 0x0000820c07007387 */ /* 0x0103e80000100000 */
[----:B-----5:R1:W-:Y:S02]  /*0890*/  STL.U8 [R7+0x83], R14 ;  /* 0x0000830e07007387 */ /* 0x0203e40000100000 */
.L_x_6:
[----:B------:R-:W-:Y:S05]  /*08a0*/  @!P1 BRA `(.L_x_2) ;  /* 0x0000000000349947 */ /* 0x000fea0003800000 */
[----:B------:R-:W2:Y:S02]  /*08b0*/  LDCU.64 UR6, c[0x0][0x380] ;  /* 0x00007000ff0677ac */ /* 0x000ea40008000a00 */
[----:B--2---:R-:W-:-:S05]  /*08c0*/  IADD3 R4, P0, PT, R0, UR6, RZ ;  /* 0x0000000600047c10 */ /* 0x004fca000ff1e0ff */
[----:B------:R-:W-:-:S05]  /*08d0*/  IMAD.X R5, RZ, RZ, UR7, P0 ;  /* 0x00000007ff057e24 */ /* 0x000fca00080e06ff */
[----:B01----:R-:W2:Y:S01]  /*08e0*/  LDG.E.U8 R6, desc[UR12][R4.64] ;  /* 0x0000000c04067981 */ /* 0x003ea2000c1e1100 */
[----:B------:R-:W-:Y:S01]  /*08f0*/  IMAD.IADD R7, R1, 0x1, R0 ;  /* 0x0000000101077824 */ /* 0x000fe200078e0200 */
[----:B------:R-:W-:-:S04]  /*0900*/  ISETP.NE.AND P0, PT, R17, 0x1, PT ;  /* 0x000000011100780c */ /* 0x000fc80003f05270 */
[----:B--2---:R2:W-:Y:S09]  /*0910*/  STL.U8 [R7+0x80], R6 ;  /* 0x0000800607007387 */ /* 0x0045f20000100000 */
[----:B------:R-:W-:Y:S05]  /*0920*/  @!P0 BRA `(.L_x_2) ;  /* 0x0000000000148947 */ /* 0x000fea0003800000 */
[----:B------:R-:W-:Y:S01]  /*0930*/  ISETP.NE.AND P0, PT, R17, 0x2, PT ;  /* 0x000000021100780c */ /* 0x000fe20003f05270 */
[----:B------:R-:W3:-:S12]  /*0940*/  LDG.E.U8 R0, desc[UR12][R4.64+0x1] ;  /* 0x0000010c04007981 */ /* 0x000ed8000c1e1100 */
[----:B--2---:R-:W2:Y:S04]  /*0950*/  @P0 LDG.E.U8 R6, desc[UR12][R4.64+0x2] ;  /* 0x0000020c04060981 */ /* 0x004ea8000c1e1100 */
[----:B---3--:R3:W-:Y:S04]  /*0960*/  STL.U8 [R7+0x81], R0 ;  /* 0x0000810007007387 */ /* 0x0087e80000100000 */
[----:B--2---:R3:W-:Y:S02]  /*0970*/  @P0 STL.U8 [R7+0x82], R6 ;  /* 0x0000820607000387 */ /* 0x0047e40000100000 */
.L_x_2:
[----:B0-----:R-:W0:Y:S01]  /*0980*/  LDC R13, c[0x0][0x388] ;  /* 0x0000e200ff0d7b82 */ /* 0x001e220000000800 */
[C-C-:B-1----:R-:W-:Y:S01]  /*0990*/  SHF.R.U64 R12, R2.reuse, 0x8, R3.reuse ;  /* 0x00000008020c7819 */ /* 0x142fe20000001203 */
[----:B------:R-:W-:Y:S01]  /*09a0*/  STL.U8 [UR23+0x80], R2 ;  /* 0x00008002ff007987 */ /* 0x000fe20008100017 */
[C-C-:B---3--:R-:W-:Y:S02]  /*09b0*/  SHF.R.U64 R0, R2.reuse, 0x10, R3.reuse ;  /* 0x0000001002007819 */ /* 0x148fe40000001203 */
[--C-:B------:R-:W-:Y:S01]  /*09c0*/  SHF.R.U64 R9, R2, 0x18, R3.reuse ;  /* 0x0000001802097819 */ /* 0x100fe20000001203 */
[----:B------:R-:W-:Y:S01]  /*09d0*/  STL.U8 [UR24+0x80], R12 ;  /* 0x0000800cff007987 */ /* 0x000fe20008100018 */
[--C-:B--2---:R-:W-:Y:S02]  /*09e0*/  SHF.R.U32.HI R7, RZ, 0x8, R3.reuse ;  /* 0x00000008ff077819 */ /* 0x104fe40000011603 */
[--C-:B------:R-:W-:Y:S01]  /*09f0*/  SHF.R.U32.HI R6, RZ, 0x10, R3.reuse ;  /* 0x00000010ff067819 */ /* 0x100fe20000011603 */
[----:B------:R1:W-:Y:S01]  /*0a00*/  STL.U8 [UR25+0x80], R0 ;  /* 0x00008000ff007987 */ /* 0x0003e20008100019 */
[----:B------:R-:W-:-:S03]  /*0a10*/  SHF.R.U32.HI R5, RZ, 0x18, R3 ;  /* 0x00000018ff057819 */ /* 0x000fc60000011603 */
[----:B------:R2:W-:Y:S04]  /*0a20*/  STL.U8 [UR26+0x80], R9 ;  /* 0x00008009ff007987 */ /* 0x0005e8000810001a */
[----:B------:R2:W-:Y:S04]  /*0a30*/  STL.U8 [UR27+0x80], R3 ;  /* 0x00008003ff007987 */ /* 0x0005e8000810001b */
[----:B------:R2:W-:Y:S01]  /*0a40*/  STL.U8 [UR28+0x80], R7 ;  /* 0x00008007ff007987 */ /* 0x0005e2000810001c */
[----:B0-----:R-:W-:-:S03]  /*0a50*/  VIADD R8, R13, 0x7 ;  /* 0x000000070d087836 */ /* 0x001fc60000000000 */
[----:B------:R2:W-:Y:S01]  /*0a60*/  STL.U8 [UR29+0x80], R6 ;  /* 0x00008006ff007987 */ /* 0x0005e2000810001d */
[----:B-1----:R-:W-:Y:S02]  /*0a70*/  VIADD R0, R13, 0x8 ;  /* 0x000000080d007836 */ /* 0x002fe40000000000 */
[----:B------:R-:W-:-:S03]  /*0a80*/  IMAD.IADD R4, R1, 0x1, R8 ;  /* 0x0000000101047824 */ /* 0x000fc600078e0208 */
[----:B------:R-:W-:Y:S02]  /*0a90*/  ISETP.NE.AND P0, PT, R0, RZ, PT ;  /* 0x000000ff0000720c */ /* 0x000fe40003f05270 */
[----:B------:R2:W-:Y:S04]  /*0aa0*/  STL.U8 [R4+0x80], R5 ;  /* 0x0000800504007387 */ /* 0x0005e80000100000 */
[----:B------:R2:W-:Y:S04]  /*0ab0*/  STL.128 [R1+0x40], RZ ;  /* 0x000040ff01007387 */ /* 0x0005e80000100c00 */
[----:B------:R2:W-:Y:S04]  /*0ac0*/  STL.128 [R1+0x50], RZ ;  /* 0x000050ff01007387 */ /* 0x0005e80000100c00 */
[----:B------:R2:W-:Y:S04]  /*0ad0*/  STL.128 [R1+0x60], RZ ;  /* 0x000060ff01007387 */ /* 0x0005e80000100c00 */
[----:B------:R2:W-:Y:S01]  /*0ae0*/  STL.128 [R1+0x70], RZ ;  /* 0x000070ff01007387 */ /* 0x0005e20000100c00 */
[----:B------:R-:W-:Y:S05]  /*0af0*/  @!P0 BRA `(.L_x_7) ;  /* 0x00000004000c8947 */ /* 0x000fea0003800000 */
[----:B------:R-:W-:Y:S01]  /*0b00*/  ISETP.GE.U32.AND P0, PT, R8, 0x3, PT ;  /* 0x000000030800780c */ /* 0x000fe20003f06070 */
[----:B--2---:R-:W-:-:S12]  /*0b10*/  IMAD.MOV.U32 R4, RZ, RZ, RZ ;  /* 0x000000ffff047224 */ /* 0x004fd800078e00ff */
[----:B------:R-:W-:Y:S05]  /*0b20*/  @!P0 BRA `(.L_x_8) ;  /* 0x0000000000c48947 */ /* 0x000fea0003800000 */
[----:B------:R-:W-:Y:S01]  /*0b30*/  VIMNMX.U32 R5, PT, PT, R8, 0x3f, PT ;  /* 0x0000003f08057848 */ /* 0x000fe20003fe0000 */
[----:B------:R-:W-:-:S04]  /*0b40*/  IMAD.MOV.U32 R6, RZ, RZ, RZ ;  /* 0x000000ffff067224 */ /* 0x000fc800078e00ff */
[----:B------:R-:W-:-:S05]  /*0b50*/  VIADD R5, R5, 0x1 ;  /* 0x0000000105057836 */ /* 0x000fca0000000000 */
[----:B------:R-:W-:-:S04]  /*0b60*/  LOP3.LUT R17, R5, 0x7c, RZ, 0xc0, !PT ;  /* 0x0000007c05117812 */ /* 0x000fc800078ec0ff */
[----:B------:R-:W-:-:S13]  /*0b70*/  ISETP.GT.AND P0, PT, R17, RZ, PT ;  /* 0x000000ff1100720c */ /* 0x000fda0003f04270 */
[----:B------:R-:W-:Y:S05]  /*0b80*/  @!P0 BRA `(.L_x_9) ;  /* 0x0000000000908947 */ /* 0x000fea0003800000 */
[----:B------:R-:W-:Y:S01]  /*0b90*/  IMAD.IADD R5, R17, 0x1, -R6 ;  /* 0x0000000111057824 */ /* 0x000fe200078e0a06 */
[----:B------:R-:W-:-:S04]  /*0ba0*/  PLOP3.LUT P0, PT, PT, PT, PT, 0x80, 0x8 ;  /* 0x000000000008781c */ /* 0x000fc80003f0f070 */
[----:B------:R-:W-:-:S13]  /*0bb0*/  ISETP.GT.AND P1, PT, R5, 0xc, PT ;  /* 0x0000000c0500780c */ /* 0x000fda0003f24270 */
[----:B------:R-:W-:Y:S05]  /*0bc0*/  @!P1 BRA `(.L_x_10) ;  /* 0x0000000000489947 */ /* 0x000fea0003800000 */
[----:B------:R-:W-:Y:S01]  /*0bd0*/  PLOP3.LUT P0, PT, PT, PT, PT, 0x8, 0x80 ;  /* 0x000000000080781c */ /* 0x000fe20003f0e170 */
[----:B------:R-:W-:-:S12]  /*0be0*/  VIADD R13, R17, 0xfffffff4 ;  /* 0xfffffff4110d7836 */ /* 0x000fd80000000000 */
.L_x_11:
[----:B0-----:R-:W-:-:S05]  /*0bf0*/  IMAD.IADD R15, R1, 0x1, R6 ;  /* 0x00000001010f7824 */ /* 0x001fca00078e0206 */
[----:B------:R-:W2:Y:S01]  /*0c00*/  LDL R4, [R15+0x80] ;  /* 0x000080000f047983 */ /* 0x000ea20000100800 */
[C-C-:B------:R-:W-:Y:S02]  /*0c10*/  IADD3 R16, PT, PT, R1.reuse, 0x4, R6.reuse ;  /* 0x0000000401107810 */ /* 0x140fe40007ffe006 */
[C-C-:B------:R-:W-:Y:S01]  /*0c20*/  IADD3 R14, PT, PT, R1.reuse, 0x8, R6.reuse ;  /* 0x00000008010e7810 */ /* 0x140fe20007ffe006 */
[----:B--2---:R0:W-:Y:S04]  /*0c30*/  STL [R15+0x40], R4 ;  /* 0x000040040f007387 */ /* 0x0041e80000100800 */
[----:B------:R-:W2:Y:S01]  /*0c40*/  LDL R5, [R16+0x80] ;  /* 0x0000800010057983 */ /* 0x000ea20000100800 */
[----:B------:R-:W-:-:S03]  /*0c50*/  IADD3 R12, PT, PT, R1, 0xc, R6 ;  /* 0x0000000c010c7810 */ /* 0x000fc60007ffe006 */
[----:B--2---:R0:W-:Y:S04]  /*0c60*/  STL [R16+0x40], R5 ;  /* 0x0000400510007387 */ /* 0x0041e80000100800 */
[----:B------:R-:W2:Y:S04]  /*0c70*/  LDL R7, [R14+0x80] ;  /* 0x000080000e077983 */ /* 0x000ea80000100800 */
[----:B--2---:R0:W-:Y:S04]  /*0c80*/  STL [R14+0x40], R7 ;  /* 0x000040070e007387 */ /* 0x0041e80000100800 */
[----:B------:R-:W2:Y:S01]  /*0c90*/  LDL R9, [R12+0x80] ;  /* 0x000080000c097983 */ /* 0x000ea20000100800 */
[----:B------:R-:W-:-:S05]  /*0ca0*/  VIADD R6, R6, 0x10 ;  /* 0x0000001006067836 */ /* 0x000fca0000000000 */
[----:B------:R-:W-:Y:S01]  /*0cb0*/  ISETP.GE.AND P1, PT, R6, R13, PT ;  /* 0x0000000d0600720c */ /* 0x000fe20003f26270 */
[----:B--2---:R0:W-:-:S12]  /*0cc0*/  STL [R12+0x40], R9 ;  /* 0x000040090c007387 */ /* 0x0041d80000100800 */
[----:B------:R-:W-:Y:S05]  /*0cd0*/  @!P1 BRA `(.L_x_11) ;  /* 0xfffffffc00c49947 */ /* 0x000fea000383ffff */
[----:B0-----:R-:W-:-:S07]  /*0ce0*/  IMAD.MOV.U32 R4, RZ, RZ, R17 ;  /* 0x000000ffff047224 */ /* 0x001fce00078e0011 */
.L_x_10:
[----:B------:R-:W-:-:S05]  /*0cf0*/  IMAD.IADD R5, R17, 0x1, -R6 ;  /* 0x0000000111057824 */ /* 0x000fca00078e0a06 */
[----:B------:R-:W-:-:S13]  /*0d00*/  ISETP.GT.AND P1, PT, R5, 0x4, PT ;  /* 0x000000040500780c */ /* 0x000fda0003f24270 */
[----:B------:R-:W-:Y:S05]  /*0d10*/  @!P1 BRA `(.L_x_12) ;  /* 0x0000000000249947 */ /* 0x000fea0003800000 */
[----:B------:R-:W-:-:S05]  /*0d20*/  IMAD.IADD R14, R1, 0x1, R6 ;  /* 0x00000001010e7824 */ /* 0x000fca00078e0206 */
[----:B------:R-:W2:Y:S01]  /*0d30*/  LDL R5, [R14+0x80] ;  /* 0x000080000e057983 */ /* 0x000ea20000100800 */
[----:B------:R-:W-:-:S03]  /*0d40*/  IADD3 R12, PT, PT, R1, 0x4, R6 ;  /* 0x00000004010c7810 */ /* 0x000fc60007ffe006 */
[----:B--2---:R0:W-:Y:S04]  /*0d50*/  STL [R14+0x40], R5 ;  /* 0x000040050e007387 */ /* 0x0041e80000100800 */
[----:B------:R-:W2:Y:S01]  /*0d60*/  LDL R7, [R12+0x80] ;  /* 0x000080000c077983 */ /* 0x000ea20000100800 */
[----:B------:R-:W-:Y:S01]  /*0d70*/  PLOP3.LUT P0, PT, PT, PT, PT, 0x8, 0x80 ;  /* 0x000000000080781c */ /* 0x000fe20003f0e170 */
[----:B------:R-:W-:Y:S02]  /*0d80*/  IMAD.MOV.U32 R4, RZ, RZ, R17 ;  /* 0x000000ffff047224 */ /* 0x000fe400078e0011 */
[----:B------:R-:W-:Y:S01]  /*0d90*/  VIADD R6, R6, 0x8 ;  /* 0x0000000806067836 */ /* 0x000fe20000000000 */
[----:B--2---:R0:W-:Y:S09]  /*0da0*/  STL [R12+0x40], R7 ;  /* 0x000040070c007387 */ /* 0x0041f20000100800 */
.L_x_12:
[----:B------:R-:W-:-:S13]  /*0db0*/  ISETP.NE.OR P0, PT, R6, R17, P0 ;  /* 0x000000110600720c */ /* 0x000fda0000705670 */
[----:B------:R-:W-:Y:S05]  /*0dc0*/  @!P0 BRA `(.L_x_8) ;  /* 0x00000000001c8947 */ /* 0x000fea0003800000 */
.L_x_9:
[----:B01----:R-:W-:-:S05]  /*0dd0*/  IMAD.IADD R5, R1, 0x1, R6 ;  /* 0x0000000101057824 */ /* 0x003fca00078e0206 */
[----:B------:R-:W2:Y:S01]  /*0de0*/  LDL R4, [R5+0x80] ;  /* 0x0000800005047983 */ /* 0x000ea20000100800 */
[----:B------:R-:W-:-:S05]  /*0df0*/  VIADD R6, R6, 0x4 ;  /* 0x0000000406067836 */ /* 0x000fca0000000000 */
[----:B------:R-:W-:Y:S01]  /*0e00*/  ISETP.NE.AND P0, PT, R6, R17, PT ;  /* 0x000000110600720c */ /* 0x000fe20003f05270 */
[----:B--2---:R1:W-:-:S12]  /*0e10*/  STL [R5+0x40], R4 ;  /* 0x0000400405007387 */ /* 0x0043d80000100800 */
[----:B------:R-:W-:Y:S05]  /*0e20*/  @P0 BRA `(.L_x_9) ;  /* 0xfffffffc00e80947 */ /* 0x000fea000383ffff */
[----:B-1----:R-:W-:-:S07]  /*0e30*/  IMAD.MOV.U32 R4, RZ, RZ, R17 ;  /* 0x000000ffff047224 */ /* 0x002fce00078e0011 */
.L_x_8:
[----:B------:R-:W-:-:S05]  /*0e40*/  VIMNMX.U32 R8, PT, PT, R8, 0x3f, PT ;  /* 0x0000003f08087848 */ /* 0x000fca0003fe0000 */
[----:B------:R-:W-:-:S05]  /*0e50*/  VIADD R8, R8, 0x1 ;  /* 0x0000000108087836 */ /* 0x000fca0000000000 */
[----:B------:R-:W-:-:S04]  /*0e60*/  LOP3.LUT R8, R8, 0x3, RZ, 0xc0, !PT ;  /* 0x0000000308087812 */ /* 0x000fc800078ec0ff */
[----:B------:R-:W-:-:S13]  /*0e70*/  ISETP.NE.AND P0, PT, R8, RZ, PT ;  /* 0x000000ff0800720c */ /* 0x000fda0003f05270 */
[----:B------:R-:W-:Y:S05]  /*0e80*/  @!P0 BRA `(.L_x_7) ;  /* 0x0000000000288947 */ /* 0x000fea0003800000 */
[----:B0-----:R-:W-:-:S05]  /*0e90*/  IMAD.IADD R7, R1, 0x1, R4 ;  /* 0x0000000101077824 */ /* 0x001fca00078e0204 */
[----:B------:R-:W2:Y:S01]  /*0ea0*/  LDL.U8 R4, [R7+0x80] ;  /* 0x0000800007047983 */ /* 0x000ea20000100000 */
[----:B------:R-:W-:-:S03]  /*0eb0*/  ISETP.NE.AND P0, PT, R8, 0x1, PT ;  /* 0x000000010800780c */ /* 0x000fc60003f05270 */
[----:B--2---:R1:W-:Y:S10]  /*0ec0*/  STL.U8 [R7+0x40], R4 ;  /* 0x0000400407007387 */ /* 0x0043f40000100000 */
[----:B------:R-:W-:Y:S05]  /*0ed0*/  @!P0 BRA `(.L_x_7) ;  /* 0x0000000000148947 */ /* 0x000fea0003800000 */
[----:B------:R-:W-:Y:S01]  /*0ee0*/  ISETP.NE.AND P0, PT, R8, 0x2, PT ;  /* 0x000000020800780c */ /* 0x000fe20003f05270 */
[----:B-1----:R-:W2:-:S12]  /*0ef0*/  LDL.U8 R4, [R7+0x81] ;  /* 0x0000810007047983 */ /* 0x002e980000100000 */
[----:B------:R-:W3:Y:S04]  /*0f00*/  @P0 LDL.U8 R5, [R7+0x82] ;  /* 0x0000820007050983 */ /* 0x000ee80000100000 */
[----:B--2---:R4:W-:Y:S04]  /*0f10*/  STL.U8 [R7+0x41], R4 ;  /* 0x0000410407007387 */ /* 0x0049e80000100000 */
[----:B---3--:R4:W-:Y:S02]  /*0f20*/  @P0 STL.U8 [R7+0x42], R5 ;  /* 0x0000420507000387 */ /* 0x0089e40000100000 */
.L_x_7:
[----:B------:R-:W1:Y:S01]  /*0f30*/  LDL.128 R24, [R1+0x40] ;  /* 0x0000400001187983 */ /* 0x000e620000100c00 */
[----:B------:R-:W3:Y:S03]  /*0f40*/  LDCU.128 UR8, c[0x3][0x20] ;  /* 0x00c00400ff0877ac */ /* 0x000ee60008000c00 */
[----:B------:R-:W5:Y:S04]  /*0f50*/  LDL.128 R16, [R1+0x50] ;  /* 0x0000500001107983 */ /* 0x000f680000100c00 */
[----:B------:R-:W5:Y:S04]  /*0f60*/  LDL.128 R20, [R1+0x60] ;  /* 0x0000600001147983 */ /* 0x000f680000100c00 */
[----:B0-----:R-:W5:Y:S01]  /*0f70*/  LDL.128 R12, [R1+0x70] ;  /* 0x00007000010c7983 */ /* 0x001f620000100c00 */
[----:B------:R-:W0:Y:S01]  /*0f80*/  LDCU.U8 UR6, c[0x3][0x22] ;  /* 0x00c00440ff0677ac */ /* 0x000e220008000000 */
[----:B------:R-:W2:Y:S01]  /*0f90*/  LDCU.U8 UR14, c[0x3][0x26] ;  /* 0x00c004c0ff0e77ac */ /* 0x000ea20008000000 */
[----:B---3--:R-:W-:Y:S01]  /*0fa0*/  ULOP3.LUT UR8, UR8, 0xff, URZ, 0xc0, !UPT ;  /* 0x000000ff08087892 */ /* 0x008fe2000f8ec0ff */
[----:B------:R-:W3:Y:S03]  /*0fb0*/  LDCU.U8 UR5, c[0x3][0x21] ;  /* 0x00c00420ff0577ac */ /* 0x000ee60008000000 */
[----:B------:R-:W-:-:S02]  /*0fc0*/  ULEA UR8, UR8, UR16, 0x2 ;  /* 0x0000001008087291 */ /* 0x000fc4000f8e10ff */
[----:B------:R-:W-:Y:S02]  /*0fd0*/  ULOP3.LUT UR9, UR9, 0xff, URZ, 0xc0, !UPT ;  /* 0x000000ff09097892 */ /* 0x000fe4000f8ec0ff */
[----:B0-----:R-:W-:Y:S02]  /*0fe0*/  ULEA UR6, UR6, UR16, 0x2 ;  /* 0x0000001006067291 */ /* 0x001fe4000f8e10ff */
[----:B------:R-:W-:Y:S02]  /*0ff0*/  ULEA UR9, UR9, UR16, 0x2 ;  /* 0x0000001009097291 */ /* 0x000fe4000f8e10ff */
[----:B--2---:R-:W-:Y:S01]  /*1000*/  ULEA UR14, UR14, UR16, 0x2 ;  /* 0x000000100e0e7291 */ /* 0x004fe2000f8e10ff */
[----:B------:R-:W0:Y:S01]  /*1010*/  LDCU.U8 UR7, c[0x3][0x23] ;  /* 0x00c00460ff0777ac */ /* 0x000e220008000000 */
[----:B---3--:R-:W-:Y:S02]  /*1020*/  ULEA UR5, UR5, UR16, 0x2 ;  /* 0x0000001005057291 */ /* 0x008fe4000f8e10ff */
[----:B0-----:R-:W-:-:S02]  /*1030*/  ULEA UR7, UR7, UR16, 0x2 ;  /* 0x0000001007077291 */ /* 0x001fc4000f8e10ff */
[----:B------:R-:W-:Y:S02]  /*1040*/  ULOP3.LUT UR10, UR10, 0xff, URZ, 0xc0, !UPT ;  /* 0x000000ff0a0a7892 */ /* 0x000fe4000f8ec0ff */
[----:B------:R-:W-:Y:S02]  /*1050*/  ULOP3.LUT UR11, UR11, 0xff, URZ, 0xc0, !UPT ;  /* 0x000000ff0b0b7892 */ /* 0x000fe4000f8ec0ff */
[----:B------:R-:W-:Y:S02]  /*1060*/  ULEA UR10, UR10, UR16, 0x2 ;  /* 0x000000100a0a7291 */ /* 0x000fe4000f8e10ff */
[----:B------:R-:W-:Y:S01]  /*1070*/  ULEA UR11, UR11, UR16, 0x2 ;  /* 0x000000100b0b7291 */ /* 0x000fe2000f8e10ff */
[C---:B-1--4-:R-:W-:Y:S02]  /*1080*/  PRMT R4, R27.reuse, 0x7771, RZ ;  /* 0x000077711b047816 */ /* 0x052fe400000000ff */
[----:B------:R-:W-:Y:S02]  /*1090*/  PRMT R7, R27, 0x7770, RZ ;  /* 0x000077701b077816 */ /* 0x000fe400000000ff */
[----:B------:R-:W-:-:S02]  /*10a0*/  PRMT R5, R26, 0x7771, RZ ;  /* 0x000077711a057816 */ /* 0x000fc400000000ff */
[----:B------:R-:W-:Y:S02]  /*10b0*/  PRMT R6, R26, 0x7770, RZ ;  /* 0x000077701a067816 */ /* 0x000fe400000000ff */
[----:B------:R-:W-:Y:S02]  /*10c0*/  PRMT R9, R7, 0x6540, R4 ;  /* 0x0000654007097816 */ /* 0x000fe40000000004 */
[----:B------:R-:W-:Y:S02]  /*10d0*/  PRMT R4, R27, 0x7772, RZ ;  /* 0x000077721b047816 */ /* 0x000fe400000000ff */
[----:B------:R-:W-:Y:S02]  /*10e0*/  PRMT R8, R6, 0x6540, R5 ;  /* 0x0000654006087816 */ /* 0x000fe40000000005 */
[----:B------:R-:W-:Y:S01]  /*10f0*/  PRMT R5, R26, 0x7772, RZ ;  /* 0x000077721a057816 */ /* 0x000fe200000000ff */
[----:B------:R-:W-:Y:S01]  /*1100*/  IMAD.U32 R4, R4, 0x10000, RZ ;  /* 0x0001000004047824 */ /* 0x000fe200078e00ff */
[----:B------:R-:W-:-:S02]  /*1110*/  PRMT R6, R25, 0x7771, RZ ;  /* 0x0000777119067816 */ /* 0x000fc400000000ff */
[----:B------:R-:W-:Y:S01]  /*1120*/  PRMT R7, R25, 0x7770, RZ ;  /* 0x0000777019077816 */ /* 0x000fe200000000ff */
[----:B------:R-:W-:Y:S01]  /*1130*/  IMAD.U32 R29, R5, 0x10000, RZ ;  /* 0x00010000051d7824 */ /* 0x000fe200078e00ff */
[----:B-----5:R-:W-:Y:S02]  /*1140*/  PRMT R31, R19, 0x7770, RZ ;  /* 0x00007770131f7816 */ /* 0x020fe400000000ff */
[----:B------:R-:W-:Y:S02]  /*1150*/  PRMT R5, R7, 0x6540, R6 ;  /* 0x0000654007057816 */ /* 0x000fe40000000006 */
[----:B------:R-:W-:Y:S02]  /*1160*/  LOP3.LUT R7, R9, 0xff0000, R4, 0xf8, !PT ;  /* 0x00ff000009077812 */ /* 0x000fe400078ef804 */
[----:B------:R-:W-:Y:S02]  /*1170*/  PRMT R4, R25, 0x7772, RZ ;  /* 0x0000777219047816 */ /* 0x000fe400000000ff */
[----:B------:R-:W-:-:S02]  /*1180*/  LOP3.LUT R6, R8, 0xff0000, R29, 0xf8, !PT ;  /* 0x00ff000008067812 */ /* 0x000fc400078ef81d */
[----:B------:R-:W-:Y:S01]  /*1190*/  PRMT R8, R19, 0x7771, RZ ;  /* 0x0000777113087816 */ /* 0x000fe200000000ff */
[----:B------:R-:W-:Y:S01]  /*11a0*/  IMAD.U32 R4, R4, 0x10000, RZ ;  /* 0x0001000004047824 */ /* 0x000fe200078e00ff */
[C---:B------:R-:W-:Y:S02]  /*11b0*/  PRMT R9, R18.reuse, 0x7771, RZ ;  /* 0x0000777112097816 */ /* 0x040fe400000000ff */
[----:B------:R-:W-:Y:S02]  /*11c0*/  PRMT R31, R31, 0x6540, R8 ;  /* 0x000065401f1f7816 */ /* 0x000fe40000000008 */
[----:B------:R-:W-:Y:S02]  /*11d0*/  LOP3.LUT R5, R5, 0xff0000, R4, 0xf8, !PT ;  /* 0x00ff000005057812 */ /* 0x000fe400078ef804 */
[----:B------:R-:W-:Y:S02]  /*11e0*/  PRMT R4, R19, 0x7772, RZ ;  /* 0x0000777213047816 */ /* 0x000fe400000000ff */
[----:B------:R-:W-:-:S02]  /*11f0*/  PRMT R8, R18, 0x7772, RZ ;  /* 0x0000777212087816 */ /* 0x000fc400000000ff */
[----:B------:R-:W-:Y:S01]  /*1200*/  PRMT R28, R18, 0x7770, RZ ;  /* 0x00007770121c7816 */ /* 0x000fe200000000ff */
[----:B------:R-:W-:Y:S01]  /*1210*/  IMAD.U32 R4, R4, 0x10000, RZ ;  /* 0x0001000004047824 */ /* 0x000fe200078e00ff */
[C---:B------:R-:W-:Y:S01]  /*1220*/  PRMT R30, R17.reuse, 0x7771, RZ ;  /* 0x00007771111e7816 */ /* 0x040fe200000000ff */
[----:B------:R-:W-:Y:S01]  /*1230*/  IMAD.U32 R8, R8, 0x10000, RZ ;  /* 0x0001000008087824 */ /* 0x000fe200078e00ff */
[----:B------:R-:W-:Y:S02]  /*1240*/  PRMT R29, R17, 0x7770, RZ ;  /* 0x00007770111d7816 */ /* 0x000fe400000000ff */
[----:B------:R-:W-:Y:S02]  /*1250*/  LOP3.LUT R32, R31, 0xff0000, R4, 0xf8, !PT ;  /* 0x00ff00001f207812 */ /* 0x000fe400078ef804 */
[----:B------:R-:W-:Y:S02]  /*1260*/  PRMT R9, R28, 0x6540, R9 ;  /* 0x000065401c097816 */ /* 0x000fe40000000009 */
[----:B------:R-:W-:-:S02]  /*1270*/  PRMT R4, R17, 0x7772, RZ ;  /* 0x0000777211047816 */ /* 0x000fc400000000ff */
[----:B------:R-:W-:Y:S02]  /*1280*/  PRMT R30, R29, 0x6540, R30 ;  /* 0x000065401d1e7816 */ /* 0x000fe4000000001e */
[C---:B------:R-:W-:Y:S02]  /*1290*/  PRMT R29, R22.reuse, 0x7771, RZ ;  /* 0x00007771161d7816 */ /* 0x040fe400000000ff */
[----:B------:R-:W-:Y:S02]  /*12a0*/  PRMT R34, R22, 0x7770, RZ ;  /* 0x0000777016227816 */ /* 0x000fe400000000ff */
[C---:B------:R-:W-:Y:S02]  /*12b0*/  PRMT R28, R23.reuse, 0x7771, RZ ;  /* 0x00007771171c7816 */ /* 0x040fe400000000ff */
[----:B------:R-:W-:Y:S02]  /*12c0*/  PRMT R33, R23, 0x7770, RZ ;  /* 0x0000777017217816 */ /* 0x000fe400000000ff */
[----:B------:R-:W-:Y:S01]  /*12d0*/  LOP3.LUT R31, R9, 0xff0000, R8, 0xf8, !PT ;  /* 0x00ff0000091f7812 */ /* 0x000fe200078ef808 */
[----:B------:R-:W-:Y:S01]  /*12e0*/  IMAD.U32 R9, R4, 0x10000, RZ ;  /* 0x0001000004097824 */ /* 0x000fe200078e00ff */
[----:B------:R-:W-:-:S02]  /*12f0*/  PRMT R34, R34, 0x6540, R29 ;  /* 0x0000654022227816 */ /* 0x000fc4000000001d */
[----:B------:R-:W-:Y:S02]  /*1300*/  PRMT R35, R33, 0x6540, R28 ;  /* 0x0000654021237816 */ /* 0x000fe4000000001c */
[C---:B------:R-:W-:Y:S02]  /*1310*/  PRMT R29, R21.reuse, 0x7771, RZ ;  /* 0x00007771151d7816 */ /* 0x040fe400000000ff */
[C---:B------:R-:W-:Y:S02]  /*1320*/  PRMT R4, R21.reuse, 0x7770, RZ ;  /* 0x0000777015047816 */ /* 0x040fe400000000ff */
[----:B------:R-:W-:Y:S02]  /*1330*/  PRMT R28, R22, 0x7772, RZ ;  /* 0x00007772161c7816 */ /* 0x000fe400000000ff */
[----:B------:R-:W-:Y:S02]  /*1340*/  LOP3.LUT R30, R30, 0xff0000, R9, 0xf8, !PT ;  /* 0x00ff00001e1e7812 */ /* 0x000fe400078ef809 */
[----:B------:R-:W-:Y:S01]  /*1350*/  PRMT R9, R4, 0x6540, R29 ;  /* 0x0000654004097816 */ /* 0x000fe2000000001d */
[----:B------:R-:W-:Y:S01]  /*1360*/  IMAD.U32 R33, R28, 0x10000, RZ ;  /* 0x000100001c217824 */ /* 0x000fe200078e00ff */
[----:B------:R-:W-:-:S02]  /*1370*/  PRMT R4, R21, 0x7772, RZ ;  /* 0x0000777215047816 */ /* 0x000fc400000000ff */
[----:B------:R-:W-:Y:S02]  /*1380*/  PRMT R8, R23, 0x7772, RZ ;  /* 0x0000777217087816 */ /* 0x000fe400000000ff */
[----:B------:R-:W-:Y:S01]  /*1390*/  LOP3.LUT R28, R34, 0xff0000, R33, 0xf8, !PT ;  /* 0x00ff0000221c7812 */ /* 0x000fe200078ef821 */
[----:B------:R-:W-:Y:S01]  /*13a0*/  IMAD.U32 R4, R4, 0x10000, RZ ;  /* 0x0001000004047824 */ /* 0x000fe200078e00ff */
[----:B------:R-:W-:Y:S01]  /*13b0*/  PRMT R33, R14, 0x7771, RZ ;  /* 0x000077710e217816 */ /* 0x000fe200000000ff */
[----:B------:R-:W-:Y:S01]  /*13c0*/  IMAD.U32 R8, R8, 0x10000, RZ ;  /* 0x0001000008087824 */ /* 0x000fe200078e00ff */
[----:B------:R-:W-:Y:S02]  /*13d0*/  PRMT R36, R14, 0x7770, RZ ;  /* 0x000077700e247816 */ /* 0x000fe400000000ff */
[----:B------:R-:W-:Y:S02]  /*13e0*/  LOP3.LUT R9, R9, 0xff0000, R4, 0xf8, !PT ;  /* 0x00ff000009097812 */ /* 0x000fe400078ef804 */
[----:B------:R-:W-:-:S02]  /*13f0*/  PRMT R36, R36, 0x6540, R33 ;  /* 0x0000654024247816 */ /* 0x000fc40000000021 */
[----:B------:R-:W-:Y:S02]  /*1400*/  PRMT R4, R15, 0x7772, RZ ;  /* 0x000077720f047816 */ /* 0x000fe400000000ff */
[----:B------:R-:W-:Y:S02]  /*1410*/  LOP3.LUT R29, R35, 0xff0000, R8, 0xf8, !PT ;  /* 0x00ff0000231d7812 */ /* 0x000fe400078ef808 */
[C---:B------:R-:W-:Y:S01]  /*1420*/  PRMT R33, R13.reuse, 0x7772, RZ ;  /* 0x000077720d217816 */ /* 0x040fe200000000ff */
[----:B------:R-:W-:Y:S01]  /*1430*/  IMAD.U32 R39, R4, 0x10000, RZ ;  /* 0x0001000004277824 */ /* 0x000fe200078e00ff */
[C---:B------:R-:W-:Y:S02]  /*1440*/  PRMT R34, R13.reuse, 0x7771, RZ ;  /* 0x000077710d227816 */ /* 0x040fe400000000ff */
[----:B------:R-:W-:Y:S01]  /*1450*/  PRMT R35, R13, 0x7770, RZ ;  /* 0x000077700d237816 */ /* 0x000fe200000000ff */
[----:B------:R-:W-:Y:S01]  /*1460*/  IMAD.U32 R4, R33, 0x10000, RZ ;  /* 0x0001000021047824 */ /* 0x000fe200078e00ff */
[----:B------:R-:W-:-:S02]  /*1470*/  PRMT R27, R27, 0x7773, RZ ;  /* 0x000077731b1b7816 */ /* 0x000fc400000000ff */
[C---:B------:R-:W-:Y:S02]  /*1480*/  PRMT R8, R15.reuse, 0x7771, RZ ;  /* 0x000077710f087816 */ /* 0x040fe400000000ff */
[----:B------:R-:W-:Y:S02]  /*1490*/  PRMT R37, R15, 0x7770, RZ ;  /* 0x000077700f257816 */ /* 0x000fe400000000ff */
[----:B------:R-:W-:Y:S01]  /*14a0*/  PRMT R35, R35, 0x6540, R34 ;  /* 0x0000654023237816 */ /* 0x000fe20000000022 */
[----:B------:R-:W-:Y:S01]  /*14b0*/  IMAD.SHL.U32 R34, R27, 0x1000000, RZ ;  /* 0x010000001b227824 */ /* 0x000fe200078e00ff */
[----:B------:R-:W-:Y:S02]  /*14c0*/  PRMT R26, R26, 0x7773, RZ ;  /* 0x000077731a1a7816 */ /* 0x000fe400000000ff */
[----:B------:R-:W-:Y:S02]  /*14d0*/  PRMT R33, R19, 0x7773, RZ ;  /* 0x0000777313217816 */ /* 0x000fe400000000ff */
[----:B------:R-:W-:Y:S01]  /*14e0*/  PRMT R21, R21, 0x7773, RZ ;  /* 0x0000777315157816 */ /* 0x000fe200000000ff */
[----:B------:R-:W-:Y:S01]  /*14f0*/  IMAD.SHL.U32 R19, R26, 0x1000000, RZ ;  /* 0x010000001a137824 */ /* 0x000fe200078e00ff */
[----:B------:R-:W-:Y:S01]  /*1500*/  PRMT R38, R37, 0x6540, R8 ;  /* 0x0000654025267816 */ /* 0x000fe20000000008 */
[----:B------:R-:W-:Y:S01]  /*1510*/  IMAD.SHL.U32 R33, R33, 0x1000000, RZ ;  /* 0x0100000021217824 */ /* 0x000fe200078e00ff */
[----:B------:R-:W-:Y:S01]  /*1520*/  PRMT R8, R14, 0x7772, RZ ;  /* 0x000077720e087816 */ /* 0x000fe200000000ff */
[----:B------:R-:W-:Y:S01]  /*1530*/  IMAD.SHL.U32 R26, R21, 0x1000000, RZ ;  /* 0x01000000151a7824 */ /* 0x000fe200078e00ff */
[----:B------:R-:W-:-:S02]  /*1540*/  LOP3.LUT R7, R7, R34, RZ, 0xfc, !PT ;  /* 0x0000002207077212 */ /* 0x000fc400078efcff */
[----:B------:R-:W-:Y:S01]  /*1550*/  PRMT R25, R25, 0x7773, RZ ;  /* 0x0000777319197816 */ /* 0x000fe200000000ff */
[----:B------:R-:W-:Y:S01]  /*1560*/  IMAD.U32 R37, R8, 0x10000, RZ ;  /* 0x0001000008257824 */ /* 0x000fe200078e00ff */
[----:B------:R-:W-:Y:S02]  /*1570*/  PRMT R13, R13, 0x7773, RZ ;  /* 0x000077730d0d7816 */ /* 0x000fe400000000ff */
[----:B------:R-:W-:Y:S01]  /*1580*/  PRMT R34, R18, 0x7773, RZ ;  /* 0x0000777312227816 */ /* 0x000fe200000000ff */
[----:B------:R-:W-:Y:S01]  /*1590*/  IMAD.SHL.U32 R18, R25, 0x1000000, RZ ;  /* 0x0100000019127824 */ /* 0x000fe200078e00ff */
[----:B------:R-:W-:Y:S01]  /*15a0*/  PRMT R17, R17, 0x7773, RZ ;  /* 0x0000777311117816 */ /* 0x000fe200000000ff */
[----:B------:R-:W-:Y:S01]  /*15b0*/  IMAD.SHL.U32 R13, R13, 0x1000000, RZ ;  /* 0x010000000d0d7824 */ /* 0x000fe200078e00ff */
[----:B------:R-:W-:Y:S01]  /*15c0*/  PRMT R23, R23, 0x7773, RZ ;  /* 0x0000777317177816 */ /* 0x000fe200000000ff */
[----:B------:R-:W-:Y:S01]  /*15d0*/  IMAD.SHL.U32 R34, R34, 0x1000000, RZ ;  /* 0x0100000022227824 */ /* 0x000fe200078e00ff */
[----:B------:R-:W-:Y:S01]  /*15e0*/  PRMT R22, R22, 0x7773, RZ ;  /* 0x0000777316167816 */ /* 0x000fe200000000ff */
[----:B------:R-:W-:Y:S01]  /*15f0*/  IMAD.SHL.U32 R17, R17, 0x1000000, RZ ;  /* 0x0100000011117824 */ /* 0x000fe200078e00ff */
[----:B------:R-:W-:-:S02]  /*1600*/  PRMT R15, R15, 0x7773, RZ ;  /* 0x000077730f0f7816 */ /* 0x000fc400000000ff */
[----:B------:R-:W-:Y:S01]  /*1610*/  PRMT R14, R14, 0x7773, RZ ;  /* 0x000077730e0e7816 */ /* 0x000fe200000000ff */
[----:B------:R-:W-:Y:S01]  /*1620*/  IMAD.SHL.U32 R25, R22, 0x1000000, RZ ;  /* 0x0100000016197824 */ /* 0x000fe200078e00ff */
[----:B------:R-:W-:Y:S02]  /*1630*/  LOP3.LUT R6, R6, R19, RZ, 0xfc, !PT ;  /* 0x0000001306067212 */ /* 0x000fe400078efcff */
[----:B------:R-:W-:Y:S01]  /*1640*/  LOP3.LUT R19, R32, R33, RZ, 0xfc, !PT ;  /* 0x0000002120137212 */ /* 0x000fe200078efcff */
[----:B------:R-:W-:Y:S01]  /*1650*/  IMAD.SHL.U32 R32, R23, 0x1000000, RZ ;  /* 0x0100000017207824 */ /* 0x000fe200078e00ff */
[----:B------:R-:W-:Y:S01]  /*1660*/  LOP3.LUT R21, R9, R26, RZ, 0xfc, !PT ;  /* 0x0000001a09157212 */ /* 0x000fe200078efcff */
[----:B------:R-:W-:Y:S01]  /*1670*/  IMAD.SHL.U32 R26, R15, 0x1000000, RZ ;  /* 0x010000000f1a7824 */ /* 0x000fe200078e00ff */
[----:B------:R-:W-:Y:S01]  /*1680*/  LOP3.LUT R4, R35, 0xff0000, R4, 0xf8, !PT ;  /* 0x00ff000023047812 */ /* 0x000fe200078ef804 */
[----:B------:R-:W-:Y:S01]  /*1690*/  IMAD.SHL.U32 R9, R14, 0x1000000, RZ ;  /* 0x010000000e097824 */ /* 0x000fe200078e00ff */
[----:B------:R-:W-:-:S02]  /*16a0*/  LOP3.LUT R27, R38, 0xff0000, R39, 0xf8, !PT ;  /* 0x00ff0000261b7812 */ /* 0x000fc400078ef827 */
[----:B------:R-:W-:Y:S02]  /*16b0*/  LOP3.LUT R8, R36, 0xff0000, R37, 0xf8, !PT ;  /* 0x00ff000024087812 */ /* 0x000fe400078ef825 */
[----:B------:R-:W-:Y:S02]  /*16c0*/  LOP3.LUT R5, R5, R18, RZ, 0xfc, !PT ;  /* 0x0000001205057212 */ /* 0x000fe400078efcff */
[----:B------:R-:W-:Y:S01]  /*16d0*/  LOP3.LUT R13, R4, R13, RZ, 0xfc, !PT ;  /* 0x0000000d040d7212 */ /* 0x000fe200078efcff */
[----:B------:R-:W-:Y:S01]  /*16e0*/  IMAD.MOV.U32 R4, RZ, RZ, R24 ;  /* 0x000000ffff047224 */ /* 0x000fe200078e0018 */
[----:B------:R-:W-:Y:S02]  /*16f0*/  LOP3.LUT R18, R31, R34, RZ, 0xfc, !PT ;  /* 0x000000221f127212 */ /* 0x000fe400078efcff */
[----:B------:R-:W-:Y:S02]  /*1700*/  LOP3.LUT R17, R30, R17, RZ, 0xfc, !PT ;  /* 0x000000111e117212 */ /* 0x000fe400078efcff */
[----:B------:R-:W-:Y:S01]  /*1710*/  LOP3.LUT R23, R29, R32, RZ, 0xfc, !PT ;  /* 0x000000201d177212 */ /* 0x000fe200078efcff */
[----:B------:R0:W-:Y:S01]  /*1720*/  STL.128 [R1], R4 ;  /* 0x0000000401007387 */ /* 0x0001e20000100c00 */
[----:B------:R-:W-:-:S02]  /*1730*/  LOP3.LUT R22, R28, R25, RZ, 0xfc, !PT ;  /* 0x000000191c167212 */ /* 0x000fc400078efcff */
[----:B------:R-:W-:Y:S01]  /*1740*/  LOP3.LUT R15, R27, R26, RZ, 0xfc, !PT ;  /* 0x0000001a1b0f7212 */ /* 0x000fe200078efcff */
[----:B------:R-:W-:Y:S01]  /*1750*/  STL.128 [R1+0x10], R16 ;  /* 0x0000101001007387 */ /* 0x000fe20000100c00 */
[----:B------:R-:W-:-:S03]  /*1760*/  LOP3.LUT R14, R8, R9, RZ, 0xfc, !PT ;  /* 0x00000009080e7212 */ /* 0x000fc600078efcff */
[----:B------:R-:W-:Y:S04]  /*1770*/  STL.128 [R1+0x20], R20 ;  /* 0x0000201401007387 */ /* 0x000fe80000100c00 */
[----:B------:R1:W-:Y:S04]  /*1780*/  STL.128 [R1+0x30], R12 ;  /* 0x0000300c01007387 */ /* 0x0003e80000100c00 */
[----:B------:R-:W2:Y:S01]  /*1790*/  LDL R9, [UR8] ;  /* 0x00000008ff097983 */ /* 0x000ea20008100800 */
[----:B------:R-:W3:Y:S01]  /*17a0*/  LDCU.U8 UR8, c[0x3][0x27] ;  /* 0x00c004e0ff0877ac */ /* 0x000ee20008000000 */
[----:B0-----:R-:W2:Y:S02]  /*17b0*/  LDC.64 R4, c[0x3][0x10] ;  /* 0x00c00400ff047b82 */ /* 0x001ea40000000a00 */
[----:B------:R-:W4:Y:S01]  /*17c0*/  LDL R8, [UR6] ;  /* 0x00000006ff087983 */ /* 0x000f220008100800 */
[----:B------:R-:W0:Y:S03]  /*17d0*/  LDCU.U8 UR6, c[0x3][0x25] ;  /* 0x00c004a0ff0677ac */ /* 0x000e260008000000 */
[----:B------:R-:W5:Y:S04]  /*17e0*/  LDL R33, [UR9] ;  /* 0x00000009ff217983 */ /* 0x000f680008100800 */
[----:B------:R-:W4:Y:S01]  /*17f0*/  LDL R32, [UR14] ;  /* 0x0000000eff207983 */ /* 0x000f220008100800 */
[----:B-1----:R-:W5:Y:S03]  /*1800*/  LDC.64 R14, c[0x3][0x18] ;  /* 0x00c00600ff0e7b82 */ /* 0x002f660000000a00 */
[----:B------:R-:W4:Y:S01]  /*1810*/  LDL R38, [UR5] ;  /* 0x00000005ff267983 */ /* 0x000f220008100800 */
[----:B---3--:R-:W-:-:S03]  /*1820*/  ULEA UR8, UR8, UR16, 0x2 ;  /* 0x0000001008087291 */ /* 0x008fc6000f8e10ff */
[----:B------:R-:W3:Y:S01]  /*1830*/  LDL R16, [UR7] ;  /* 0x00000007ff107983 */ /* 0x000ee20008100800 */
[----:B0-----:R-:W-:-:S03]  /*1840*/  ULEA UR6, UR6, UR16, 0x2 ;  /* 0x0000001006067291 */ /* 0x001fc6000f8e10ff */
[----:B------:R-:W3:Y:S01]  /*1850*/  LDL R36, [UR10] ;  /* 0x0000000aff247983 */ /* 0x000ee20008100800 */
[----:B------:R-:W0:Y:S03]  /*1860*/  LDCU.U8 UR5, c[0x3][0x2a] ;  /* 0x00c00540ff0577ac */ /* 0x000e260008000000 */
[----:B------:R-:W3:Y:S04]  /*1870*/  LDL R35, [UR8] ;  /* 0x00000008ff237983 */ /* 0x000ee80008100800 */
[----:B------:R-:W3:Y:S04]  /*1880*/  LDL R7, [UR6] ;  /* 0x00000006ff077983 */ /* 0x000ee80008100800 */
[----:B------:R-:W3:Y:S01]  /*1890*/  LDL R29, [UR11] ;  /* 0x0000000bff1d7983 */ /* 0x000ee20008100800 */
[----:B0-----:R-:W-:Y:S01]  /*18a0*/  ULEA UR6, UR5, UR16, 0x2 ;  /* 0x0000001005067291 */ /* 0x001fe2000f8e10ff */
[----:B------:R-:W0:Y:S08]  /*18b0*/  LDCU.U8 UR5, c[0x3][0x29] ;  /* 0x00c00520ff0577ac */ /* 0x000e300008000000 */
[----:B------:R-:W3:Y:S01]  /*18c0*/  LDL R44, [UR6] ;  /* 0x00000006ff2c7983 */ /* 0x000ee20008100800 */
[----:B------:R-:W1:Y:S01]  /*18d0*/  LDCU.U8 UR7, c[0x3][0x2e] ;  /* 0x00c005c0ff0777ac */ /* 0x000e620008000000 */
[----:B------:R-:W1:Y:S01]  /*18e0*/  LDCU.U8 UR6, c[0x3][0x2b] ;  /* 0x00c00560ff0677ac */ /* 0x000e620008000000 */
[----:B0-----:R-:W-:-:S09]  /*18f0*/  ULEA UR5, UR5, UR16, 0x2 ;  /* 0x0000001005057291 */ /* 0x001fd2000f8e10ff */
[----:B------:R-:W3:Y:S01]  /*1900*/  LDL R40, [UR5] ;  /* 0x00000005ff287983 */ /* 0x000ee20008100800 */
[----:B-1----:R-:W-:Y:S01]  /*1910*/  ULEA UR8, UR7, UR16, 0x2 ;  /* 0x0000001007087291 */ /* 0x002fe2000f8e10ff */
[----:B------:R-:W0:Y:S01]  /*1920*/  LDCU.U8 UR7, c[0x3][0x2d] ;  /* 0x00c005a0ff0777ac */ /* 0x000e220008000000 */
[----:B------:R-:W-:-:S07]  /*1930*/  ULEA UR6, UR6, UR16, 0x2 ;  /* 0x0000001006067291 */ /* 0x000fce000f8e10ff */
[----:B------:R-:W3:Y:S01]  /*1940*/  LDL R30, [UR8] ;  /* 0x00000008ff1e7983 */ /* 0x000ee20008100800 */
[----:B------:R-:W1:Y:S01]  /*1950*/  LDCU.U8 UR5, c[0x3][0x2f] ;  /* 0x00c005e0ff0577ac */ /* 0x000e620008000000 */
[----:B------:R-:W1:Y:S02]  /*1960*/  LDCU.U8 UR8, c[0x3][0x32] ;  /* 0x00c00640ff0877ac */ /* 0x000e640008000000 */
[----:B------:R-:W3:Y:S01]  /*1970*/  LDL R23, [UR6] ;  /* 0x00000006ff177983 */ /* 0x000ee20008100800 */
[----:B0-----:R-:W-:-:S09]  /*1980*/  ULEA UR7, UR7, UR16, 0x2 ;  /* 0x0000001007077291 */ /* 0x001fd2000f8e10ff */
[----:B------:R-:W3:Y:S01]  /*1990*/  LDL R31, [UR7] ;  /* 0x00000007ff1f7983 */ /* 0x000ee20008100800 */
[----:B-1----:R-:W-:Y:S02]  /*19a0*/  ULEA UR5, UR5, UR16, 0x2 ;  /* 0x0000001005057291 */ /* 0x002fe4000f8e10ff */
[----:B------:R-:W-:-:S07]  /*19b0*/  ULEA UR8, UR8, UR16, 0x2 ;  /* 0x0000001008087291 */ /* 0x000fce000f8e10ff */
[----:B------:R-:W3:Y:S04]  /*19c0*/  LDL R13, [UR5] ;  /* 0x00000005ff0d7983 */ /* 0x000ee80008100800 */
[----:B------:R-:W3:Y:S01]  /*19d0*/  LDL R24, [UR8] ;  /* 0x00000008ff187983 */ /* 0x000ee20008100800 */
[----:B------:R-:W0:Y:S01]  /*19e0*/  LDCU.U8 UR5, c[0x3][0x33] ;  /* 0x00c00660ff0577ac */ /* 0x000e220008000000 */
[----:B------:R-:W1:Y:S01]  /*19f0*/  LDCU.128 UR8, c[0x3][0x30] ;  /* 0x00c00600ff0877ac */ /* 0x000e620008000c00 */
[----:B0-----:R-:W-:Y:S02]  /*1a00*/  ULEA UR5, UR5, UR16, 0x2 ;  /* 0x0000001005057291 */ /* 0x001fe4000f8e10ff */
[----:B-1----:R-:W-:-:S04]  /*1a10*/  ULOP3.LUT UR8, UR8, 0xff, URZ, 0xc0, !UPT ;  /* 0x000000ff08087892 */ /* 0x002fc8000f8ec0ff */
[----:B------:R-:W-:-:S03]  /*1a20*/  ULEA UR8, UR8, UR16, 0x2 ;  /* 0x0000001008087291 */ /* 0x000fc6000f8e10ff */
[----:B------:R-:W3:Y:S01]  /*1a30*/  LDL R39, [UR5] ;  /* 0x00000005ff277983 */ /* 0x000ee20008100800 */
[----:B------:R-:W0:Y:S01]  /*1a40*/  LDCU.U8 UR6, c[0x3][0x36] ;  /* 0x00c006c0ff0677ac */ /* 0x000e220008000000 */
[----:B------:R-:W-:-:S04]  /*1a50*/  ULOP3.LUT UR9, UR9, 0xff, URZ, 0xc0, !UPT ;  /* 0x000000ff09097892 */ /* 0x000fc8000f8ec0ff */
[----:B------:R-:W3:Y:S01]  /*1a60*/  LDL R6, [UR8] ;  /* 0x00000008ff067983 */ /* 0x000ee20008100800 */
[----:B------:R-:W-:Y:S01]  /*1a70*/  ULEA UR9, UR9, UR16, 0x2 ;  /* 0x0000001009097291 */ /* 0x000fe2000f8e10ff */
[----:B------:R-:W1:Y:S08]  /*1a80*/  LDCU.U8 UR5, c[0x3][0x31] ;  /* 0x00c00620ff0577ac */ /* 0x000e700008000000 */
[----:B------:R-:W3:Y:S01]  /*1a90*/  LDL R21, [UR9] ;  /* 0x00000009ff157983 */ /* 0x000ee20008100800 */
[----:B0-----:R-:W-:Y:S01]  /*1aa0*/  ULEA UR6, UR6, UR16, 0x2 ;  /* 0x0000001006067291 */ /* 0x001fe2000f8e10ff */
[----:B------:R-:W0:Y:S08]  /*1ab0*/  LDCU.U8 UR7, c[0x3][0x37] ;  /* 0x00c006e0ff0777ac */ /* 0x000e300008000000 */
[----:B------:R-:W3:Y:S01]  /*1ac0*/  LDL R20, [UR6] ;  /* 0x00000006ff147983 */ /* 0x000ee20008100800 */
[----:B-1----:R-:W-:Y:S01]  /*1ad0*/  ULEA UR5, UR5, UR16, 0x2 ;  /* 0x0000001005057291 */ /* 0x002fe2000f8e10ff */
[----:B------:R-:W1:Y:S08]  /*1ae0*/  LDCU.U8 UR6, c[0x3][0x35] ;  /* 0x00c006a0ff0677ac */ /* 0x000e700008000000 */
[----:B------:R-:W3:Y:S01]  /*1af0*/  LDL R34, [UR5] ;  /* 0x00000005ff227983 */ /* 0x000ee20008100800 */
[----:B0-----:R-:W-:-:S09]  /*1b00*/  ULEA UR7, UR7, UR16, 0x2 ;  /* 0x0000001007077291 */ /* 0x001fd2000f8e10ff */
[----:B------:R-:W3:Y:S01]  /*1b10*/  LDL R28, [UR7] ;  /* 0x00000007ff1c7983 */ /* 0x000ee20008100800 */
[----:B-1----:R-:W-:Y:S02]  /*1b20*/  ULEA UR6, UR6, UR16, 0x2 ;  /* 0x0000001006067291 */ /* 0x002fe4000f8e10ff */
[----:B------:R-:W-:Y:S02]  /*1b30*/  ULOP3.LUT UR10, UR10, 0xff, URZ, 0xc0, !UPT ;  /* 0x000000ff0a0a7892 */ /* 0x000fe4000f8ec0ff */
[----:B------:R-:W-:-:S05]  /*1b40*/  ULOP3.LUT UR11, UR11, 0xff, URZ, 0xc0, !UPT ;  /* 0x000000ff0b0b7892 */ /* 0x000fca000f8ec0ff */
[----:B------:R-:W3:Y:S01]  /*1b50*/  LDL R26, [UR6] ;  /* 0x00000006ff1a7983 */ /* 0x000ee20008100800 */
[----:B------:R-:W-:Y:S02]  /*1b60*/  ULEA UR10, UR10, UR16, 0x2 ;  /* 0x000000100a0a7291 */ /* 0x000fe4000f8e10ff */
[----:B------:R-:W-:-:S07]  /*1b70*/  ULEA UR11, UR11, UR16, 0x2 ;  /* 0x000000100b0b7291 */ /* 0x000fce000f8e10ff */
[----:B------:R-:W3:Y:S04]  /*1b80*/  LDL R12, [UR10] ;  /* 0x0000000aff0c7983 */ /* 0x000ee80008100800 */
[----:B------:R-:W3:Y:S01]  /*1b90*/  LDL R18, [UR11] ;  /* 0x0000000bff127983 */ /* 0x000ee20008100800 */
[----:B------:R-:W2:Y:S01]  /*1ba0*/  LDCU.128 UR8, c[0x3][URZ] ;  /* 0x00c00000ff0877ac */ /* 0x000ea20008000c00 */
[----:B------:R-:W0:Y:S02]  /*1bb0*/  LDCU.U8 UR5, c[0x3][0x3a] ;  /* 0x00c00740ff0577ac */ /* 0x000e240008000000 */
[----:B0-----:R-:W-:Y:S01]  /*1bc0*/  ULEA UR5, UR5, UR16, 0x2 ;  /* 0x0000001005057291 */ /* 0x001fe2000f8e10ff */
[----:B------:R-:W0:Y:S01]  /*1bd0*/  LDCU.U8 UR6, c[0x3][0x3b] ;  /* 0x00c00760ff0677ac */ /* 0x000e220008000000 */
[----:B------:R-:W1:Y:S01]  /*1be0*/  LDCU.U8 UR7, c[0x3][0x3d] ;  /* 0x00c007a0ff0777ac */ /* 0x000e620008000000 */
[----:B--2---:R-:W-:-:S04]  /*1bf0*/  IADD3 R41, PT, PT, R4, UR8, R9 ;  /* 0x0000000804297c10 */ /* 0x004fc8000fffe009 */
[----:B------:R-:W-:-:S05]  /*1c00*/  SHF.L.W.U32.HI R9, R41, 0x10, R41 ;  /* 0x0000001029097819 */ /* 0x000fca0000010e29 */
[----:B------:R-:W-:-:S05]  /*1c10*/  VIADD R17, R9, UR8 ;  /* 0x0000000809117c36 */ /* 0x000fca0008000000 */
[----:B------:R-:W-:Y:S02]  /*1c20*/  LOP3.LUT R19, R17, R4, RZ, 0x3c, !PT ;  /* 0x0000000411137212 */ /* 0x000fe400078e3cff */
[----:B------:R-:W2:Y:S01]  /*1c30*/  LDL R4, [UR5] ;  /* 0x00000005ff047983 */ /* 0x000ea20008100800 */
[----:B------:R-:W0:Y:S01]  /*1c40*/  LDCU.U8 UR5, c[0x3][0x39] ;  /* 0x00c00720ff0577ac */ /* 0x000e220008000000 */
[----:B-----5:R-:W-:Y:S02]  /*1c50*/  IADD3 R33, PT, PT, R14, UR10, R33 ;  /* 0x0000000a0e217c10 */ /* 0x020fe4000fffe021 */
[----:B----4-:R-:W-:Y:S02]  /*1c60*/  IADD3 R8, PT, PT, R5, UR9, R8 ;  /* 0x0000000905087c10 */ /* 0x010fe4000fffe008 */
[----:B------:R-:W-:Y:S02]  /*1c70*/  SHF.L.W.U32.HI R19, R19, 0x14, R19 ;  /* 0x0000001413137819 */ /* 0x000fe40000010e13 */
[----:B------:R-:W-:-:S02]  /*1c80*/  IADD3 R32, PT, PT, R15, UR11, R32 ;  /* 0x0000000b0f207c10 */ /* 0x000fc4000fffe020 */
[----:B------:R-:W-:Y:S02]  /*1c90*/  LOP3.LUT R0, R0, R33, RZ, 0x3c, !PT ;  /* 0x0000002100007212 */ /* 0x000fe400078e3cff */
[----:B------:R-:W-:Y:S02]  /*1ca0*/  SHF.L.W.U32.HI R25, R8, 0x10, R8 ;  /* 0x0000001008197819 */ /* 0x000fe40000010e08 */
[----:B------:R-:W-:Y:S02]  /*1cb0*/  IADD3 R41, PT, PT, R41, R19, R38 ;  /* 0x0000001329297210 */ /* 0x000fe40007ffe026 */
[----:B------:R-:W-:Y:S01]  /*1cc0*/  LOP3.LUT R38, R32, 0xb, RZ, 0x3c, !PT ;  /* 0x0000000b20267812 */ /* 0x000fe200078e3cff */
[----:B------:R-:W4:Y:S01]  /*1cd0*/  LDCU.U8 UR8, c[0x3][0x3e] ;  /* 0x00c007c0ff0877ac */ /* 0x000f220008000000 */
[----:B------:R-:W-:Y:S01]  /*1ce0*/  SHF.L.W.U32.HI R0, R0, 0x10, R0 ;  /* 0x0000001000007819 */ /* 0x000fe20000010e00 */
[----:B------:R-:W-:Y:S01]  /*1cf0*/  VIADD R22, R25, UR9 ;  /* 0x0000000919167c36 */ /* 0x000fe20008000000 */
[----:B------:R-:W-:-:S03]  /*1d00*/  SHF.L.W.U32.HI R38, R38, 0x10, R38 ;  /* 0x0000001026267819 */ /* 0x000fc60000010e26 */
[----:B------:R-:W-:Y:S01]  /*1d10*/  VIADD R37, R0, UR10 ;  /* 0x0000000a00257c36 */ /* 0x000fe20008000000 */
[----:B------:R-:W-:Y:S01]  /*1d20*/  LOP3.LUT R5, R22, R5, RZ, 0x3c, !PT ;  /* 0x0000000516057212 */ /* 0x000fe200078e3cff */
[----:B------:R-:W-:Y:S01]  /*1d30*/  VIADD R27, R38, UR11 ;  /* 0x0000000b261b7c36 */ /* 0x000fe20008000000 */
[----:B0-----:R-:W-:Y:S02]  /*1d40*/  ULEA UR5, UR5, UR16, 0x2 ;  /* 0x0000001005057291 */ /* 0x001fe4000f8e10ff */
[----:B------:R-:W-:Y:S02]  /*1d50*/  LOP3.LUT R14, R37, R14, RZ, 0x3c, !PT ;  /* 0x0000000e250e7212 */ /* 0x000fe400078e3cff */
[----:B------:R-:W-:Y:S02]  /*1d60*/  SHF.L.W.U32.HI R5, R5, 0x14, R5 ;  /* 0x0000001405057819 */ /* 0x000fe40000010e05 */
[----:B------:R-:W-:Y:S02]  /*1d70*/  LOP3.LUT R15, R27, R15, RZ, 0x3c, !PT ;  /* 0x0000000f1b0f7212 */ /* 0x000fe400078e3cff */
[----:B------:R-:W-:-:S02]  /*1d80*/  SHF.L.W.U32.HI R14, R14, 0x14, R14 ;  /* 0x000000140e0e7819 */ /* 0x000fc40000010e0e */
[----:B---3--:R-:W-:Y:S02]  /*1d90*/  IADD3 R8, PT, PT, R8, R5, R16 ;  /* 0x0000000508087210 */ /* 0x008fe40007ffe010 */
[----:B------:R-:W-:Y:S01]  /*1da0*/  SHF.L.W.U32.HI R16, R15, 0x14, R15 ;  /* 0x000000140f107819 */ /* 0x000fe20000010e0f */
[----:B----4-:R-:W-:Y:S01]  /*1db0*/  ULEA UR8, UR8, UR16, 0x2 ;  /* 0x0000001008087291 */ /* 0x010fe2000f8e10ff */
[----:B------:R-:W-:Y:S02]  /*1dc0*/  IADD3 R15, PT, PT, R33, R14, R7 ;  /* 0x0000000e210f7210 */ /* 0x000fe40007ffe007 */
[----:B------:R-:W3:Y:S01]  /*1dd0*/  LDL R7, [UR5] ;  /* 0x00000005ff077983 */ /* 0x000ee20008100800 */
[----:B------:R-:W-:Y:S02]  /*1de0*/  IADD3 R35, PT, PT, R32, R16, R35 ;  /* 0x0000001020237210 */ /* 0x000fe40007ffe023 */
[----:B------:R-:W-:Y:S02]  /*1df0*/  LOP3.LUT R25, R25, R8, RZ, 0x3c, !PT ;  /* 0x0000000819197212 */ /* 0x000fe400078e3cff */
[----:B------:R-:W-:Y:S01]  /*1e00*/  LOP3.LUT R0, R0, R15, RZ, 0x3c, !PT ;  /* 0x0000000f00007212 */ /* 0x000fe200078e3cff */
[----:B------:R-:W0:Y:S01]  /*1e10*/  LDCU.U8 UR9, c[0x3][0x3f] ;  /* 0x00c007e0ff0977ac */ /* 0x000e220008000000 */
[----:B------:R-:W-:Y:S01]  /*1e20*/  LOP3.LUT R38, R38, R35, RZ, 0x3c, !PT ;  /* 0x0000002326267212 */ /* 0x000fe200078e3cff */
[----:B------:R-:W4:Y:S01]  /*1e30*/  LDL R42, [UR8] ;  /* 0x00000008ff2a7983 */ /* 0x000f220008100800 */
[----:B------:R-:W-:-:S02]  /*1e40*/  SHF.L.W.U32.HI R25, R25, 0x18, R25 ;  /* 0x0000001819197819 */ /* 0x000fc40000010e19 */
[----:B------:R-:W-:Y:S02]  /*1e50*/  SHF.L.W.U32.HI R32, R0, 0x18, R0 ;  /* 0x0000001800207819 */ /* 0x000fe40000010e00 */
[----:B------:R-:W-:Y:S01]  /*1e60*/  SHF.L.W.U32.HI R0, R38, 0x18, R38 ;  /* 0x0000001826007819 */ /* 0x000fe20000010e26 */
[----:B------:R-:W-:Y:S01]  /*1e70*/  ULEA UR6, UR6, UR16, 0x2 ;  /* 0x0000001006067291 */ /* 0x000fe2000f8e10ff */
[----:B------:R-:W-:Y:S02]  /*1e80*/  IMAD.IADD R22, R22, 0x1, R25 ;  /* 0x0000000116167824 */ /* 0x000fe400078e0219 */
[----:B------:R-:W-:Y:S02]  /*1e90*/  IMAD.IADD R37, R37, 0x1, R32 ;  /* 0x0000000125257824 */ /* 0x000fe400078e0220 */
[----:B------:R-:W-:Y:S01]  /*1ea0*/  IMAD.IADD R27, R27, 0x1, R0 ;  /* 0x000000011b1b7824 */ /* 0x000fe200078e0200 */
[----:B-1----:R-:W-:Y:S01]  /*1eb0*/  ULEA UR7, UR7, UR16, 0x2 ;  /* 0x0000001007077291 */ /* 0x002fe2000f8e10ff */
[----:B------:R-:W-:-:S02]  /*1ec0*/  LOP3.LUT R5, R5, R22, RZ, 0x3c, !PT ;  /* 0x0000001605057212 */ /* 0x000fc400078e3cff */
[----:B------:R-:W-:Y:S01]  /*1ed0*/  LOP3.LUT R14, R14, R37, RZ, 0x3c, !PT ;  /* 0x000000250e0e7212 */ /* 0x000fe200078e3cff */
[----:B------:R-:W1:Y:S01]  /*1ee0*/  LDCU.U8 UR5, c[0x3][0x42] ;  /* 0x00c00840ff0577ac */ /* 0x000e620008000000 */
[----:B------:R-:W-:Y:S02]  /*1ef0*/  LOP3.LUT R38, R16, R27, RZ, 0x3c, !PT ;  /* 0x0000001b10267212 */ /* 0x000fe400078e3cff */
[----:B------:R-:W5:Y:S01]  /*1f00*/  LDL R16, [UR6] ;  /* 0x00000006ff107983 */ /* 0x000f620008100800 */
[----:B------:R-:W-:Y:S02]  /*1f10*/  SHF.L.W.U32.HI R5, R5, 0x19, R5 ;  /* 0x0000001905057819 */ /* 0x000fe40000010e05 */
[----:B------:R-:W-:Y:S02]  /*1f20*/  SHF.L.W.U32.HI R33, R14, 0x19, R14 ;  /* 0x000000190e217819 */ /* 0x000fe40000010e0e */
[----:B------:R-:W-:Y:S02]  /*1f30*/  SHF.L.W.U32.HI R38, R38, 0x19, R38 ;  /* 0x0000001926267819 */ /* 0x000fe40000010e26 */
[-C--:B------:R-:W-:Y:S01]  /*1f40*/  LOP3.LUT R14, R9, R41.reuse, RZ, 0x3c, !PT ;  /* 0x00000029090e7212 */ /* 0x080fe200078e3cff */
[----:B0-----:R-:W-:Y:S01]  /*1f50*/  ULEA UR9, UR9, UR16, 0x2 ;  /* 0x0000001009097291 */ /* 0x001fe2000f8e10ff */
[----:B------:R-:W-:-:S02]  /*1f60*/  IADD3 R41, PT, PT, R5, R41, R36 ;  /* 0x0000002905297210 */ /* 0x000fc40007ffe024 */
[----:B------:R-:W-:Y:S02]  /*1f70*/  IADD3 R9, PT, PT, R33, R8, R44 ;  /* 0x0000000821097210 */ /* 0x000fe40007ffe02c */
[----:B------:R-:W5:Y:S01]  /*1f80*/  LDL R8, [UR7] ;  /* 0x00000007ff087983 */ /* 0x000f620008100800 */
[----:B------:R-:W-:Y:S02]  /*1f90*/  IADD3 R36, PT, PT, R38, R15, R29 ;  /* 0x0000000f26247210 */ /* 0x000fe40007ffe01d */
[----:B------:R-:W-:Y:S02]  /*1fa0*/  LOP3.LUT R0, R0, R41, RZ, 0x3c, !PT ;  /* 0x0000002900007212 */ /* 0x000fe400078e3cff */
[----:B------:R-:W-:Y:S02]  /*1fb0*/  SHF.L.W.U32.HI R15, R14, 0x18, R14 ;  /* 0x000000180e0f7819 */ /* 0x000fe40000010e0e */
[----:B------:R-:W-:Y:S02]  /*1fc0*/  SHF.L.W.U32.HI R14, R0, 0x10, R0 ;  /* 0x00000010000e7819 */ /* 0x000fe40000010e00 */
[----:B------:R-:W5:Y:S01]  /*1fd0*/  LDL R0, [UR9] ;  /* 0x00000009ff007983 */ /* 0x000f620008100800 */
[----:B------:R-:W-:Y:S01]  /*1fe0*/  IMAD.IADD R44, R17, 0x1, R15 ;  /* 0x00000001112c7824 */ /* 0x000fe200078e020f */
[----:B-1----:R-:W-:Y:S01]  /*1ff0*/  ULEA UR5, UR5, UR16, 0x2 ;  /* 0x0000001005057291 */ /* 0x002fe2000f8e10ff */
[----:B------:R-:W-:Y:S01]  /*2000*/  IMAD.IADD R37, R37, 0x1, R14 ;  /* 0x0000000125257824 */ /* 0x000fe200078e020e */
[----:B------:R-:W0:Y:S01]  /*2010*/  LDCU.128 UR8, c[0x3][0x40] ;  /* 0x00c00800ff0877ac */ /* 0x000e220008000c00 */
[----:B------:R-:W-:-:S02]  /*2020*/  LOP3.LUT R17, R15, R9, RZ, 0x3c, !PT ;  /* 0x000000090f117212 */ /* 0x000fc400078e3cff */
[----:B------:R-:W-:Y:S02]  /*2030*/  LOP3.LUT R19, R19, R44, RZ, 0x3c, !PT ;  /* 0x0000002c13137212 */ /* 0x000fe400078e3cff */
[----:B------:R-:W-:Y:S02]  /*2040*/  LOP3.LUT R5, R5, R37, RZ, 0x3c, !PT ;  /* 0x0000002505057212 */ /* 0x000fe400078e3cff */
[----:B------:R-:W-:Y:S01]  /*2050*/  SHF.L.W.U32.HI R15, R19, 0x19, R19 ;  /* 0x00000019130f7819 */ /* 0x000fe20000010e13 */
[----:B------:R-:W5:Y:S01]  /*2060*/  LDL R29, [UR5] ;  /* 0x00000005ff1d7983 */ /* 0x000f620008100800 */
[----:B------:R-:W-:Y:S01]  /*2070*/  SHF.L.W.U32.HI R19, R17, 0x10, R17 ;  /* 0x0000001011137819 */ /* 0x000fe20000010e11 */
[----:B------:R-:W1:Y:S01]  /*2080*/  LDCU.U8 UR6, c[0x3][0x43] ;  /* 0x00c00860ff0677ac */ /* 0x000e620008000000 */
[----:B------:R-:W-:-:S03]  /*2090*/  SHF.L.W.U32.HI R5, R5, 0x14, R5 ;  /* 0x0000001405057819 */ /* 0x000fc60000010e05 */
[----:B------:R-:W-:Y:S01]  /*20a0*/  IMAD.IADD R27, R27, 0x1, R19 ;  /* 0x000000011b1b7824 */ /* 0x000fe200078e0213 */
[----:B------:R-:W-:Y:S02]  /*20b0*/  LOP3.LUT R25, R25, R36, RZ, 0x3c, !PT ;  /* 0x0000002419197212 */ /* 0x000fe400078e3cff */
[----:B------:R-:W-:Y:S02]  /*20c0*/  IADD3 R17, PT, PT, R41, R5, R40 ;  /* 0x0000000529117210 */ /* 0x000fe40007ffe028 */
[----:B------:R-:W-:Y:S02]  /*20d0*/  LOP3.LUT R40, R33, R27, RZ, 0x3c, !PT ;  /* 0x0000001b21287212 */ /* 0x000fe400078e3cff */
[----:B------:R-:W-:Y:S01]  /*20e0*/  SHF.L.W.U32.HI R33, R25, 0x10, R25 ;  /* 0x0000001019217819 */ /* 0x000fe20000010e19 */
[----:B0-----:R-:W-:-:S04]  /*20f0*/  ULOP3.LUT UR8, UR8, 0xff, URZ, 0xc0, !UPT ;  /* 0x000000ff08087892 */ /* 0x001fc8000f8ec0ff */
[----:B------:R-:W-:Y:S01]  /*2100*/  IMAD.IADD R25, R44, 0x1, R33 ;  /* 0x000000012c197824 */ /* 0x000fe200078e0221 */
[----:B------:R-:W-:Y:S02]  /*2110*/  ULEA UR8, UR8, UR16, 0x2 ;  /* 0x0000001008087291 */ /* 0x000fe4000f8e10ff */
[----:B-1----:R-:W-:Y:S02]  /*2120*/  ULEA UR6, UR6, UR16, 0x2 ;  /* 0x0000001006067291 */ /* 0x002fe4000f8e10ff */
[----:B------:R-:W-:Y:S02]  /*2130*/  LOP3.LUT R38, R38, R25, RZ, 0x3c, !PT ;  /* 0x0000001926267212 */ /* 0x000fe400078e3cff */
[----:B------:R-:W-:Y:S02]  /*2140*/  IADD3 R35, PT, PT, R15, R35, R30 ;  /* 0x000000230f237210 */ /* 0x000fe40007ffe01e */
[----:B------:R-:W-:Y:S02]  /*2150*/  SHF.L.W.U32.HI R40, R40, 0x14, R40 ;  /* 0x0000001428287819 */ /* 0x000fe40000010e28 */
[----:B------:R-:W-:-:S02]  /*2160*/  LOP3.LUT R30, R14, R17, RZ, 0x3c, !PT ;  /* 0x000000110e1e7212 */ /* 0x000fc400078e3cff */
[----:B------:R-:W-:Y:S01]  /*2170*/  SHF.L.W.U32.HI R14, R38, 0x14, R38 ;  /* 0x00000014260e7819 */ /* 0x000fe20000010e26 */
[----:B------:R-:W0:Y:S01]  /*2180*/  LDCU.U8 UR7, c[0x3][0x46] ;  /* 0x00c008c0ff0777ac */ /* 0x000e220008000000 */
[----:B------:R-:W5:Y:S01]  /*2190*/  LDL R38, [UR8] ;  /* 0x00000008ff267983 */ /* 0x000f620008100800 */
[----:B------:R-:W-:Y:S02]  /*21a0*/  IADD3 R23, PT, PT, R9, R40, R23 ;  /* 0x0000002809177210 */ /* 0x000fe40007ffe017 */
[----:B------:R-:W-:Y:S01]  /*21b0*/  LOP3.LUT R9, R32, R35, RZ, 0x3c, !PT ;  /* 0x0000002320097212 */ /* 0x000fe200078e3cff */
[----:B------:R-:W-:Y:S01]  /*21c0*/  ULOP3.LUT UR9, UR9, 0xff, URZ, 0xc0, !UPT ;  /* 0x000000ff09097892 */ /* 0x000fe2000f8ec0ff */
[----:B------:R-:W5:Y:S01]  /*21d0*/  LDL R32, [UR6] ;  /* 0x00000006ff207983 */ /* 0x000f620008100800 */
[----:B------:R-:W1:Y:S01]  /*21e0*/  LDCU.U8 UR5, c[0x3][0x41] ;  /* 0x00c00820ff0577ac */ /* 0x000e620008000000 */
[----:B------:R-:W-:Y:S02]  /*21f0*/  SHF.L.W.U32.HI R9, R9, 0x10, R9 ;  /* 0x0000001009097819 */ /* 0x000fe40000010e09 */
[----:B------:R-:W-:Y:S01]  /*2200*/  SHF.L.W.U32.HI R30, R30, 0x18, R30 ;  /* 0x000000181e1e7819 */ /* 0x000fe20000010e1e */
[----:B------:R-:W-:-:S02]  /*2210*/  ULEA UR9, UR9, UR16, 0x2 ;  /* 0x0000001009097291 */ /* 0x000fc4000f8e10ff */
[----:B------:R-:W-:Y:S02]  /*2220*/  IMAD.IADD R22, R22, 0x1, R9 ;  /* 0x0000000116167824 */ /* 0x000fe400078e0209 */
[----:B------:R-:W-:Y:S01]  /*2230*/  IMAD.IADD R44, R37, 0x1, R30 ;  /* 0x00000001252c7824 */ /* 0x000fe200078e021e */
[----:B------:R-:W-:Y:S02]  /*2240*/  IADD3 R31, PT, PT, R36, R14, R31 ;  /* 0x0000000e241f7210 */ /* 0x000fe40007ffe01f */
[----:B------:R-:W-:Y:S02]  /*2250*/  LOP3.LUT R15, R15, R22, RZ, 0x3c, !PT ;  /* 0x000000160f0f7212 */ /* 0x000fe400078e3cff */
[----:B------:R-:W5:Y:S01]  /*2260*/  LDL R36, [UR9] ;  /* 0x00000009ff247983 */ /* 0x000f620008100800 */
[----:B------:R-:W-:Y:S01]  /*2270*/  LOP3.LUT R5, R5, R44, RZ, 0x3c, !PT ;  /* 0x0000002c05057212 */ /* 0x000fe200078e3cff */
[----:B0-----:R-:W-:Y:S01]  /*2280*/  ULEA UR7, UR7, UR16, 0x2 ;  /* 0x0000001007077291 */ /* 0x001fe2000f8e10ff */
[----:B------:R-:W-:Y:S01]  /*2290*/  SHF.L.W.U32.HI R15, R15, 0x14, R15 ;  /* 0x000000140f0f7819 */ /* 0x000fe20000010e0f */
[----:B------:R-:W0:Y:S01]  /*22a0*/  LDCU.U8 UR6, c[0x3][0x45] ;  /* 0x00c008a0ff0677ac */ /* 0x000e220008000000 */
[----:B------:R-:W-:-:S02]  /*22b0*/  SHF.L.W.U32.HI R5, R5, 0x19, R5 ;  /* 0x0000001905057819 */ /* 0x000fc40000010e05 */
[----:B------:R-:W-:Y:S01]  /*22c0*/  LOP3.LUT R19, R19, R23, RZ, 0x3c, !PT ;  /* 0x0000001713137212 */ /* 0x000fe200078e3cff */
[----:B-1----:R-:W-:Y:S01]  /*22d0*/  ULEA UR5, UR5, UR16, 0x2 ;  /* 0x0000001005057291 */ /* 0x002fe2000f8e10ff */
[----:B------:R-:W-:Y:S02]  /*22e0*/  IADD3 R13, PT, PT, R35, R15, R13 ;  /* 0x0000000f230d7210 */ /* 0x000fe40007ffe00d */
[----:B------:R-:W-:Y:S02]  /*22f0*/  IADD3 R23, PT, PT, R5, R23, R24 ;  /* 0x0000001705177210 */ /* 0x000fe40007ffe018 */
[----:B------:R-:W-:Y:S01]  /*2300*/  LOP3.LUT R33, R33, R31, RZ, 0x3c, !PT ;  /* 0x0000001f21217212 */ /* 0x000fe200078e3cff */
[----:B------:R-:W5:Y:S01]  /*2310*/  LDL R24, [UR7] ;  /* 0x00000007ff187983 */ /* 0x000f620008100800 */
[----:B------:R-:W1:Y:S01]  /*2320*/  LDCU.U8 UR7, c[0x3][0x47] ;  /* 0x00c008e0ff0777ac */ /* 0x000e620008000000 */
[----:B------:R-:W-:Y:S02]  /*2330*/  LOP3.LUT R9, R9, R13, RZ, 0x3c, !PT ;  /* 0x0000000d09097212 */ /* 0x000fe400078e3cff */
[----:B------:R-:W-:Y:S01]  /*2340*/  SHF.L.W.U32.HI R33, R33, 0x18, R33 ;  /* 0x0000001821217819 */ /* 0x000fe20000010e21 */
[----:B------:R-:W5:Y:S01]  /*2350*/  LDL R41, [UR5] ;  /* 0x00000005ff297983 */ /* 0x000f620008100800 */
[----:B------:R-:W-:-:S03]  /*2360*/  SHF.L.W.U32.HI R9, R9, 0x18, R9 ;  /* 0x0000001809097819 */ /* 0x000fc60000010e09 */
[----:B------:R-:W-:Y:S01]  /*2370*/  IMAD.IADD R25, R25, 0x1, R33 ;  /* 0x0000000119197824 */ /* 0x000fe200078e0221 */
[----:B------:R-:W-:Y:S01]  /*2380*/  LOP3.LUT R33, R33, R23, RZ, 0x3c, !PT ;  /* 0x0000001721217212 */ /* 0x000fe200078e3cff */
[----:B0-----:R-:W-:Y:S01]  /*2390*/  ULEA UR6, UR6, UR16, 0x2 ;  /* 0x0000001006067291 */ /* 0x001fe2000f8e10ff */
[----:B------:R-:W-:Y:S02]  /*23a0*/  IMAD.IADD R37, R22, 0x1, R9 ;  /* 0x0000000116257824 */ /* 0x000fe400078e0209 */
[----:B------:R-:W-:-:S03]  /*23b0*/  SHF.L.W.U32.HI R22, R33, 0x10, R33 ;  /* 0x0000001021167819 */ /* 0x000fc60000010e21 */
[----:B------:R-:W-:Y:S02]  /*23c0*/  LOP3.LUT R33, R15, R37, RZ, 0x3c, !PT ;  /* 0x000000250f217212 */ /* 0x000fe400078e3cff */
[----:B------:R-:W-:Y:S01]  /*23d0*/  IMAD.IADD R37, R37, 0x1, R22 ;  /* 0x0000000125257824 */ /* 0x000fe200078e0216 */
[----:B-1----:R-:W-:Y:S01]  /*23e0*/  ULEA UR7, UR7, UR16, 0x2 ;  /* 0x0000001007077291 */ /* 0x002fe2000f8e10ff */
[----:B------:R-:W5:Y:S03]  /*23f0*/  LDL R35, [UR6] ;  /* 0x00000006ff237983 */ /* 0x000f660008100800 */
[----:B------:R-:W-:-:S04]  /*2400*/  LOP3.LUT R5, R5, R37, RZ, 0x3c, !PT ;  /* 0x0000002505057212 */ /* 0x000fc800078e3cff */
[----:B------:R-:W-:Y:S02]  /*2410*/  SHF.L.W.U32.HI R15, R5, 0x14, R5 ;  /* 0x00000014050f7819 */ /* 0x000fe40000010e05 */
[----:B------:R-:W5:Y:S01]  /*2420*/  LDL R5, [UR7] ;  /* 0x00000007ff057983 */ /* 0x000f620008100800 */
[----:B------:R-:W-:Y:S01]  /*2430*/  ULOP3.LUT UR10, UR10, 0xff, URZ, 0xc0, !UPT ;  /* 0x000000ff0a0a7892 */ /* 0x000fe2000f8ec0ff */
[----:B------:R-:W-:-:S03]  /*2440*/  SHF.L.W.U32.HI R19, R19, 0x18, R19 ;  /* 0x0000001813137819 */ /* 0x000fc60000010e13 */
[----:B------:R-:W-:Y:S01]  /*2450*/  ULEA UR10, UR10, UR16, 0x2 ;  /* 0x000000100a0a7291 */ /* 0x000fe2000f8e10ff */
[----:B------:R-:W-:Y:S02]  /*2460*/  IADD3 R39, PT, PT, R23, R15, R39 ;  /* 0x0000000f17277210 */ /* 0x000fe40007ffe027 */
[----:B------:R-:W-:Y:S01]  /*2470*/  SHF.L.W.U32.HI R23, R33, 0x19, R33 ;  /* 0x0000001921177819 */ /* 0x000fe20000010e21 */
[----:B------:R-:W-:Y:S01]  /*2480*/  IMAD.IADD R27, R27, 0x1, R19 ;  /* 0x000000011b1b7824 */ /* 0x000fe200078e0213 */
[----:B------:R-:W-:Y:S02]  /*2490*/  ULOP3.LUT UR11, UR11, 0xff, URZ, 0xc0, !UPT ;  /* 0x000000ff0b0b7892 */ /* 0x000fe4000f8ec0ff */
[----:B------:R-:W-:Y:S01]  /*24a0*/  IADD3 R17, PT, PT, R23, R17, R6 ;  /* 0x0000001117117210 */ /* 0x000fe20007ffe006 */
[----:B------:R-:W0:Y:S01]  /*24b0*/  LDCU.U8 UR5, c[0x3][0x49] ;  /* 0x00c00920ff0577ac */ /* 0x000e220008000000 */
[----:B------:R-:W5:Y:S01]  /*24c0*/  LDL R6, [UR10] ;  /* 0x0000000aff067983 */ /* 0x000f620008100800 */
[----:B------:R-:W-:Y:S01]  /*24d0*/  LOP3.LUT R40, R40, R27, RZ, 0x3c, !PT ;  /* 0x0000001b28287212 */ /* 0x000fe200078e3cff */
[----:B------:R-:W-:-:S03]  /*24e0*/  ULEA UR11, UR11, UR16, 0x2 ;  /* 0x000000100b0b7291 */ /* 0x000fc6000f8e10ff */
[----:B------:R-:W-:-:S04]  /*24f0*/  SHF.L.W.U32.HI R40, R40, 0x19, R40 ;  /* 0x0000001928287819 */ /* 0x000fc80000010e28 */
[----:B------:R-:W-:Y:S02]  /*2500*/  IADD3 R21, PT, PT, R40, R31, R21 ;  /* 0x0000001f28157210 */ /* 0x000fe40007ffe015 */
[----:B------:R-:W5:Y:S01]  /*2510*/  LDL R31, [UR11] ;  /* 0x0000000bff1f7983 */ /* 0x000f620008100800 */
[----:B------:R-:W-:Y:S01]  /*2520*/  LOP3.LUT R14, R14, R25, RZ, 0x3c, !PT ;  /* 0x000000190e0e7212 */ /* 0x000fe200078e3cff */
[----:B------:R-:W1:Y:S01]  /*2530*/  LDCU.U8 UR7, c[0x3][0x4e] ;  /* 0x00c009c0ff0777ac */ /* 0x000e620008000000 */
[----:B------:R-:W-:Y:S01]  /*2540*/  LOP3.LUT R33, R19, R17, RZ, 0x3c, !PT ;  /* 0x0000001113217212 */ /* 0x000fe200078e3cff */
[----:B0-----:R-:W-:Y:S01]  /*2550*/  ULEA UR5, UR5, UR16, 0x2 ;  /* 0x0000001005057291 */ /* 0x001fe2000f8e10ff */
[----:B------:R-:W-:Y:S01]  /*2560*/  SHF.L.W.U32.HI R19, R14, 0x19, R14 ;  /* 0x000000190e137819 */ /* 0x000fe20000010e0e */
[----:B------:R-:W0:Y:S01]  /*2570*/  LDCU.U8 UR6, c[0x3][0x4a] ;  /* 0x00c00940ff0677ac */ /* 0x000e220008000000 */
[----:B------:R-:W-:Y:S02]  /*2580*/  SHF.L.W.U32.HI R14, R33, 0x10, R33 ;  /* 0x00000010210e7819 */ /* 0x000fe40000010e21 */
[----:B------:R-:W-:Y:S01]  /*2590*/  IADD3 R13, PT, PT, R19, R13, R20 ;  /* 0x0000000d130d7210 */ /* 0x000fe20007ffe014 */
[----:B------:R-:W5:Y:S02]  /*25a0*/  LDCU.128 UR8, c[0x3][0x50] ;  /* 0x00c00a00ff0877ac */ /* 0x000f640008000c00 */
[----:B------:R-:W-:-:S02]  /*25b0*/  IMAD.IADD R20, R25, 0x1, R14 ;  /* 0x0000000119147824 */ /* 0x000fc400078e020e */
[----:B------:R-:W5:Y:S01]  /*25c0*/  LDL R25, [UR5] ;  /* 0x00000005ff197983 */ /* 0x000f620008100800 */
[----:B------:R-:W-:Y:S02]  /*25d0*/  LOP3.LUT R30, R30, R13, RZ, 0x3c, !PT ;  /* 0x0000000d1e1e7212 */ /* 0x000fe400078e3cff */
[----:B------:R-:W-:Y:S02]  /*25e0*/  LOP3.LUT R23, R23, R20, RZ, 0x3c, !PT ;  /* 0x0000001417177212 */ /* 0x000fe400078e3cff */
[----:B------:R-:W-:Y:S02]  /*25f0*/  SHF.L.W.U32.HI R30, R30, 0x10, R30 ;  /* 0x000000101e1e7819 */ /* 0x000fe40000010e1e */
[----:B------:R-:W-:-:S04]  /*2600*/  SHF.L.W.U32.HI R23, R23, 0x14, R23 ;  /* 0x0000001417177819 */ /* 0x000fc80000010e17 */
[----:B------:R-:W-:Y:S01]  /*2610*/  IADD3 R17, PT, PT, R17, R23, R34 ;  /* 0x0000001711117210 */ /* 0x000fe20007ffe022 */
[----:B------:R-:W-:Y:S01]  /*2620*/  IMAD.IADD R34, R27, 0x1, R30 ;  /* 0x000000011b227824 */ /* 0x000fe200078e021e */
[----:B------:R-:W-:Y:S01]  /*2630*/  LOP3.LUT R9, R9, R21, RZ, 0x3c, !PT ;  /* 0x0000001509097212 */ /* 0x000fe200078e3cff */
[----:B-1----:R-:W-:-:S03]  /*2640*/  ULEA UR7, UR7, UR16, 0x2 ;  /* 0x0000001007077291 */ /* 0x002fc6000f8e10ff */
[----:B------:R-:W-:Y:S02]  /*2650*/  LOP3.LUT R19, R19, R34, RZ, 0x3c, !PT ;  /* 0x0000002213137212 */ /* 0x000fe400078e3cff */
[----:B------:R-:W-:Y:S02]  /*2660*/  SHF.L.W.U32.HI R9, R9, 0x10, R9 ;  /* 0x0000001009097819 */ /* 0x000fe40000010e09 */
[----:B------:R-:W-:Y:S01]  /*2670*/  SHF.L.W.U32.HI R33, R19, 0x14, R19 ;  /* 0x0000001413217819 */ /* 0x000fe20000010e13 */
[----:B0-----:R-:W-:Y:S02]  /*2680*/  ULEA UR6, UR6, UR16, 0x2 ;  /* 0x0000001006067291 */ /* 0x001fe4000f8e10ff */
[----:B------:R-:W-:Y:S01]  /*2690*/  IMAD.IADD R43, R44, 0x1, R9 ;  /* 0x000000012c2b7824 */ /* 0x000fe200078e0209 */
[----:B------:R-:W-:Y:S02]  /*26a0*/  IADD3 R13, PT, PT, R13, R33, R28 ;  /* 0x000000210d0d7210 */ /* 0x000fe40007ffe01c */
[----:B------:R-:W5:Y:S01]  /*26b0*/  LDL R28, [UR7] ;  /* 0x00000007ff1c7983 */ /* 0x000f620008100800 */
[----:B------:R-:W0:Y:S01]  /*26c0*/  LDCU.U8 UR5, c[0x3][0x4b] ;  /* 0x00c00960ff0577ac */ /* 0x000e220008000000 */
[----:B------:R-:W-:-:S02]  /*26d0*/  LOP3.LUT R19, R40, R43, RZ, 0x3c, !PT ;  /* 0x0000002b28137212 */ /* 0x000fc400078e3cff */
[----:B------:R-:W5:Y:S01]  /*26e0*/  LDL R27, [UR6] ;  /* 0x00000006ff1b7983 */ /* 0x000f620008100800 */
[----:B------:R-:W1:Y:S01]  /*26f0*/  LDCU.U8 UR7, c[0x3][0x4f] ;  /* 0x00c009e0ff0777ac */ /* 0x000e620008000000 */
[----:B------:R-:W-:Y:S01]  /*2700*/  SHF.L.W.U32.HI R19, R19, 0x14, R19 ;  /* 0x0000001413137819 */ /* 0x000fe20000010e13 */
[----:B------:R-:W1:Y:S03]  /*2710*/  LDCU.U8 UR6, c[0x3][0x4d] ;  /* 0x00c009a0ff0677ac */ /* 0x000e660008000000 */
[----:B------:R-:W-:Y:S02]  /*2720*/  IADD3 R26, PT, PT, R21, R19, R26 ;  /* 0x00000013151a7210 */ /* 0x000fe40007ffe01a */
[----:B------:R-:W-:Y:S02]  /*2730*/  LOP3.LUT R22, R22, R39, RZ, 0x3c, !PT ;  /* 0x0000002716167212 */ /* 0x000fe400078e3cff */
[----:B------:R-:W-:-:S02]  /*2740*/  LOP3.LUT R21, R30, R13, RZ, 0x3c, !PT ;  /* 0x0000000d1e157212 */ /* 0x000fc400078e3cff */
[----:B------:R-:W-:Y:S02]  /*2750*/  SHF.L.W.U32.HI R40, R22, 0x18, R22 ;  /* 0x0000001816287819 */ /* 0x000fe40000010e16 */
[----:B------:R-:W-:Y:S01]  /*2760*/  SHF.L.W.U32.HI R21, R21, 0x18, R21 ;  /* 0x0000001815157819 */ /* 0x000fe20000010e15 */
[----:B0-----:R-:W-:Y:S02]  /*2770*/  ULEA UR5, UR5, UR16, 0x2 ;  /* 0x0000001005057291 */ /* 0x001fe4000f8e10ff */
[----:B------:R-:W-:Y:S02]  /*2780*/  IMAD.IADD R22, R37, 0x1, R40 ;  /* 0x0000000125167824 */ /* 0x000fe400078e0228 */
[----:B------:R-:W-:Y:S01]  /*2790*/  IMAD.IADD R34, R34, 0x1, R21 ;  /* 0x0000000122227824 */ /* 0x000fe200078e0215 */
[----:B-1----:R-:W-:Y:S02]  /*27a0*/  ULEA UR7, UR7, UR16, 0x2 ;  /* 0x0000001007077291 */ /* 0x002fe4000f8e10ff */
[----:B------:R-:W-:Y:S01]  /*27b0*/  LOP3.LUT R15, R15, R22, RZ, 0x3c, !PT ;  /* 0x000000160f0f7212 */ /* 0x000fe200078e3cff */
[----:B------:R-:W-:Y:S01]  /*27c0*/  ULEA UR6, UR6, UR16, 0x2 ;  /* 0x0000001006067291 */ /* 0x000fe2000f8e10ff */
[----:B------:R-:W-:Y:S01]  /*27d0*/  LOP3.LUT R33, R33, R34, RZ, 0x3c, !PT ;  /* 0x0000002221217212 */ /* 0x000fe200078e3cff */
[----:B------:R-:W5:Y:S01]  /*27e0*/  LDL R30, [UR5] ;  /* 0x00000005ff1e7983 */ /* 0x000f620008100800 */
[----:B------:R-:W-:-:S02]  /*27f0*/  SHF.L.W.U32.HI R37, R15, 0x19, R15 ;  /* 0x000000190f257819 */ /* 0x000fc40000010e0f */
[----:B------:R-:W-:Y:S01]  /*2800*/  SHF.L.W.U32.HI R15, R33, 0x19, R33 ;  /* 0x00000019210f7819 */ /* 0x000fe20000010e21 */
[----:B------:R-:W0:Y:S01]  /*2810*/  LDCU.U8 UR5, c[0x3][0x52] ;  /* 0x00c00a40ff0577ac */ /* 0x000e220008000000 */
[----:B------:R-:W5:Y:S01]  /*2820*/  LDL R33, [UR7] ;  /* 0x00000007ff217983 */ /* 0x000f620008100800 */
[----:B------:R-:W-:-:S03]  /*2830*/  LOP3.LUT R44, R9, R26, RZ, 0x3c, !PT ;  /* 0x0000001a092c7212 */ /* 0x000fc600078e3cff */
[----:B------:R-:W5:Y:S01]  /*2840*/  LDL R9, [UR6] ;  /* 0x00000006ff097983 */ /* 0x000f620008100800 */
[-C--:B------:R-:W-:Y:S02]  /*2850*/  LOP3.LUT R14, R14, R17.reuse, RZ, 0x3c, !PT ;  /* 0x000000110e0e7212 */ /* 0x080fe400078e3cff */
[----:B------:R-:W-:Y:S02]  /*2860*/  IADD3 R12, PT, PT, R37, R17, R12 ;  /* 0x00000011250c7210 */ /* 0x000fe40007ffe00c */
[----:B------:R-:W-:Y:S02]  /*2870*/  IADD3 R17, PT, PT, R15, R26, R18 ;  /* 0x0000001a0f117210 */ /* 0x000fe40007ffe012 */
[----:B------:R-:W-:-:S05]  /*2880*/  SHF.L.W.U32.HI R26, R44, 0x18, R44 ;  /* 0x000000182c1a7819 */ /* 0x000fca0000010e2c */
[----:B------:R-:W-:Y:S01]  /*2890*/  IMAD.IADD R18, R43, 0x1, R26 ;  /* 0x000000012b127824 */ /* 0x000fe200078e021a */
[----:B0-----:R-:W-:-:S04]  /*28a0*/  ULEA UR5, UR5, UR16, 0x2 ;  /* 0x0000001005057291 */ /* 0x001fc8000f8e10ff */
[----:B------:R-:W-:-:S04]  /*28b0*/  LOP3.LUT R19, R19, R18, RZ, 0x3c, !PT ;  /* 0x0000001213137212 */ /* 0x000fc800078e3cff */
[----:B------:R-:W-:-:S04]  /*28c0*/  SHF.L.W.U32.HI R19, R19, 0x19, R19 ;  /* 0x0000001913137819 */ /* 0x000fc80000010e13 */
[----:B--2---:R-:W-:Y:S02]  /*28d0*/  IADD3 R39, PT, PT, R19, R39, R4 ;  /* 0x0000002713277210 */ /* 0x004fe40007ffe004 */
[----:B------:R-:W2:Y:S01]  /*28e0*/  LDL R4, [UR5] ;  /* 0x00000005ff047983 */ /* 0x000ea20008100800 */
[----:B------:R-:W-:-:S04]  /*28f0*/  LOP3.LUT R21, R21, R12, RZ, 0x3c, !PT ;  /* 0x0000000c15157212 */ /* 0x000fc800078e3cff */
[----:B------:R-:W-:Y:S02]  /*2900*/  SHF.L.W.U32.HI R21, R21, 0x10, R21 ;  /* 0x0000001015157819 */ /* 0x000fe40000010e15 */
[----:B------:R-:W-:-:S03]  /*2910*/  SHF.L.W.U32.HI R43, R14, 0x18, R14 ;  /* 0x000000180e2b7819 */ /* 0x000fc60000010e0e */
[----:B------:R-:W-:Y:S02]  /*2920*/  IMAD.IADD R18, R18, 0x1, R21 ;  /* 0x0000000112127824 */ /* 0x000fe400078e0215 */
[----:B------:R-:W-:-:S03]  /*2930*/  IMAD.IADD R20, R20, 0x1, R43 ;  /* 0x0000000114147824 */ /* 0x000fc600078e022b */
[----:B------:R-:W-:Y:S02]  /*2940*/  LOP3.LUT R14, R37, R18, RZ, 0x3c, !PT ;  /* 0x00000012250e7212 */ /* 0x000fe400078e3cff */
[----:B------:R-:W-:Y:S02]  /*2950*/  LOP3.LUT R23, R23, R20, RZ, 0x3c, !PT ;  /* 0x0000001417177212 */ /* 0x000fe400078e3cff */
[----:B------:R-:W-:Y:S02]  /*2960*/  SHF.L.W.U32.HI R14, R14, 0x14, R14 ;  /* 0x000000140e0e7819 */ /* 0x000fe40000010e0e */
[----:B------:R-:W-:Y:S02]  /*2970*/  LOP3.LUT R43, R43, R39, RZ, 0x3c, !PT ;  /* 0x000000272b2b7212 */ /* 0x000fe400078e3cff */
[----:B---3--:R-:W-:Y:S02]  /*2980*/  IADD3 R12, PT, PT, R12, R14, R7 ;  /* 0x0000000e0c0c7210 */ /* 0x008fe40007ffe007 */
[----:B------:R-:W-:-:S02]  /*2990*/  SHF.L.W.U32.HI R7, R23, 0x19, R23 ;  /* 0x0000001917077819 */ /* 0x000fc40000010e17 */
[----:B------:R-:W-:Y:S02]  /*29a0*/  SHF.L.W.U32.HI R23, R43, 0x10, R43 ;  /* 0x000000102b177819 */ /* 0x000fe40000010e2b */
[----:B------:R-:W-:Y:S01]  /*29b0*/  LOP3.LUT R37, R40, R17, RZ, 0x3c, !PT ;  /* 0x0000001128257212 */ /* 0x000fe200078e3cff */
[----:B------:R-:W0:Y:S02]  /*29c0*/  LDCU.U8 UR5, c[0x3][0x53] ;  /* 0x00c00a60ff0577ac */ /* 0x000e240008000000 */
[----:B------:R-:W-:Y:S01]  /*29d0*/  IMAD.IADD R34, R34, 0x1, R23 ;  /* 0x0000000122227824 */ /* 0x000fe200078e0217 */
[----:B------:R-:W-:Y:S02]  /*29e0*/  SHF.L.W.U32.HI R37, R37, 0x10, R37 ;  /* 0x0000001025257819 */ /* 0x000fe40000010e25 */
[----:B----4-:R-:W-:Y:S02]  /*29f0*/  IADD3 R13, PT, PT, R7, R13, R42 ;  /* 0x0000000d070d7210 */ /* 0x010fe40007ffe02a */
[----:B------:R-:W-:Y:S01]  /*2a00*/  LOP3.LUT R19, R19, R34, RZ, 0x3c, !PT ;  /* 0x0000002213137212 */ /* 0x000fe200078e3cff */
[----:B------:R-:W-:Y:S01]  /*2a10*/  IMAD.IADD R20, R20, 0x1, R37 ;  /* 0x0000000114147824 */ /* 0x000fe200078e0225 */
[----:B------:R-:W-:Y:S01]  /*2a20*/  LOP3.LUT R40, R26, R13, RZ, 0x3c, !PT ;  /* 0x0000000d1a287212 */ /* 0x000fe200078e3cff */
[----:B------:R-:W1:Y:S01]  /*2a30*/  LDCU.U8 UR6, c[0x3][0x56] ;  /* 0x00c00ac0ff0677ac */ /* 0x000e620008000000 */
[----:B------:R-:W-:-:S02]  /*2a40*/  SHF.L.W.U32.HI R19, R19, 0x14, R19 ;  /* 0x0000001413137819 */ /* 0x000fc40000010e13 */
[----:B------:R-:W-:Y:S02]  /*2a50*/  LOP3.LUT R26, R15, R20, RZ, 0x3c, !PT ;  /* 0x000000140f1a7212 */ /* 0x000fe400078e3cff */
[----:B------:R-:W-:Y:S02]  /*2a60*/  SHF.L.W.U32.HI R15, R40, 0x10, R40 ;  /* 0x00000010280f7819 */ /* 0x000fe40000010e28 */
[----:B-----5:R-:W-:Y:S01]  /*2a70*/  IADD3 R16, PT, PT, R39, R19, R16 ;  /* 0x0000001327107210 */ /* 0x020fe20007ffe010 */
[----:B0-----:R-:W-:Y:S01]  /*2a80*/  ULEA UR5, UR5, UR16, 0x2 ;  /* 0x0000001005057291 */ /* 0x001fe2000f8e10ff */
[----:B------:R-:W-:Y:S01]  /*2a90*/  LOP3.LUT R39, R21, R12, RZ, 0x3c, !PT ;  /* 0x0000000c15277212 */ /* 0x000fe200078e3cff */
[----:B------:R-:W-:Y:S01]  /*2aa0*/  IMAD.IADD R22, R22, 0x1, R15 ;  /* 0x0000000116167824 */ /* 0x000fe200078e020f */
[----:B------:R-:W-:Y:S01]  /*2ab0*/  SHF.L.W.U32.HI R21, R26, 0x14, R26 ;  /* 0x000000141a157819 */ /* 0x000fe20000010e1a */
[----:B------:R-:W-:Y:S01]  /*2ac0*/  ULOP3.LUT UR8, UR8, 0xff, URZ, 0xc0, !UPT ;  /* 0x000000ff08087892 */ /* 0x000fe2000f8ec0ff */
[----:B------:R-:W-:-:S02]  /*2ad0*/  SHF.L.W.U32.HI R39, R39, 0x18, R39 ;  /* 0x0000001827277819 */ /* 0x000fc40000010e27 */
[----:B------:R-:W-:Y:S01]  /*2ae0*/  IADD3 R8, PT, PT, R17, R21, R8 ;  /* 0x0000001511087210 */ /* 0x000fe20007ffe008 */
[----:B------:R-:W-:Y:S01]  /*2af0*/  ULEA UR8, UR8, UR16, 0x2 ;  /* 0x0000001008087291 */ /* 0x000fe2000f8e10ff */
[----:B------:R-:W-:Y:S01]  /*2b00*/  LOP3.LUT R17, R7, R22, RZ, 0x3c, !PT ;  /* 0x0000001607117212 */ /* 0x000fe200078e3cff */
[----:B------:R-:W-:Y:S01]  /*2b10*/  IMAD.IADD R43, R18, 0x1, R39 ;  /* 0x00000001122b7824 */ /* 0x000fe200078e0227 */
[----:B------:R-:W3:Y:S02]  /*2b20*/  LDL R7, [UR5] ;  /* 0x00000005ff077983 */ /* 0x000ee40008100800 */
[----:B------:R-:W-:Y:S01]  /*2b30*/  SHF.L.W.U32.HI R17, R17, 0x14, R17 ;  /* 0x0000001411117819 */ /* 0x000fe20000010e11 */
[----:B-1----:R-:W-:Y:S01]  /*2b40*/  ULEA UR6, UR6, UR16, 0x2 ;  /* 0x0000001006067291 */ /* 0x002fe2000f8e10ff */
[----:B------:R-:W-:Y:S02]  /*2b50*/  LOP3.LUT R14, R14, R43, RZ, 0x3c, !PT ;  /* 0x0000002b0e0e7212 */ /* 0x000fe400078e3cff */
[----:B------:R-:W-:Y:S01]  /*2b60*/  IADD3 R0, PT, PT, R13, R17, R0 ;  /* 0x000000110d007210 */ /* 0x000fe20007ffe000 */
[----:B------:R-:W-:Y:S01]  /*2b70*/  ULOP3.LUT UR9, UR9, 0xff, URZ, 0xc0, !UPT ;  /* 0x000000ff09097892 */ /* 0x000fe2000f8ec0ff */
[----:B------:R-:W4:Y:S01]  /*2b80*/  LDL R13, [UR8] ;  /* 0x00000008ff0d7983 */ /* 0x000f220008100800 */
[----:B------:R-:W0:Y:S01]  /*2b90*/  LDCU.U8 UR5, c[0x3][0x51] ;  /* 0x00c00a20ff0577ac */ /* 0x000e220008000000 */
[----:B------:R-:W-:-:S02]  /*2ba0*/  SHF.L.W.U32.HI R18, R14, 0x19, R14 ;  /* 0x000000190e127819 */ /* 0x000fc40000010e0e */
[----:B------:R-:W-:Y:S01]  /*2bb0*/  LOP3.LUT R37, R37, R8, RZ, 0x3c, !PT ;  /* 0x0000000825257212 */ /* 0x000fe200078e3cff */
[----:B------:R-:W-:Y:S01]  /*2bc0*/  ULEA UR9, UR9, UR16, 0x2 ;  /* 0x0000001009097291 */ /* 0x000fe2000f8e10ff */
[----:B------:R-:W5:Y:S01]  /*2bd0*/  LDL R14, [UR6] ;  /* 0x00000006ff0e7983 */ /* 0x000f620008100800 */
[-C--:B------:R-:W-:Y:S02]  /*2be0*/  LOP3.LUT R23, R23, R16.reuse, RZ, 0x3c, !PT ;  /* 0x0000001017177212 */ /* 0x080fe400078e3cff */
[----:B------:R-:W-:Y:S02]  /*2bf0*/  IADD3 R16, PT, PT, R18, R16, R29 ;  /* 0x0000001012107210 */ /* 0x000fe40007ffe01d */
[----:B------:R-:W-:Y:S02]  /*2c00*/  LOP3.LUT R15, R15, R0, RZ, 0x3c, !PT ;  /* 0x000000000f0f7212 */ /* 0x000fe400078e3cff */
[----:B------:R-:W-:Y:S01]  /*2c10*/  SHF.L.W.U32.HI R37, R37, 0x18, R37 ;  /* 0x0000001825257819 */ /* 0x000fe20000010e25 */
[----:B------:R-:W1:Y:S01]  /*2c20*/  LDCU.U8 UR7, c[0x3][0x57] ;  /* 0x00c00ae0ff0777ac */ /* 0x000e620008000000 */
[----:B------:R-:W-:Y:S01]  /*2c30*/  SHF.L.W.U32.HI R45, R15, 0x18, R15 ;  /* 0x000000180f2d7819 */ /* 0x000fe20000010e0f */
[----:B------:R-:W5:Y:S01]  /*2c40*/  LDL R26, [UR9] ;  /* 0x00000009ff1a7983 */ /* 0x000f620008100800 */
[----:B------:R-:W-:Y:S01]  /*2c50*/  LOP3.LUT R29, R37, R16, RZ, 0x3c, !PT ;  /* 0x00000010251d7212 */ /* 0x000fe200078e3cff */
[----:B------:R-:W1:Y:S01]  /*2c60*/  LDCU.U8 UR6, c[0x3][0x55] ;  /* 0x00c00aa0ff0677ac */ /* 0x000e620008000000 */
[----:B------:R-:W-:Y:S01]  /*2c70*/  SHF.L.W.U32.HI R23, R23, 0x18, R23 ;  /* 0x0000001817177819 */ /* 0x000fe20000010e17 */
[----:B------:R-:W-:Y:S01]  /*2c80*/  IMAD.IADD R22, R22, 0x1, R45 ;  /* 0x0000000116167824 */ /* 0x000fe200078e022d */
[----:B------:R-:W-:Y:S01]  /*2c90*/  SHF.L.W.U32.HI R29, R29, 0x10, R29 ;  /* 0x000000101d1d7819 */ /* 0x000fe20000010e1d */
[----:B0-----:R-:W-:-:S02]  /*2ca0*/  ULEA UR5, UR5, UR16, 0x2 ;  /* 0x0000001005057291 */ /* 0x001fc4000f8e10ff */
[----:B------:R-:W-:Y:S02]  /*2cb0*/  IMAD.IADD R34, R34, 0x1, R23 ;  /* 0x0000000122227824 */ /* 0x000fe400078e0217 */
[----:B------:R-:W-:Y:S01]  /*2cc0*/  IMAD.IADD R15, R22, 0x1, R29 ;  /* 0x00000001160f7824 */ /* 0x000fe200078e021d */
[----:B------:R-:W-:Y:S01]  /*2cd0*/  LOP3.LUT R22, R17, R22, RZ, 0x3c, !PT ;  /* 0x0000001611167212 */ /* 0x000fe200078e3cff */
[----:B------:R-:W-:Y:S01]  /*2ce0*/  IMAD.IADD R20, R20, 0x1, R37 ;  /* 0x0000000114147824 */ /* 0x000fe200078e0225 */
[----:B------:R-:W-:Y:S02]  /*2cf0*/  LOP3.LUT R37, R19, R34, RZ, 0x3c, !PT ;  /* 0x0000002213257212 */ /* 0x000fe400078e3cff */
[----:B------:R-:W-:Y:S01]  /*2d00*/  SHF.L.W.U32.HI R19, R22, 0x19, R22 ;  /* 0x0000001916137819 */ /* 0x000fe20000010e16 */
[----:B-1----:R-:W-:Y:S01]  /*2d10*/  ULEA UR7, UR7, UR16, 0x2 ;  /* 0x0000001007077291 */ /* 0x002fe2000f8e10ff */
[----:B------:R-:W-:Y:S01]  /*2d20*/  LOP3.LUT R17, R18, R15, RZ, 0x3c, !PT ;  /* 0x0000000f12117212 */ /* 0x000fe200078e3cff */
[----:B------:R-:W5:Y:S01]  /*2d30*/  LDL R22, [UR5] ;  /* 0x00000005ff167983 */ /* 0x000f620008100800 */
[----:B------:R-:W-:-:S02]  /*2d40*/  ULEA UR6, UR6, UR16, 0x2 ;  /* 0x0000001006067291 */ /* 0x000fc4000f8e10ff */
[----:B------:R-:W-:Y:S02]  /*2d50*/  SHF.L.W.U32.HI R17, R17, 0x14, R17 ;  /* 0x0000001411117819 */ /* 0x000fe40000010e11 */
[----:B------:R-:W-:Y:S02]  /*2d60*/  IADD3 R38, PT, PT, R19, R12, R38 ;  /* 0x0000000c13267210 */ /* 0x000fe40007ffe026 */
[----:B------:R-:W-:Y:S02]  /*2d70*/  IADD3 R32, PT, PT, R16, R17, R32 ;  /* 0x0000001110207210 */ /* 0x000fe40007ffe020 */
[----:B------:R-:W5:Y:S01]  /*2d80*/  LDL R16, [UR7] ;  /* 0x00000007ff107983 */ /* 0x000f620008100800 */
[----:B------:R-:W-:-:S03]  /*2d90*/  LOP3.LUT R12, R23, R38, RZ, 0x3c, !PT ;  /* 0x00000026170c7212 */ /* 0x000fc600078e3cff */
[----:B------:R-:W5:Y:S01]  /*2da0*/  LDL R23, [UR6] ;  /* 0x00000006ff177983 */ /* 0x000f620008100800 */
[----:B------:R-:W0:Y:S01]  /*2db0*/  LDCU.U8 UR8, c[0x3][0x5a] ;  /* 0x00c00b40ff0877ac */ /* 0x000e220008000000 */
[----:B------:R-:W-:Y:S01]  /*2dc0*/  SHF.L.W.U32.HI R37, R37, 0x19, R37 ;  /* 0x0000001925257819 */ /* 0x000fe20000010e25 */
[----:B------:R-:W-:Y:S01]  /*2dd0*/  ULOP3.LUT UR10, UR10, 0xff, URZ, 0xc0, !UPT ;  /* 0x000000ff0a0a7892 */ /* 0x000fe2000f8ec0ff */
[----:B------:R-:W-:Y:S02]  /*2de0*/  SHF.L.W.U32.HI R12, R12, 0x10, R12 ;  /* 0x000000100c0c7819 */ /* 0x000fe40000010e0c */
[----:B------:R-:W-:Y:S01]  /*2df0*/  IADD3 R36, PT, PT, R37, R8, R36 ;  /* 0x0000000825247210 */ /* 0x000fe20007ffe024 */
[----:B------:R-:W-:Y:S01]  /*2e00*/  ULEA UR10, UR10, UR16, 0x2 ;  /* 0x000000100a0a7291 */ /* 0x000fe2000f8e10ff */
[----:B------:R-:W-:Y:S01]  /*2e10*/  LOP3.LUT R21, R21, R20, RZ, 0x3c, !PT ;  /* 0x0000001415157212 */ /* 0x000fe200078e3cff */
[----:B------:R-:W-:Y:S01]  /*2e20*/  IMAD.IADD R20, R20, 0x1, R12 ;  /* 0x0000000114147824 */ /* 0x000fe200078e020c */
[----:B------:R-:W-:Y:S01]  /*2e30*/  LOP3.LUT R8, R45, R36, RZ, 0x3c, !PT ;  /* 0x000000242d087212 */ /* 0x000fe200078e3cff */
[----:B------:R-:W1:Y:S01]  /*2e40*/  LDCU.U8 UR5, c[0x3][0x59] ;  /* 0x00c00b20ff0577ac */ /* 0x000e620008000000 */
[----:B------:R-:W-:-:S02]  /*2e50*/  SHF.L.W.U32.HI R21, R21, 0x19, R21 ;  /* 0x0000001915157819 */ /* 0x000fc40000010e15 */
[----:B------:R-:W-:Y:S02]  /*2e60*/  LOP3.LUT R18, R19, R20, RZ, 0x3c, !PT ;  /* 0x0000001413127212 */ /* 0x000fe400078e3cff */
[----:B------:R-:W-:Y:S01]  /*2e70*/  SHF.L.W.U32.HI R8, R8, 0x10, R8 ;  /* 0x0000001008087819 */ /* 0x000fe20000010e08 */
[----:B0-----:R-:W-:Y:S01]  /*2e80*/  ULEA UR8, UR8, UR16, 0x2 ;  /* 0x0000001008087291 */ /* 0x001fe2000f8e10ff */
[----:B------:R-:W5:Y:S01]  /*2e90*/  LDL R19, [UR10] ;  /* 0x0000000aff137983 */ /* 0x000f620008100800 */
[----:B------:R-:W-:Y:S01]  /*2ea0*/  IADD3 R24, PT, PT, R21, R0, R24 ;  /* 0x0000000015187210 */ /* 0x000fe20007ffe018 */
[----:B------:R-:W-:Y:S01]  /*2eb0*/  ULOP3.LUT UR11, UR11, 0xff, URZ, 0xc0, !UPT ;  /* 0x000000ff0b0b7892 */ /* 0x000fe2000f8ec0ff */
[----:B------:R-:W-:Y:S01]  /*2ec0*/  SHF.L.W.U32.HI R18, R18, 0x14, R18 ;  /* 0x0000001412127819 */ /* 0x000fe20000010e12 */
[----:B------:R-:W-:Y:S01]  /*2ed0*/  IMAD.IADD R0, R43, 0x1, R8 ;  /* 0x000000012b007824 */ /* 0x000fe200078e0208 */
[----:B------:R-:W-:Y:S01]  /*2ee0*/  LOP3.LUT R39, R39, R24, RZ, 0x3c, !PT ;  /* 0x0000001827277212 */ /* 0x000fe200078e3cff */
[----:B------:R-:W-:Y:S01]  /*2ef0*/  ULEA UR11, UR11, UR16, 0x2 ;  /* 0x000000100b0b7291 */ /* 0x000fe2000f8e10ff */
[----:B------:R-:W-:Y:S01]  /*2f00*/  IADD3 R41, PT, PT, R38, R18, R41 ;  /* 0x0000001226297210 */ /* 0x000fe20007ffe029 */
[----:B------:R-:W0:Y:S01]  /*2f10*/  LDCU.U8 UR9, c[0x3][0x5e] ;  /* 0x00c00bc0ff0977ac */ /* 0x000e220008000000 */
[----:B------:R-:W-:Y:S01]  /*2f20*/  LOP3.LUT R40, R37, R0, RZ, 0x3c, !PT ;  /* 0x0000000025287212 */ /* 0x000fe200078e3cff */
[----:B------:R-:W5:Y:S01]  /*2f30*/  LDL R38, [UR8] ;  /* 0x00000008ff267983 */ /* 0x000f620008100800 */
[----:B------:R-:W-:Y:S01]  /*2f40*/  SHF.L.W.U32.HI R37, R39, 0x10, R39 ;  /* 0x0000001027257819 */ /* 0x000fe20000010e27 */
[----:B-1----:R-:W-:Y:S01]  /*2f50*/  ULEA UR5, UR5, UR16, 0x2 ;  /* 0x0000001005057291 */ /* 0x002fe2000f8e10ff */
[----:B------:R-:W-:-:S02]  /*2f60*/  SHF.L.W.U32.HI R40, R40, 0x14, R40 ;  /* 0x0000001428287819 */ /* 0x000fc40000010e28 */
[----:B------:R-:W5:Y:S01]  /*2f70*/  LDL R39, [UR11] ;  /* 0x0000000bff277983 */ /* 0x000f620008100800 */
[----:B------:R-:W-:Y:S01]  /*2f80*/  IMAD.IADD R34, R34, 0x1, R37 ;  /* 0x0000000122227824 */ /* 0x000fe200078e0225 */
[----:B------:R-:W1:Y:S01]  /*2f90*/  LDCU.U8 UR6, c[0x3][0x5b] ;  /* 0x00c00b60ff0677ac */ /* 0x000e620008000000 */
[----:B------:R-:W-:-:S03]  /*2fa0*/  LOP3.LUT R29, R29, R32, RZ, 0x3c, !PT ;  /* 0x000000201d1d7212 */ /* 0x000fc600078e3cff */
[----:B------:R-:W-:Y:S02]  /*2fb0*/  LOP3.LUT R21, R21, R34, RZ, 0x3c, !PT ;  /* 0x0000002215157212 */ /* 0x000fe400078e3cff */
[----:B------:R-:W-:Y:S02]  /*2fc0*/  IADD3 R35, PT, PT, R36, R40, R35 ;  /* 0x0000002824237210 */ /* 0x000fe40007ffe023 */
[----:B------:R-:W-:Y:S01]  /*2fd0*/  SHF.L.W.U32.HI R36, R29, 0x18, R29 ;  /* 0x000000181d247819 */ /* 0x000fe20000010e1d */
[----:B0-----:R-:W-:Y:S01]  /*2fe0*/  ULEA UR9, UR9, UR16, 0x2 ;  /* 0x0000001009097291 */ /* 0x001fe2000f8e10ff */
[----:B------:R-:W-:Y:S02]  /*2ff0*/  SHF.L.W.U32.HI R29, R21, 0x14, R21 ;  /* 0x00000014151d7819 */ /* 0x000fe40000010e15 */
[----:B------:R-:W5:Y:S02]  /*3000*/  LDL R21, [UR5] ;  /* 0x00000005ff157983 */ /* 0x000f640008100800 */
[----:B------:R-:W-:Y:S01]  /*3010*/  IADD3 R5, PT, PT, R24, R29, R5 ;  /* 0x0000001d18057210 */ /* 0x000fe20007ffe005 */
[----:B------:R-:W-:Y:S01]  /*3020*/  IMAD.IADD R42, R15, 0x1, R36 ;  /* 0x000000010f2a7824 */ /* 0x000fe200078e0224 */
[----:B------:R-:W0:Y:S02]  /*3030*/  LDCU.U8 UR5, c[0x3][0x5f] ;  /* 0x00c00be0ff0577ac */ /* 0x000e240008000000 */
[----:B------:R-:W-:Y:S01]  /*3040*/  LOP3.LUT R37, R37, R5, RZ, 0x3c, !PT ;  /* 0x0000000525257212 */ /* 0x000fe200078e3cff */
[----:B------:R-:W5:Y:S01]  /*3050*/  LDL R15, [UR9] ;  /* 0x00000009ff0f7983 */ /* 0x000f620008100800 */
[----:B-1----:R-:W-:Y:S01]  /*3060*/  ULEA UR6, UR6, UR16, 0x2 ;  /* 0x0000001006067291 */ /* 0x002fe2000f8e10ff */
[----:B------:R-:W-:Y:S01]  /*3070*/  LOP3.LUT R17, R17, R42, RZ, 0x3c, !PT ;  /* 0x0000002a11117212 */ /* 0x000fe200078e3cff */
[----:B------:R-:W1:Y:S01]  /*3080*/  LDCU.U8 UR7, c[0x3][0x5d] ;  /* 0x00c00ba0ff0777ac */ /* 0x000e620008000000 */
[----:B------:R-:W-:-:S02]  /*3090*/  SHF.L.W.U32.HI R37, R37, 0x18, R37 ;  /* 0x0000001825257819 */ /* 0x000fc40000010e25 */
[----:B------:R-:W-:Y:S01]  /*30a0*/  SHF.L.W.U32.HI R24, R17, 0x19, R17 ;  /* 0x0000001911187819 */ /* 0x000fe20000010e11 */
[----:B------:R-:W1:Y:S02]  /*30b0*/  LDCU.128 UR8, c[0x3][0x60] ;  /* 0x00c00c00ff0877ac */ /* 0x000e640008000c00 */
[----:B------:R-:W-:Y:S01]  /*30c0*/  IMAD.IADD R34, R34, 0x1, R37 ;  /* 0x0000000122227824 */ /* 0x000fe200078e0225 */
[----:B------:R-:W-:Y:S01]  /*30d0*/  LOP3.LUT R8, R8, R35, RZ, 0x3c, !PT ;  /* 0x0000002308087212 */ /* 0x000fe200078e3cff */
[----:B------:R-:W5:Y:S01]  /*30e0*/  LDL R17, [UR6] ;  /* 0x00000006ff117983 */ /* 0x000f620008100800 */
[-C--:B------:R-:W-:Y:S01]  /*30f0*/  LOP3.LUT R12, R12, R41.reuse, RZ, 0x3c, !PT ;  /* 0x000000290c0c7212 */ /* 0x080fe200078e3cff */
[----:B------:R-:W1:Y:S01]  /*3100*/  LDCU.U8 UR6, c[0x3][0x62] ;  /* 0x00c00c40ff0677ac */ /* 0x000e620008000000 */
[----:B------:R-:W-:Y:S02]  /*3110*/  IADD3 R6, PT, PT, R24, R41, R6 ;  /* 0x0000002918067210 */ /* 0x000fe40007ffe006 */
[----:B------:R-:W-:-:S02]  /*3120*/  LOP3.LUT R41, R29, R34, RZ, 0x3c, !PT ;  /* 0x000000221d297212 */ /* 0x000fc400078e3cff */
[----:B------:R-:W-:Y:S02]  /*3130*/  SHF.L.W.U32.HI R29, R8, 0x18, R8 ;  /* 0x00000018081d7819 */ /* 0x000fe40000010e08 */
[----:B------:R-:W-:Y:S01]  /*3140*/  LOP3.LUT R43, R37, R6, RZ, 0x3c, !PT ;  /* 0x00000006252b7212 */ /* 0x000fe200078e3cff */
[----:B0-----:R-:W-:Y:S01]  /*3150*/  ULEA UR5, UR5, UR16, 0x2 ;  /* 0x0000001005057291 */ /* 0x001fe2000f8e10ff */
[----:B------:R-:W-:Y:S01]  /*3160*/  SHF.L.W.U32.HI R8, R41, 0x19, R41 ;  /* 0x0000001929087819 */ /* 0x000fe20000010e29 */
[----:B------:R-:W-:Y:S01]  /*3170*/  IMAD.IADD R37, R0, 0x1, R29 ;  /* 0x0000000100257824 */ /* 0x000fe200078e021d */
[----:B------:R-:W-:Y:S01]  /*3180*/  SHF.L.W.U32.HI R0, R43, 0x10, R43 ;  /* 0x000000102b007819 */ /* 0x000fe20000010e2b */
[----:B-1----:R-:W-:Y:S01]  /*3190*/  ULEA UR7, UR7, UR16, 0x2 ;  /* 0x0000001007077291 */ /* 0x002fe2000f8e10ff */
[----:B------:R-:W-:-:S03]  /*31a0*/  IADD3 R31, PT, PT, R8, R35, R31 ;  /* 0x00000023081f7210 */ /* 0x000fc60007ffe01f */
[----:B------:R-:W-:Y:S01]  /*31b0*/  IMAD.IADD R35, R37, 0x1, R0 ;  /* 0x0000000125237824 */ /* 0x000fe200078e0200 */
[----:B------:R-:W5:Y:S01]  /*31c0*/  LDL R41, [UR5] ;  /* 0x00000005ff297983 */ /* 0x000f620008100800 */
[----:B------:R-:W-:Y:S01]  /*31d0*/  LOP3.LUT R40, R40, R37, RZ, 0x3c, !PT ;  /* 0x0000002528287212 */ /* 0x000fe200078e3cff */
[----:B------:R-:W-:Y:S02]  /*31e0*/  ULEA UR6, UR6, UR16, 0x2 ;  /* 0x0000001006067291 */ /* 0x000fe4000f8e10ff */
[----:B------:R-:W5:Y:S01]  /*31f0*/  LDL R37, [UR7] ;  /* 0x00000007ff257983 */ /* 0x000f620008100800 */
[----:B------:R-:W-:-:S04]  /*3200*/  LOP3.LUT R24, R24, R35, RZ, 0x3c, !PT ;  /* 0x0000002318187212 */ /* 0x000fc800078e3cff */
[----:B------:R-:W-:-:S04]  /*3210*/  SHF.L.W.U32.HI R24, R24, 0x14, R24 ;  /* 0x0000001418187819 */ /* 0x000fc80000010e18 */
[----:B------:R-:W-:Y:S02]  /*3220*/  IADD3 R25, PT, PT, R6, R24, R25 ;  /* 0x0000001806197210 */ /* 0x000fe40007ffe019 */
[----:B------:R-:W5:Y:S01]  /*3230*/  LDL R6, [UR6] ;  /* 0x00000006ff067983 */ /* 0x000f620008100800 */
[----:B------:R-:W0:Y:S01]  /*3240*/  LDCU.U8 UR5, c[0x3][0x63] ;  /* 0x00c00c60ff0577ac */ /* 0x000e220008000000 */
[----:B------:R-:W-:Y:S01]  /*3250*/  SHF.L.W.U32.HI R43, R12, 0x18, R12 ;  /* 0x000000180c2b7819 */ /* 0x000fe20000010e0c */
[----:B------:R-:W-:-:S04]  /*3260*/  ULOP3.LUT UR8, UR8, 0xff, URZ, 0xc0, !UPT ;  /* 0x000000ff08087892 */ /* 0x000fc8000f8ec0ff */
[----:B------:R-:W-:Y:S01]  /*3270*/  IMAD.IADD R45, R20, 0x1, R43 ;  /* 0x00000001142d7824 */ /* 0x000fe200078e022b */
[----:B------:R-:W-:-:S04]  /*3280*/  ULEA UR8, UR8, UR16, 0x2 ;  /* 0x0000001008087291 */ /* 0x000fc8000f8e10ff */
[----:B------:R-:W-:-:S04]  /*3290*/  LOP3.LUT R12, R18, R45, RZ, 0x3c, !PT ;  /* 0x0000002d120c7212 */ /* 0x000fc800078e3cff */
[----:B------:R-:W-:Y:S01]  /*32a0*/  SHF.L.W.U32.HI R12, R12, 0x19, R12 ;  /* 0x000000190c0c7819 */ /* 0x000fe20000010e0c */
[----:B0-----:R-:W-:-:S03]  /*32b0*/  ULEA UR6, UR5, UR16, 0x2 ;  /* 0x0000001005067291 */ /* 0x001fc6000f8e10ff */
[----:B------:R-:W-:Y:S02]  /*32c0*/  IADD3 R28, PT, PT, R12, R5, R28 ;  /* 0x000000050c1c7210 */ /* 0x000fe40007ffe01c */
[----:B------:R-:W5:Y:S01]  /*32d0*/  LDL R5, [UR8] ;  /* 0x00000008ff057983 */ /* 0x000f620008100800 */
[----:B------:R-:W0:Y:S01]  /*32e0*/  LDCU.U8 UR5, c[0x3][0x61] ;  /* 0x00c00c20ff0577ac */ /* 0x000e220008000000 */
[----:B------:R-:W-:Y:S02]  /*32f0*/  SHF.L.W.U32.HI R40, R40, 0x19, R40 ;  /* 0x0000001928287819 */ /* 0x000fe40000010e28 */
[----:B------:R-:W5:Y:S02]  /*3300*/  LDL R18, [UR6] ;  /* 0x00000006ff127983 */ /* 0x000f640008100800 */
[----:B------:R-:W1:Y:S01]  /*3310*/  LDCU.U8 UR6, c[0x3][0x66] ;  /* 0x00c00cc0ff0677ac */ /* 0x000e620008000000 */
[----:B------:R-:W-:Y:S02]  /*3320*/  IADD3 R27, PT, PT, R40, R32, R27 ;  /* 0x00000020281b7210 */ /* 0x000fe40007ffe01b */
[----:B------:R-:W-:-:S02]  /*3330*/  LOP3.LUT R29, R29, R28, RZ, 0x3c, !PT ;  /* 0x0000001c1d1d7212 */ /* 0x000fc400078e3cff */
[----:B------:R-:W-:Y:S02]  /*3340*/  LOP3.LUT R20, R36, R31, RZ, 0x3c, !PT ;  /* 0x0000001f24147212 */ /* 0x000fe400078e3cff */
[----:B------:R-:W-:Y:S02]  /*3350*/  LOP3.LUT R43, R43, R27, RZ, 0x3c, !PT ;  /* 0x0000001b2b2b7212 */ /* 0x000fe400078e3cff */
[----:B------:R-:W-:Y:S02]  /*3360*/  SHF.L.W.U32.HI R29, R29, 0x10, R29 ;  /* 0x000000101d1d7819 */ /* 0x000fe40000010e1d */
[----:B------:R-:W-:Y:S02]  /*3370*/  SHF.L.W.U32.HI R20, R20, 0x10, R20 ;  /* 0x0000001014147819 */ /* 0x000fe40000010e14 */
[----:B------:R-:W-:Y:S01]  /*3380*/  SHF.L.W.U32.HI R43, R43, 0x10, R43 ;  /* 0x000000102b2b7819 */ /* 0x000fe20000010e2b */
[----:B------:R-:W-:Y:S02]  /*3390*/  IMAD.IADD R42, R42, 0x1, R29 ;  /* 0x000000012a2a7824 */ /* 0x000fe400078e021d */
[----:B------:R-:W-:Y:S01]  /*33a0*/  IMAD.IADD R45, R45, 0x1, R20 ;  /* 0x000000012d2d7824 */ /* 0x000fe200078e0214 */
[----:B0-----:R-:W-:Y:S01]  /*33b0*/  ULEA UR5, UR5, UR16, 0x2 ;  /* 0x0000001005057291 */ /* 0x001fe2000f8e10ff */
[----:B------:R-:W-:Y:S01]  /*33c0*/  IMAD.IADD R34, R34, 0x1, R43 ;  /* 0x0000000122227824 */ /* 0x000fe200078e022b */
[----:B------:R-:W-:Y:S01]  /*33d0*/  ULOP3.LUT UR9, UR9, 0xff, URZ, 0xc0, !UPT ;  /* 0x000000ff09097892 */ /* 0x000fe2000f8ec0ff */
[----:B------:R-:W-:Y:S01]  /*33e0*/  LOP3.LUT R32, R12, R42, RZ, 0x3c, !PT ;  /* 0x0000002a0c207212 */ /* 0x000fe200078e3cff */
[----:B-1----:R-:W-:Y:S01]  /*33f0*/  ULEA UR6, UR6, UR16, 0x2 ;  /* 0x0000001006067291 */ /* 0x002fe2000f8e10ff */
[----:B------:R-:W-:Y:S01]  /*3400*/  LOP3.LUT R8, R8, R45, RZ, 0x3c, !PT ;  /* 0x0000002d08087212 */ /* 0x000fe200078e3cff */
[----:B------:R-:W-:Y:S01]  /*3410*/  ULEA UR9, UR9, UR16, 0x2 ;  /* 0x0000001009097291 */ /* 0x000fe2000f8e10ff */
[----:B------:R-:W-:-:S02]  /*3420*/  LOP3.LUT R40, R40, R34, RZ, 0x3c, !PT ;  /* 0x0000002228287212 */ /* 0x000fc400078e3cff */
[----:B------:R-:W-:Y:S02]  /*3430*/  SHF.L.W.U32.HI R32, R32, 0x14, R32 ;  /* 0x0000001420207819 */ /* 0x000fe40000010e20 */
[----:B------:R-:W-:Y:S02]  /*3440*/  SHF.L.W.U32.HI R8, R8, 0x14, R8 ;  /* 0x0000001408087819 */ /* 0x000fe40000010e08 */
[----:B------:R-:W-:Y:S02]  /*3450*/  SHF.L.W.U32.HI R12, R40, 0x14, R40 ;  /* 0x00000014280c7819 */ /* 0x000fe40000010e28 */
[----:B------:R-:W-:Y:S02]  /*3460*/  IADD3 R33, PT, PT, R28, R32, R33 ;  /* 0x000000201c217210 */ /* 0x000fe40007ffe021 */
[----:B------:R-:W5:Y:S01]  /*3470*/  LDL R28, [UR5] ;  /* 0x00000005ff1c7983 */ /* 0x000f620008100800 */
[----:B------:R-:W-:Y:S01]  /*3480*/  IADD3 R9, PT, PT, R31, R8, R9 ;  /* 0x000000081f097210 */ /* 0x000fe20007ffe009 */
[----:B------:R-:W0:Y:S01]  /*3490*/  LDCU.U8 UR5, c[0x3][0x67] ;  /* 0x00c00ce0ff0577ac */ /* 0x000e220008000000 */
[----:B------:R-:W-:Y:S01]  /*34a0*/  IADD3 R30, PT, PT, R27, R12, R30 ;  /* 0x0000000c1b1e7210 */ /* 0x000fe20007ffe01e */
[----:B------:R-:W5:Y:S01]  /*34b0*/  LDL R31, [UR6] ;  /* 0x00000006ff1f7983 */ /* 0x000f620008100800 */
[----:B------:R-:W-:-:S03]  /*34c0*/  LOP3.LUT R0, R0, R25, RZ, 0x3c, !PT ;  /* 0x0000001900007212 */ /* 0x000fc600078e3cff */
[----:B------:R-:W5:Y:S01]  /*34d0*/  LDL R27, [UR9] ;  /* 0x00000009ff1b7983 */ /* 0x000f620008100800 */
[----:B------:R-:W-:-:S05]  /*34e0*/  SHF.L.W.U32.HI R0, R0, 0x18, R0 ;  /* 0x0000001800007819 */ /* 0x000fca0000010e00 */
[----:B------:R-:W-:-:S05]  /*34f0*/  IMAD.IADD R35, R35, 0x1, R0 ;  /* 0x0000000123237824 */ /* 0x000fca00078e0200 */
[----:B------:R-:W-:Y:S01]  /*3500*/  LOP3.LUT R24, R24, R35, RZ, 0x3c, !PT ;  /* 0x0000002318187212 */ /* 0x000fe200078e3cff */
[----:B0-----:R-:W-:-:S03]  /*3510*/  ULEA UR5, UR5, UR16, 0x2 ;  /* 0x0000001005057291 */ /* 0x001fc6000f8e10ff */
[----:B------:R-:W-:Y:S02]  /*3520*/  SHF.L.W.U32.HI R24, R24, 0x19, R24 ;  /* 0x0000001918187819 */ /* 0x000fe40000010e18 */
[-C--:B------:R-:W-:Y:S02]  /*3530*/  LOP3.LUT R43, R43, R30.reuse, RZ, 0x3c, !PT ;  /* 0x0000001e2b2b7212 */ /* 0x080fe400078e3cff */
[----:B--2---:R-:W-:Y:S02]  /*3540*/  IADD3 R30, PT, PT, R24, R30, R4 ;  /* 0x0000001e181e7210 */ /* 0x004fe40007ffe004 */
[----:B------:R-:W2:Y:S01]  /*3550*/  LDL R4, [UR5] ;  /* 0x00000005ff047983 */ /* 0x000ea20008100800 */
[----:B------:R-:W-:Y:S02]  /*3560*/  LOP3.LUT R20, R20, R9, RZ, 0x3c, !PT ;  /* 0x0000000914147212 */ /* 0x000fe400078e3cff */
[----:B------:R-:W-:Y:S02]  /*3570*/  LOP3.LUT R29, R29, R33, RZ, 0x3c, !PT ;  /* 0x000000211d1d7212 */ /* 0x000fe400078e3cff */
[----:B------:R-:W-:-:S02]  /*3580*/  SHF.L.W.U32.HI R20, R20, 0x18, R20 ;  /* 0x0000001814147819 */ /* 0x000fc40000010e14 */
[----:B------:R-:W-:-:S03]  /*3590*/  SHF.L.W.U32.HI R29, R29, 0x18, R29 ;  /* 0x000000181d1d7819 */ /* 0x000fc60000010e1d */
[----:B------:R-:W-:Y:S01]  /*35a0*/  IMAD.IADD R45, R45, 0x1, R20 ;  /* 0x000000012d2d7824 */ /* 0x000fe200078e0214 */
[----:B------:R-:W-:Y:S01]  /*35b0*/  LOP3.LUT R20, R20, R30, RZ, 0x3c, !PT ;  /* 0x0000001e14147212 */ /* 0x000fe200078e3cff */
[----:B------:R-:W-:-:S03]  /*35c0*/  IMAD.IADD R42, R42, 0x1, R29 ;  /* 0x000000012a2a7824 */ /* 0x000fc600078e021d */
[----:B------:R-:W-:Y:S02]  /*35d0*/  SHF.L.W.U32.HI R20, R20, 0x10, R20 ;  /* 0x0000001014147819 */ /* 0x000fe40000010e14 */
[----:B------:R-:W-:-:S03]  /*35e0*/  LOP3.LUT R36, R32, R42, RZ, 0x3c, !PT ;  /* 0x0000002a20247212 */ /* 0x000fc600078e3cff */
[----:B------:R-:W-:Y:S01]  /*35f0*/  IMAD.IADD R32, R42, 0x1, R20 ;  /* 0x000000012a207824 */ /* 0x000fe200078e0214 */
[----:B------:R-:W0:Y:S04]  /*3600*/  LDCU.U8 UR5, c[0x3][0x65] ;  /* 0x00c00ca0ff0577ac */ /* 0x000e280008000000 */
[----:B------:R-:W-:-:S04]  /*3610*/  LOP3.LUT R24, R24, R32, RZ, 0x3c, !PT ;  /* 0x0000002018187212 */ /* 0x000fc800078e3cff */
[----:B------:R-:W-:Y:S02]  /*3620*/  SHF.L.W.U32.HI R24, R24, 0x14, R24 ;  /* 0x0000001418187819 */ /* 0x000fe40000010e18 */
[----:B------:R-:W-:Y:S02]  /*3630*/  SHF.L.W.U32.HI R43, R43, 0x18, R43 ;  /* 0x000000182b2b7819 */ /* 0x000fe40000010e2b */
[----:B------:R-:W-:-:S04]  /*3640*/  LOP3.LUT R8, R8, R45, RZ, 0x3c, !PT ;  /* 0x0000002d08087212 */ /* 0x000fc800078e3cff */
[----:B------:R-:W-:Y:S02]  /*3650*/  SHF.L.W.U32.HI R8, R8, 0x19, R8 ;  /* 0x0000001908087819 */ /* 0x000fe40000010e08 */
[----:B---3--:R-:W-:Y:S02]  /*3660*/  IADD3 R7, PT, PT, R30, R24, R7 ;  /* 0x000000181e077210 */ /* 0x008fe40007ffe007 */
[----:B------:R-:W-:-:S04]  /*3670*/  SHF.L.W.U32.HI R30, R36, 0x19, R36 ;  /* 0x00000019241e7819 */ /* 0x000fc80000010e24 */
[----:B----4-:R-:W-:Y:S01]  /*3680*/  IADD3 R13, PT, PT, R30, R25, R13 ;  /* 0x000000191e0d7210 */ /* 0x010fe20007ffe00d */
[----:B------:R-:W-:Y:S01]  /*3690*/  IMAD.IADD R25, R34, 0x1, R43 ;  /* 0x0000000122197824 */ /* 0x000fe200078e022b */
[----:B0-----:R-:W-:Y:S02]  /*36a0*/  ULEA UR5, UR5, UR16, 0x2 ;  /* 0x0000001005057291 */ /* 0x001fe4000f8e10ff */
[----:B------:R-:W-:Y:S02]  /*36b0*/  LOP3.LUT R34, R43, R13, RZ, 0x3c, !PT ;  /* 0x0000000d2b227212 */ /* 0x000fe400078e3cff */
[----:B------:R-:W-:Y:S02]  /*36c0*/  LOP3.LUT R12, R12, R25, RZ, 0x3c, !PT ;  /* 0x000000190c0c7212 */ /* 0x000fe400078e3cff */
[----:B-----5:R-:W-:Y:S02]  /*36d0*/  IADD3 R33, PT, PT, R8, R33, R14 ;  /* 0x0000002108217210 */ /* 0x020fe40007ffe00e */
[----:B------:R-:W-:-:S02]  /*36e0*/  SHF.L.W.U32.HI R12, R12, 0x19, R12 ;  /* 0x000000190c0c7819 */ /* 0x000fc40000010e0c */
[----:B------:R-:W-:Y:S02]  /*36f0*/  LOP3.LUT R0, R0, R33, RZ, 0x3c, !PT ;  /* 0x0000002100007212 */ /* 0x000fe400078e3cff */
[----:B------:R-:W-:Y:S02]  /*3700*/  SHF.L.W.U32.HI R34, R34, 0x10, R34 ;  /* 0x0000001022227819 */ /* 0x000fe40000010e22 */
[----:B------:R-:W-:Y:S02]  /*3710*/  IADD3 R26, PT, PT, R12, R9, R26 ;  /* 0x000000090c1a7210 */ /* 0x000fe40007ffe01a */
[----:B------:R-:W-:Y:S01]  /*3720*/  SHF.L.W.U32.HI R14, R0, 0x10, R0 ;  /* 0x00000010000e7819 */ /* 0x000fe20000010e00 */
[----:B------:R-:W-:Y:S01]  /*3730*/  IMAD.IADD R45, R45, 0x1, R34 ;  /* 0x000000012d2d7824 */ /* 0x000fe200078e0222 */
[----:B------:R-:W3:Y:S01]  /*3740*/  LDL R0, [UR5] ;  /* 0x00000005ff007983 */ /* 0x000ee20008100800 */
[----:B------:R-:W-:Y:S01]  /*3750*/  LOP3.LUT R36, R29, R26, RZ, 0x3c, !PT ;  /* 0x0000001a1d247212 */ /* 0x000fe200078e3cff */
[----:B------:R-:W0:Y:S01]  /*3760*/  LDCU.U8 UR5, c[0x3][0x6e] ;  /* 0x00c00dc0ff0577ac */ /* 0x000e220008000000 */
[----:B------:R-:W-:Y:S01]  /*3770*/  IMAD.IADD R25, R25, 0x1, R14 ;  /* 0x0000000119197824 */ /* 0x000fe200078e020e */
[----:B------:R-:W-:Y:S01]  /*3780*/  LOP3.LUT R29, R30, R45, RZ, 0x3c, !PT ;  /* 0x0000002d1e1d7212 */ /* 0x000fe200078e3cff */
[----:B------:R-:W1:Y:S01]  /*3790*/  LDCU.U8 UR7, c[0x3][0x6a] ;  /* 0x00c00d40ff0777ac */ /* 0x000e620008000000 */
[----:B------:R-:W-:-:S02]  /*37a0*/  SHF.L.W.U32.HI R30, R36, 0x10, R36 ;  /* 0x00000010241e7819 */ /* 0x000fc40000010e24 */
[----:B------:R-:W-:Y:S01]  /*37b0*/  LOP3.LUT R40, R8, R25, RZ, 0x3c, !PT ;  /* 0x0000001908287212 */ /* 0x000fe200078e3cff */
[----:B------:R-:W-:Y:S01]  /*37c0*/  ULOP3.LUT UR10, UR10, 0xff, URZ, 0xc0, !UPT ;  /* 0x000000ff0a0a7892 */ /* 0x000fe2000f8ec0ff */
[----:B------:R-:W-:Y:S01]  /*37d0*/  SHF.L.W.U32.HI R8, R29, 0x14, R29 ;  /* 0x000000141d087819 */ /* 0x000fe20000010e1d */
[----:B------:R-:W-:Y:S02]  /*37e0*/  IMAD.IADD R35, R35, 0x1, R30 ;  /* 0x0000000123237824 */ /* 0x000fe400078e021e */
[----:B------:R-:W-:Y:S01]  /*37f0*/  ULEA UR10, UR10, UR16, 0x2 ;  /* 0x000000100a0a7291 */ /* 0x000fe2000f8e10ff */
[----:B------:R-:W-:Y:S01]  /*3800*/  IADD3 R22, PT, PT, R13, R8, R22 ;  /* 0x000000080d167210 */ /* 0x000fe20007ffe016 */
[----:B------:R-:W-:Y:S01]  /*3810*/  ULOP3.LUT UR11, UR11, 0xff, URZ, 0xc0, !UPT ;  /* 0x000000ff0b0b7892 */ /* 0x000fe2000f8ec0ff */
[----:B------:R-:W-:Y:S02]  /*3820*/  LOP3.LUT R13, R20, R7, RZ, 0x3c, !PT ;  /* 0x00000007140d7212 */ /* 0x000fe400078e3cff */
[----:B------:R-:W-:Y:S01]  /*3830*/  LOP3.LUT R12, R12, R35, RZ, 0x3c, !PT ;  /* 0x000000230c0c7212 */ /* 0x000fe200078e3cff */
[----:B------:R-:W-:Y:S01]  /*3840*/  ULEA UR11, UR11, UR16, 0x2 ;  /* 0x000000100b0b7291 */ /* 0x000fe2000f8e10ff */
[----:B------:R-:W-:Y:S01]  /*3850*/  SHF.L.W.U32.HI R29, R40, 0x14, R40 ;  /* 0x00000014281d7819 */ /* 0x000fe20000010e28 */
[----:B------:R-:W4:Y:S01]  /*3860*/  LDCU.U8 UR6, c[0x3][0x69] ;  /* 0x00c00d20ff0677ac */ /* 0x000f220008000000 */
[----:B------:R-:W-:Y:S01]  /*3870*/  SHF.L.W.U32.HI R13, R13, 0x18, R13 ;  /* 0x000000180d0d7819 */ /* 0x000fe20000010e0d */
[----:B------:R-:W5:Y:S01]  /*3880*/  LDL R9, [UR10] ;  /* 0x0000000aff097983 */ /* 0x000f620008100800 */
[----:B------:R-:W-:Y:S01]  /*3890*/  SHF.L.W.U32.HI R12, R12, 0x14, R12 ;  /* 0x000000140c0c7819 */ /* 0x000fe20000010e0c */
[----:B0-----:R-:W-:Y:S01]  /*38a0*/  ULEA UR5, UR5, UR16, 0x2 ;  /* 0x0000001005057291 */ /* 0x001fe2000f8e10ff */
[----:B------:R-:W-:Y:S01]  /*38b0*/  IADD3 R16, PT, PT, R33, R29, R16 ;  /* 0x0000001d21107210 */ /* 0x000fe20007ffe010 */
[----:B-1----:R-:W-:Y:S01]  /*38c0*/  ULEA UR7, UR7, UR16, 0x2 ;  /* 0x0000001007077291 */ /* 0x002fe2000f8e10ff */
[----:B------:R-:W-:Y:S01]  /*38d0*/  IADD3 R23, PT, PT, R26, R12, R23 ;  /* 0x0000000c1a177210 */ /* 0x000fe20007ffe017 */
[----:B------:R-:W-:Y:S01]  /*38e0*/  IMAD.IADD R33, R32, 0x1, R13 ;  /* 0x0000000120217824 */ /* 0x000fe200078e020d */
[----:B------:R-:W5:Y:S01]  /*38f0*/  LDL R20, [UR11] ;  /* 0x0000000bff147983 */ /* 0x000f620008100800 */
[----:B------:R-:W0:Y:S01]  /*3900*/  LDCU.U8 UR17, c[0x3][0x6f] ;  /* 0x00c00de0ff1177ac */ /* 0x000e220008000000 */
[----:B------:R-:W-:-:S02]  /*3910*/  LOP3.LUT R26, R30, R23, RZ, 0x3c, !PT ;  /* 0x000000171e1a7212 */ /* 0x000fc400078e3cff */
[----:B------:R-:W-:Y:S01]  /*3920*/  LOP3.LUT R30, R24, R33, RZ, 0x3c, !PT ;  /* 0x00000021181e7212 */ /* 0x000fe200078e3cff */
[----:B------:R-:W1:Y:S01]  /*3930*/  LDCU.U8 UR14, c[0x3][0x6b] ;  /* 0x00c00d60ff0e77ac */ /* 0x000e620008000000 */
[----:B------:R-:W5:Y:S01]  /*3940*/  LDL R24, [UR5] ;  /* 0x00000005ff187983 */ /* 0x000f620008100800 */
[----:B------:R-:W-:Y:S01]  /*3950*/  LOP3.LUT R36, R14, R16, RZ, 0x3c, !PT ;  /* 0x000000100e247212 */ /* 0x000fe200078e3cff */
[----:B----4-:R-:W-:Y:S02]  /*3960*/  ULEA UR6, UR6, UR16, 0x2 ;  /* 0x0000001006067291 */ /* 0x010fe4000f8e10ff */
[----:B------:R-:W4:Y:S01]  /*3970*/  LDL R14, [UR7] ;  /* 0x00000007ff0e7983 */ /* 0x000f220008100800 */
[----:B------:R-:W-:Y:S01]  /*3980*/  SHF.L.W.U32.HI R26, R26, 0x18, R26 ;  /* 0x000000181a1a7819 */ /* 0x000fe20000010e1a */
[----:B------:R-:W1:Y:S01]  /*3990*/  LDCU.U8 UR15, c[0x3][0x6d] ;  /* 0x00c00da0ff0f77ac */ /* 0x000e620008000000 */
[----:B------:R-:W-:Y:S02]  /*39a0*/  SHF.L.W.U32.HI R36, R36, 0x18, R36 ;  /* 0x0000001824247819 */ /* 0x000fe40000010e24 */
[----:B------:R-:W-:Y:S01]  /*39b0*/  SHF.L.W.U32.HI R30, R30, 0x19, R30 ;  /* 0x000000191e1e7819 */ /* 0x000fe20000010e1e */
[----:B------:R-:W-:Y:S01]  /*39c0*/  IMAD.IADD R35, R35, 0x1, R26 ;  /* 0x0000000123237824 */ /* 0x000fe200078e021a */
[-C--:B------:R-:W-:Y:S01]  /*39d0*/  LOP3.LUT R34, R34, R22.reuse, RZ, 0x3c, !PT ;  /* 0x0000001622227212 */ /* 0x080fe200078e3cff */
[----:B------:R-:W-:Y:S01]  /*39e0*/  IMAD.IADD R32, R25, 0x1, R36 ;  /* 0x0000000119207824 */ /* 0x000fe200078e0224 */
[----:B------:R-:W-:Y:S01]  /*39f0*/  IADD3 R22, PT, PT, R30, R22, R19 ;  /* 0x000000161e167210 */ /* 0x000fe20007ffe013 */
[----:B0-----:R-:W-:Y:S01]  /*3a00*/  ULEA UR17, UR17, UR16, 0x2 ;  /* 0x0000001011117291 */ /* 0x001fe2000f8e10ff */
[----:B------:R-:W-:Y:S01]  /*3a10*/  LOP3.LUT R12, R12, R35, RZ, 0x3c, !PT ;  /* 0x000000230c0c7212 */ /* 0x000fe200078e3cff */
[----:B------:R-:W4:Y:S01]  /*3a20*/  LDL R19, [UR6] ;  /* 0x00000006ff137983 */ /* 0x000f220008100800 */
[----:B------:R-:W-:Y:S01]  /*3a30*/  LOP3.LUT R40, R36, R22, RZ, 0x3c, !PT ;  /* 0x0000001624287212 */ /* 0x000fe200078e3cff */
[----:B-1----:R-:W-:Y:S01]  /*3a40*/  ULEA UR14, UR14, UR16, 0x2 ;  /* 0x000000100e0e7291 */ /* 0x002fe2000f8e10ff */
[----:B------:R-:W-:Y:S01]  /*3a50*/  LOP3.LUT R29, R29, R32, RZ, 0x3c, !PT ;  /* 0x000000201d1d7212 */ /* 0x000fe200078e3cff */
[----:B------:R-:W0:Y:S01]  /*3a60*/  LDCU.128 UR8, c[0x3][0x70] ;  /* 0x00c00e00ff0877ac */ /* 0x000e220008000c00 */
[----:B------:R-:W-:-:S02]  /*3a70*/  SHF.L.W.U32.HI R12, R12, 0x19, R12 ;  /* 0x000000190c0c7819 */ /* 0x000fc40000010e0c */
[----:B------:R-:W-:Y:S01]  /*3a80*/  SHF.L.W.U32.HI R40, R40, 0x10, R40 ;  /* 0x0000001028287819 */ /* 0x000fe20000010e28 */
[----:B------:R-:W1:Y:S01]  /*3a90*/  LDCU.U8 UR18, c[0x3][0x72] ;  /* 0x00c00e40ff1277ac */ /* 0x000e620008000000 */
[----:B------:R-:W-:Y:S02]  /*3aa0*/  SHF.L.W.U32.HI R34, R34, 0x18, R34 ;  /* 0x0000001822227819 */ /* 0x000fe40000010e22 */
[----:B------:R-:W-:Y:S02]  /*3ab0*/  IADD3 R38, PT, PT, R12, R7, R38 ;  /* 0x000000070c267210 */ /* 0x000fe40007ffe026 */
[----:B------:R-:W-:Y:S01]  /*3ac0*/  SHF.L.W.U32.HI R36, R29, 0x19, R29 ;  /* 0x000000191d247819 */ /* 0x000fe20000010e1d */
[----:B------:R-:W-:Y:S01]  /*3ad0*/  IMAD.IADD R35, R35, 0x1, R40 ;  /* 0x0000000123237824 */ /* 0x000fe200078e0228 */
[----:B------:R-:W4:Y:S01]  /*3ae0*/  LDL R29, [UR17] ;  /* 0x00000011ff1d7983 */ /* 0x000f220008100800 */
[----:B------:R-:W-:-:S03]  /*3af0*/  LOP3.LUT R25, R34, R38, RZ, 0x3c, !PT ;  /* 0x0000002622197212 */ /* 0x000fc600078e3cff */
[----:B------:R-:W4:Y:S01]  /*3b00*/  LDL R7, [UR14] ;  /* 0x0000000eff077983 */ /* 0x000f220008100800 */
[----:B------:R-:W-:Y:S02]  /*3b10*/  IADD3 R42, PT, PT, R36, R23, R39 ;  /* 0x00000017242a7210 */ /* 0x000fe40007ffe027 */
[----:B------:R-:W-:Y:S01]  /*3b20*/  SHF.L.W.U32.HI R25, R25, 0x10, R25 ;  /* 0x0000001019197819 */ /* 0x000fe20000010e19 */
[----:B------:R-:W-:Y:S01]  /*3b30*/  ULEA UR15, UR15, UR16, 0x2 ;  /* 0x000000100f0f7291 */ /* 0x000fe2000f8e10ff */
[----:B------:R-:W-:Y:S01]  /*3b40*/  LOP3.LUT R23, R30, R35, RZ, 0x3c, !PT ;  /* 0x000000231e177212 */ /* 0x000fe200078e3cff */
[----:B------:R-:W-:Y:S02]  /*3b50*/  IMAD.IADD R45, R45, 0x1, R34 ;  /* 0x000000012d2d7824 */ /* 0x000fe400078e0222 */
[----:B------:R-:W-:Y:S01]  /*3b60*/  IMAD.IADD R39, R32, 0x1, R25 ;  /* 0x0000000120277824 */ /* 0x000fe200078e0219 */
[----:B------:R-:W-:Y:S01]  /*3b70*/  SHF.L.W.U32.HI R23, R23, 0x14, R23 ;  /* 0x0000001417177819 */ /* 0x000fe20000010e17 */
[----:B0-----:R-:W-:-:S02]  /*3b80*/  ULOP3.LUT UR8, UR8, 0xff, URZ, 0xc0, !UPT ;  /* 0x000000ff08087892 */ /* 0x001fc4000f8ec0ff */
[----:B-1----:R-:W-:Y:S01]  /*3b90*/  ULEA UR18, UR18, UR16, 0x2 ;  /* 0x0000001012127291 */ /* 0x002fe2000f8e10ff */
[----:B------:R-:W-:Y:S02]  /*3ba0*/  IADD3 R21, PT, PT, R22, R23, R21 ;  /* 0x0000001716157210 */ /* 0x000fe40007ffe015 */
[----:B------:R-:W-:Y:S02]  /*3bb0*/  LOP3.LUT R30, R12, R39, RZ, 0x3c, !PT ;  /* 0x000000270c1e7212 */ /* 0x000fe400078e3cff */
[----:B------:R-:W-:Y:S01]  /*3bc0*/  LOP3.LUT R22, R8, R45, RZ, 0x3c, !PT ;  /* 0x0000002d08167212 */ /* 0x000fe200078e3cff */
[----:B------:R-:W4:Y:S01]  /*3bd0*/  LDL R12, [UR15] ;  /* 0x0000000fff0c7983 */ /* 0x000f220008100800 */
[----:B------:R-:W-:Y:S02]  /*3be0*/  ULEA UR8, UR8, UR16, 0x2 ;  /* 0x0000001008087291 */ /* 0x000fe4000f8e10ff */
[----:B------:R-:W-:Y:S01]  /*3bf0*/  SHF.L.W.U32.HI R22, R22, 0x19, R22 ;  /* 0x0000001916167819 */ /* 0x000fe20000010e16 */
[----:B------:R-:W0:Y:S01]  /*3c00*/  LDCU.U8 UR6, c[0x3][0x73] ;  /* 0x00c00e60ff0677ac */ /* 0x000e220008000000 */
[----:B------:R-:W-:-:S02]  /*3c10*/  SHF.L.W.U32.HI R8, R30, 0x14, R30 ;  /* 0x000000141e087819 */ /* 0x000fc40000010e1e */
[----:B------:R-:W-:Y:S02]  /*3c20*/  IADD3 R16, PT, PT, R22, R16, R15 ;  /* 0x0000001016107210 */ /* 0x000fe40007ffe00f */
[----:B------:R-:W4:Y:S01]  /*3c30*/  LDL R15, [UR18] ;  /* 0x00000012ff0f7983 */ /* 0x000f220008100800 */
[----:B------:R-:W-:-:S03]  /*3c40*/  LOP3.LUT R30, R13, R42, RZ, 0x3c, !PT ;  /* 0x0000002a0d1e7212 */ /* 0x000fc600078e3cff */
[----:B------:R-:W4:Y:S01]  /*3c50*/  LDL R13, [UR8] ;  /* 0x00000008ff0d7983 */ /* 0x000f220008100800 */
[----:B------:R-:W-:Y:S02]  /*3c60*/  LOP3.LUT R32, R26, R16, RZ, 0x3c, !PT ;  /* 0x000000101a207212 */ /* 0x000fe400078e3cff */
[----:B------:R-:W-:Y:S02]  /*3c70*/  SHF.L.W.U32.HI R26, R30, 0x10, R30 ;  /* 0x000000101e1a7819 */ /* 0x000fe40000010e1e */
[----:B------:R-:W-:Y:S01]  /*3c80*/  SHF.L.W.U32.HI R30, R32, 0x10, R32 ;  /* 0x00000010201e7819 */ /* 0x000fe20000010e20 */
[----:B------:R-:W1:Y:S01]  /*3c90*/  LDCU.U8 UR5, c[0x3][0x71] ;  /* 0x00c00e20ff0577ac */ /* 0x000e620008000000 */
[----:B------:R-:W-:Y:S01]  /*3ca0*/  LOP3.LUT R34, R40, R21, RZ, 0x3c, !PT ;  /* 0x0000001528227212 */ /* 0x000fe200078e3cff */
[----:B------:R-:W-:Y:S02]  /*3cb0*/  IMAD.IADD R45, R45, 0x1, R26 ;  /* 0x000000012d2d7824 */ /* 0x000fe400078e021a */
[----:B------:R-:W-:Y:S01]  /*3cc0*/  IMAD.IADD R33, R33, 0x1, R30 ;  /* 0x0000000121217824 */ /* 0x000fe200078e021e */
[----:B------:R-:W1:Y:S01]  /*3cd0*/  LDCU.U8 UR8, c[0x3][0x76] ;  /* 0x00c00ec0ff0877ac */ /* 0x000e620008000000 */
[----:B------:R-:W-:Y:S01]  /*3ce0*/  SHF.L.W.U32.HI R34, R34, 0x18, R34 ;  /* 0x0000001822227819 */ /* 0x000fe20000010e22 */
[----:B0-----:R-:W-:-:S02]  /*3cf0*/  ULEA UR6, UR6, UR16, 0x2 ;  /* 0x0000001006067291 */ /* 0x001fc4000f8e10ff */
[----:B------:R-:W-:Y:S02]  /*3d00*/  LOP3.LUT R32, R22, R33, RZ, 0x3c, !PT ;  /* 0x0000002116207212 */ /* 0x000fe400078e3cff */
[----:B------:R-:W-:Y:S02]  /*3d10*/  LOP3.LUT R36, R36, R45, RZ, 0x3c, !PT ;  /* 0x0000002d24247212 */ /* 0x000fe400078e3cff */
[----:B------:R-:W-:Y:S02]  /*3d20*/  SHF.L.W.U32.HI R32, R32, 0x14, R32 ;  /* 0x0000001420207819 */ /* 0x000fe40000010e20 */
[----:B------:R-:W-:Y:S01]  /*3d30*/  SHF.L.W.U32.HI R22, R36, 0x14, R36 ;  /* 0x0000001424167819 */ /* 0x000fe20000010e24 */
[----:B------:R-:W-:Y:S01]  /*3d40*/  IMAD.IADD R36, R35, 0x1, R34 ;  /* 0x0000000123247824 */ /* 0x000fe200078e0222 */
[----:B------:R-:W-:Y:S02]  /*3d50*/  IADD3 R41, PT, PT, R16, R32, R41 ;  /* 0x0000002010297210 */ /* 0x000fe40007ffe029 */
[----:B------:R-:W4:Y:S01]  /*3d60*/  LDL R16, [UR6] ;  /* 0x00000006ff107983 */ /* 0x000f220008100800 */
[----:B------:R-:W-:Y:S01]  /*3d70*/  IADD3 R37, PT, PT, R42, R22, R37 ;  /* 0x000000162a257210 */ /* 0x000fe20007ffe025 */
[----:B-1----:R-:W-:Y:S01]  /*3d80*/  ULEA UR5, UR5, UR16, 0x2 ;  /* 0x0000001005057291 */ /* 0x002fe2000f8e10ff */
[----:B------:R-:W-:Y:S01]  /*3d90*/  LOP3.LUT R23, R23, R36, RZ, 0x3c, !PT ;  /* 0x0000002417177212 */ /* 0x000fe200078e3cff */
[----:B------:R-:W-:Y:S01]  /*3da0*/  ULOP3.LUT UR9, UR9, 0xff, URZ, 0xc0, !UPT ;  /* 0x000000ff09097892 */ /* 0x000fe2000f8ec0ff */
[----:B------:R-:W-:Y:S01]  /*3db0*/  LOP3.LUT R26, R26, R37, RZ, 0x3c, !PT ;  /* 0x000000251a1a7212 */ /* 0x000fe200078e3cff */
[----:B------:R-:W-:Y:S01]  /*3dc0*/  ULEA UR8, UR8, UR16, 0x2 ;  /* 0x0000001008087291 */ /* 0x000fe2000f8e10ff */
[----:B------:R-:W-:-:S02]  /*3dd0*/  IADD3 R17, PT, PT, R38, R8, R17 ;  /* 0x0000000826117210 */ /* 0x000fc40007ffe011 */
[----:B------:R-:W-:Y:S01]  /*3de0*/  SHF.L.W.U32.HI R35, R23, 0x19, R23 ;  /* 0x0000001917237819 */ /* 0x000fe20000010e17 */
[----:B------:R-:W-:Y:S01]  /*3df0*/  ULEA UR9, UR9, UR16, 0x2 ;  /* 0x0000001009097291 */ /* 0x000fe2000f8e10ff */
[----:B------:R-:W-:Y:S01]  /*3e00*/  LOP3.LUT R30, R30, R41, RZ, 0x3c, !PT ;  /* 0x000000291e1e7212 */ /* 0x000fe200078e3cff */
[----:B------:R-:W4:Y:S01]  /*3e10*/  LDL R23, [UR5] ;  /* 0x00000005ff177983 */ /* 0x000f220008100800 */
[----:B------:R-:W-:Y:S02]  /*3e20*/  SHF.L.W.U32.HI R26, R26, 0x18, R26 ;  /* 0x000000181a1a7819 */ /* 0x000fe40000010e1a */
[----:B------:R-:W-:Y:S01]  /*3e30*/  IADD3 R40, PT, PT, R35, R17, R6 ;  /* 0x0000001123287210 */ /* 0x000fe20007ffe006 */
[----:B------:R-:W0:Y:S01]  /*3e40*/  LDCU.U8 UR5, c[0x3][0x77] ;  /* 0x00c00ee0ff0577ac */ /* 0x000e220008000000 */
[----:B------:R-:W-:Y:S01]  /*3e50*/  SHF.L.W.U32.HI R6, R30, 0x18, R30 ;  /* 0x000000181e067819 */ /* 0x000fe20000010e1e */
[----:B------:R-:W-:Y:S01]  /*3e60*/  IMAD.IADD R45, R45, 0x1, R26 ;  /* 0x000000012d2d7824 */ /* 0x000fe200078e021a */
[----:B------:R-:W-:-:S02]  /*3e70*/  LOP3.LUT R30, R26, R40, RZ, 0x3c, !PT ;  /* 0x000000281a1e7212 */ /* 0x000fc400078e3cff */
[----:B------:R-:W4:Y:S01]  /*3e80*/  LDL R26, [UR8] ;  /* 0x00000008ff1a7983 */ /* 0x000f220008100800 */
[----:B------:R-:W-:Y:S01]  /*3e90*/  LOP3.LUT R25, R25, R17, RZ, 0x3c, !PT ;  /* 0x0000001119197212 */ /* 0x000fe200078e3cff */
[----:B------:R-:W1:Y:S02]  /*3ea0*/  LDCU.U8 UR7, c[0x3][0x75] ;  /* 0x00c00ea0ff0777ac */ /* 0x000e640008000000 */
[----:B------:R-:W4:Y:S01]  /*3eb0*/  LDL R17, [UR9] ;  /* 0x00000009ff117983 */ /* 0x000f220008100800 */
[----:B------:R-:W-:Y:S01]  /*3ec0*/  IMAD.IADD R33, R33, 0x1, R6 ;  /* 0x0000000121217824 */ /* 0x000fe200078e0206 */
[----:B------:R-:W-:Y:S01]  /*3ed0*/  SHF.L.W.U32.HI R30, R30, 0x10, R30 ;  /* 0x000000101e1e7819 */ /* 0x000fe20000010e1e */
[----:B------:R-:W-:-:S03]  /*3ee0*/  ULOP3.LUT UR10, UR10, 0xff, URZ, 0xc0, !UPT ;  /* 0x000000ff0a0a7892 */ /* 0x000fc6000f8ec0ff */
[----:B------:R-:W-:Y:S01]  /*3ef0*/  LOP3.LUT R38, R32, R33, RZ, 0x3c, !PT ;  /* 0x0000002120267212 */ /* 0x000fe200078e3cff */
[----:B------:R-:W-:Y:S01]  /*3f00*/  ULEA UR10, UR10, UR16, 0x2 ;  /* 0x000000100a0a7291 */ /* 0x000fe2000f8e10ff */
[----:B------:R-:W-:Y:S01]  /*3f10*/  IMAD.IADD R32, R33, 0x1, R30 ;  /* 0x0000000121207824 */ /* 0x000fe200078e021e */
[----:B0-----:R-:W-:Y:S01]  /*3f20*/  ULEA UR5, UR5, UR16, 0x2 ;  /* 0x0000001005057291 */ /* 0x001fe2000f8e10ff */
[----:B------:R-:W-:-:S03]  /*3f30*/  SHF.L.W.U32.HI R38, R38, 0x19, R38 ;  /* 0x0000001926267819 */ /* 0x000fc60000010e26 */
[----:B------:R-:W-:Y:S01]  /*3f40*/  LOP3.LUT R33, R35, R32, RZ, 0x3c, !PT ;  /* 0x0000002023217212 */ /* 0x000fe200078e3cff */
[----:B-1----:R-:W-:Y:S01]  /*3f50*/  ULEA UR7, UR7, UR16, 0x2 ;  /* 0x0000001007077291 */ /* 0x002fe2000f8e10ff */
[----:B------:R-:W-:Y:S02]  /*3f60*/  IADD3 R43, PT, PT, R38, R21, R5 ;  /* 0x00000015262b7210 */ /* 0x000fe40007ffe005 */
[----:B------:R-:W4:Y:S01]  /*3f70*/  LDL R5, [UR10] ;  /* 0x0000000aff057983 */ /* 0x000f220008100800 */
[----:B------:R-:W-:-:S03]  /*3f80*/  SHF.L.W.U32.HI R33, R33, 0x14, R33 ;  /* 0x0000001421217819 */ /* 0x000fc60000010e21 */
[----:B------:R-:W4:Y:S01]  /*3f90*/  LDL R21, [UR5] ;  /* 0x00000005ff157983 */ /* 0x000f220008100800 */
[----:B------:R-:W-:Y:S02]  /*3fa0*/  IADD3 R35, PT, PT, R40, R33, R18 ;  /* 0x0000002128237210 */ /* 0x000fe40007ffe012 */
[----:B------:R-:W-:Y:S01]  /*3fb0*/  SHF.L.W.U32.HI R40, R25, 0x18, R25 ;  /* 0x0000001819287819 */ /* 0x000fe20000010e19 */
[----:B------:R-:W4:Y:S01]  /*3fc0*/  LDL R18, [UR7] ;  /* 0x00000007ff127983 */ /* 0x000f220008100800 */
[----:B------:R-:W0:Y:S03]  /*3fd0*/  LDCU.U8 UR8, c[0x3][0x7a] ;  /* 0x00c00f40ff0877ac */ /* 0x000e260008000000 */
[----:B------:R-:W-:Y:S01]  /*3fe0*/  IMAD.IADD R39, R39, 0x1, R40 ;  /* 0x0000000127277824 */ /* 0x000fe200078e0228 */
[----:B------:R-:W1:Y:S01]  /*3ff0*/  LDCU.U8 UR6, c[0x3][0x79] ;  /* 0x00c00f20ff0677ac */ /* 0x000e620008000000 */
[----:B------:R-:W-:-:S04]  /*4000*/  LOP3.LUT R40, R40, R43, RZ, 0x3c, !PT ;  /* 0x0000002b28287212 */ /* 0x000fc800078e3cff */
[----:B------:R-:W-:Y:S02]  /*4010*/  SHF.L.W.U32.HI R40, R40, 0x10, R40 ;  /* 0x0000001028287819 */ /* 0x000fe40000010e28 */
[----:B------:R-:W-:-:S03]  /*4020*/  LOP3.LUT R25, R22, R45, RZ, 0x3c, !PT ;  /* 0x0000002d16197212 */ /* 0x000fc600078e3cff */
[----:B------:R-:W-:Y:S01]  /*4030*/  IMAD.IADD R45, R45, 0x1, R40 ;  /* 0x000000012d2d7824 */ /* 0x000fe200078e0228 */
[----:B------:R-:W-:Y:S02]  /*4040*/  ULOP3.LUT UR11, UR11, 0xff, URZ, 0xc0, !UPT ;  /* 0x000000ff0b0b7892 */ /* 0x000fe4000f8ec0ff */
[----:B0-----:R-:W-:Y:S02]  /*4050*/  ULEA UR8, UR8, UR16, 0x2 ;  /* 0x0000001008087291 */ /* 0x001fe4000f8e10ff */
[----:B------:R-:W-:Y:S02]  /*4060*/  LOP3.LUT R22, R38, R45, RZ, 0x3c, !PT ;  /* 0x0000002d26167212 */ /* 0x000fe400078e3cff */
[----:B------:R-:W-:Y:S01]  /*4070*/  LOP3.LUT R8, R8, R39, RZ, 0x3c, !PT ;  /* 0x0000002708087212 */ /* 0x000fe200078e3cff */
[----:B-1----:R-:W-:Y:S01]  /*4080*/  ULEA UR6, UR6, UR16, 0x2 ;  /* 0x0000001006067291 */ /* 0x002fe2000f8e10ff */
[----:B------:R-:W-:Y:S01]  /*4090*/  SHF.L.W.U32.HI R22, R22, 0x14, R22 ;  /* 0x0000001416167819 */ /* 0x000fe20000010e16 */
[----:B------:R-:W-:Y:S01]  /*40a0*/  ULEA UR11, UR11, UR16, 0x2 ;  /* 0x000000100b0b7291 */ /* 0x000fe2000f8e10ff */
[----:B------:R-:W-:-:S02]  /*40b0*/  SHF.L.W.U32.HI R38, R25, 0x19, R25 ;  /* 0x0000001919267819 */ /* 0x000fc40000010e19 */
[----:B------:R-:W-:Y:S01]  /*40c0*/  SHF.L.W.U32.HI R8, R8, 0x19, R8 ;  /* 0x0000001908087819 */ /* 0x000fe20000010e08 */
[----:B------:R-:W0:Y:S01]  /*40d0*/  LDCU.U8 UR5, c[0x3][0x7e] ;  /* 0x00c00fc0ff0577ac */ /* 0x000e220008000000 */
[----:B------:R-:W-:Y:S02]  /*40e0*/  IADD3 R43, PT, PT, R43, R22, R28 ;  /* 0x000000162b2b7210 */ /* 0x000fe40007ffe01c */
[----:B------:R-:W-:Y:S01]  /*40f0*/  IADD3 R41, PT, PT, R38, R41, R31 ;  /* 0x0000002926297210 */ /* 0x000fe20007ffe01f */
[----:B------:R-:W4:Y:S01]  /*4100*/  LDL R28, [UR8] ;  /* 0x00000008ff1c7983 */ /* 0x000f220008100800 */
[----:B------:R-:W-:Y:S02]  /*4110*/  IADD3 R37, PT, PT, R8, R37, R27 ;  /* 0x0000002508257210 */ /* 0x000fe40007ffe01b */
[----:B------:R-:W-:Y:S01]  /*4120*/  LOP3.LUT R34, R34, R41, RZ, 0x3c, !PT ;  /* 0x0000002922227212 */ /* 0x000fe200078e3cff */
[----:B------:R-:W4:Y:S04]  /*4130*/  LDL R27, [UR6] ;  /* 0x00000006ff1b7983 */ /* 0x000f280008100800 */
[----:B------:R-:W4:Y:S01]  /*4140*/  LDL R25, [UR11] ;  /* 0x0000000bff197983 */ /* 0x000f220008100800 */
[----:B------:R-:W-:Y:S01]  /*4150*/  SHF.L.W.U32.HI R34, R34, 0x10, R34 ;  /* 0x0000001022227819 */ /* 0x000fe20000010e22 */
[----:B------:R-:W1:Y:S04]  /*4160*/  LDCU.U8 UR30, c[0x3][0x7f] ;  /* 0x00c00fe0ff1e77ac */ /* 0x000e680008000000 */
[----:B------:R-:W-:Y:S01]  /*4170*/  IMAD.IADD R39, R39, 0x1, R34 ;  /* 0x0000000127277824 */ /* 0x000fe200078e0222 */
[----:B0-----:R-:W-:Y:S01]  /*4180*/  ULEA UR5, UR5, UR16, 0x2 ;  /* 0x0000001005057291 */ /* 0x001fe2000f8e10ff */
[----:B------:R-:W-:Y:S01]  /*4190*/  LOP3.LUT R6, R6, R37, RZ, 0x3c, !PT ;  /* 0x0000002506067212 */ /* 0x000fe200078e3cff */
[----:B------:R-:W0:Y:S02]  /*41a0*/  LDCU.U8 UR18, c[0x3][0x7b] ;  /* 0x00c00f60ff1277ac */ /* 0x000e240008000000 */
[----:B------:R-:W-:-:S02]  /*41b0*/  LOP3.LUT R31, R38, R39, RZ, 0x3c, !PT ;  /* 0x00000027261f7212 */ /* 0x000fc400078e3cff */
[----:B------:R-:W-:Y:S01]  /*41c0*/  LOP3.LUT R30, R30, R35, RZ, 0x3c, !PT ;  /* 0x000000231e1e7212 */ /* 0x000fe200078e3cff */
[----:B------:R-:W0:Y:S01]  /*41d0*/  LDCU.U8 UR21, c[0x3][0x7d] ;  /* 0x00c00fa0ff1577ac */ /* 0x000e220008000000 */
[----:B------:R-:W-:Y:S02]  /*41e0*/  SHF.L.W.U32.HI R31, R31, 0x14, R31 ;  /* 0x000000141f1f7819 */ /* 0x000fe40000010e1f */
[----:B------:R-:W-:Y:S01]  /*41f0*/  LOP3.LUT R40, R40, R43, RZ, 0x3c, !PT ;  /* 0x0000002b28287212 */ /* 0x000fe200078e3cff */
[----:B------:R-:W0:Y:S01]  /*4200*/  LDCU.128 UR8, c[0x3][0x80] ;  /* 0x00c01000ff0877ac */ /* 0x000e220008000c00 */
[----:B--2---:R-:W-:Y:S02]  /*4210*/  IADD3 R41, PT, PT, R41, R31, R4 ;  /* 0x0000001f29297210 */ /* 0x004fe40007ffe004 */
[----:B------:R-:W2:Y:S01]  /*4220*/  LDL R4, [UR5] ;  /* 0x00000005ff047983 */ /* 0x000ea20008100800 */
[----:B------:R-:W-:-:S05]  /*4230*/  SHF.L.W.U32.HI R6, R6, 0x10, R6 ;  /* 0x0000001006067819 */ /* 0x000fca0000010e06 */
[----:B------:R-:W-:Y:S01]  /*4240*/  IMAD.IADD R36, R36, 0x1, R6 ;  /* 0x0000000124247824 */ /* 0x000fe200078e0206 */
[----:B------:R-:W-:Y:S02]  /*4250*/  SHF.L.W.U32.HI R30, R30, 0x18, R30 ;  /* 0x000000181e1e7819 */ /* 0x000fe40000010e1e */
[----:B------:R-:W-:Y:S02]  /*4260*/  LOP3.LUT R34, R34, R41, RZ, 0x3c, !PT ;  /* 0x0000002922227212 */ /* 0x000fe400078e3cff */
[----:B------:R-:W-:Y:S01]  /*4270*/  LOP3.LUT R8, R8, R36, RZ, 0x3c, !PT ;  /* 0x0000002408087212 */ /* 0x000fe200078e3cff */
[----:B------:R-:W-:Y:S01]  /*4280*/  IMAD.IADD R32, R32, 0x1, R30 ;  /* 0x0000000120207824 */ /* 0x000fe200078e021e */
[----:B------:R-:W-:Y:S02]  /*4290*/  SHF.L.W.U32.HI R34, R34, 0x18, R34 ;  /* 0x0000001822227819 */ /* 0x000fe40000010e22 */
[----:B------:R-:W-:Y:S02]  /*42a0*/  SHF.L.W.U32.HI R8, R8, 0x14, R8 ;  /* 0x0000001408087819 */ /* 0x000fe40000010e08 */
[----:B------:R-:W-:Y:S01]  /*42b0*/  LOP3.LUT R33, R33, R32, RZ, 0x3c, !PT ;  /* 0x0000002021217212 */ /* 0x000fe200078e3cff */
[----:B------:R-:W-:Y:S01]  /*42c0*/  IMAD.IADD R38, R39, 0x1, R34 ;  /* 0x0000000127267824 */ /* 0x000fe200078e0222 */
[----:B------:R-:W-:-:S05]  /*42d0*/  SHF.L.W.U32.HI R40, R40, 0x18, R40 ;  /* 0x0000001828287819 */ /* 0x000fca0000010e28 */
[----:B------:R-:W-:-:S05]  /*42e0*/  IMAD.IADD R45, R45, 0x1, R40 ;  /* 0x000000012d2d7824 */ /* 0x000fca00078e0228 */
[----:B------:R-:W-:-:S04]  /*42f0*/  LOP3.LUT R22, R22, R45, RZ, 0x3c, !PT ;  /* 0x0000002d16167212 */ /* 0x000fc800078e3cff */
[----:B------:R-:W-:Y:S02]  /*4300*/  SHF.L.W.U32.HI R22, R22, 0x19, R22 ;  /* 0x0000001916167819 */ /* 0x000fe40000010e16 */
[----:B---3--:R-:W-:Y:S02]  /*4310*/  IADD3 R37, PT, PT, R37, R8, R0 ;  /* 0x0000000825257210 */ /* 0x008fe40007ffe000 */
[----:B------:R-:W-:Y:S02]  /*4320*/  SHF.L.W.U32.HI R0, R33, 0x19, R33 ;  /* 0x0000001921007819 */ /* 0x000fe40000010e21 */
[----:B------:R-:W-:Y:S02]  /*4330*/  LOP3.LUT R6, R6, R37, RZ, 0x3c, !PT ;  /* 0x0000002506067212 */ /* 0x000fe400078e3cff */
[----:B------:R-:W-:Y:S02]  /*4340*/  LOP3.LUT R33, R31, R38, RZ, 0x3c, !PT ;  /* 0x000000261f217212 */ /* 0x000fe400078e3cff */
[----:B------:R-:W-:-:S02]  /*4350*/  SHF.L.W.U32.HI R31, R6, 0x18, R6 ;  /* 0x00000018061f7819 */ /* 0x000fc40000010e06 */
[----:B------:R-:W-:-:S03]  /*4360*/  SHF.L.W.U32.HI R6, R33, 0x19, R33 ;  /* 0x0000001921067819 */ /* 0x000fc60000010e21 */
[----:B------:R-:W-:-:S05]  /*4370*/  IMAD.IADD R33, R36, 0x1, R31 ;  /* 0x0000000124217824 */ /* 0x000fca00078e021f */
[----:B------:R-:W-:Y:S02]  /*4380*/  LOP3.LUT R8, R8, R33, RZ, 0x3c, !PT ;  /* 0x0000002108087212 */ /* 0x000fe400078e3cff */
[----:B-----5:R-:W-:-:S04]  /*4390*/  IADD3 R9, PT, PT, R0, R43, R9 ;  /* 0x0000002b00097210 */ /* 0x020fc80007ffe009 */
[----:B------:R-:W-:Y:S02]  /*43a0*/  LOP3.LUT R34, R34, R9, RZ, 0x3c, !PT ;  /* 0x0000000922227212 */ /* 0x000fe400078e3cff */
[----:B------:R-:W-:Y:S02]  /*43b0*/  IADD3 R37, PT, PT, R6, R37, R20 ;  /* 0x0000002506257210 */ /* 0x000fe40007ffe014 */
[----:B------:R-:W-:Y:S02]  /*43c0*/  SHF.L.W.U32.HI R20, R8, 0x19, R8 ;  /* 0x0000001908147819 */ /* 0x000fe40000010e08 */
[----:B------:R-:W-:Y:S02]  /*43d0*/  SHF.L.W.U32.HI R8, R34, 0x10, R34 ;  /* 0x0000001022087819 */ /* 0x000fe40000010e22 */
[----:B------:R-:W-:-:S03]  /*43e0*/  IADD3 R24, PT, PT, R22, R41, R24 ;  /* 0x0000002916187210 */ /* 0x000fc60007ffe018 */
[----:B------:R-:W-:Y:S01]  /*43f0*/  IMAD.IADD R33, R33, 0x1, R8 ;  /* 0x0000000121217824 */ /* 0x000fe200078e0208 */
[----:B----4-:R-:W-:Y:S02]  /*4400*/  IADD3 R39, PT, PT, R20, R35, R14 ;  /* 0x0000002314277210 */ /* 0x010fe40007ffe00e */
[----:B------:R-:W-:Y:S02]  /*4410*/  LOP3.LUT R31, R31, R24, RZ, 0x3c, !PT ;  /* 0x000000181f1f7212 */ /* 0x000fe400078e3cff */
[----:B------:R-:W-:Y:S02]  /*4420*/  LOP3.LUT R35, R40, R39, RZ, 0x3c, !PT ;  /* 0x0000002728237212 */ /* 0x000fe400078e3cff */
[----:B------:R-:W-:Y:S02]  /*4430*/  SHF.L.W.U32.HI R31, R31, 0x10, R31 ;  /* 0x000000101f1f7819 */ /* 0x000fe40000010e1f */
[----:B------:R-:W-:Y:S02]  /*4440*/  LOP3.LUT R0, R0, R33, RZ, 0x3c, !PT ;  /* 0x0000002100007212 */ /* 0x000fe400078e3cff */
[----:B------:R-:W-:Y:S01]  /*4450*/  SHF.L.W.U32.HI R35, R35, 0x10, R35 ;  /* 0x0000001023237819 */ /* 0x000fe20000010e23 */
[----:B------:R-:W-:Y:S01]  /*4460*/  IMAD.IADD R32, R32, 0x1, R31 ;  /* 0x0000000120207824 */ /* 0x000fe200078e021f */
[----:B------:R-:W-:-:S03]  /*4470*/  SHF.L.W.U32.HI R0, R0, 0x14, R0 ;  /* 0x0000001400007819 */ /* 0x000fc60000010e00 */
[----:B------:R-:W-:Y:S01]  /*4480*/  IMAD.IADD R43, R38, 0x1, R35 ;  /* 0x00000001262b7824 */ /* 0x000fe200078e0223 */
[----:B------:R-:W-:Y:S02]  /*4490*/  IADD3 R19, PT, PT, R9, R0, R19 ;  /* 0x0000000009137210 */ /* 0x000fe40007ffe013 */
[----:B------:R-:W-:Y:S02]  /*44a0*/  LOP3.LUT R9, R22, R32, RZ, 0x3c, !PT ;  /* 0x0000002016097212 */ /* 0x000fe400078e3cff */
[----:B------:R-:W-:Y:S02]  /*44b0*/  LOP3.LUT R20, R20, R43, RZ, 0x3c, !PT ;  /* 0x0000002b14147212 */ /* 0x000fe400078e3cff */
[----:B------:R-:W-:Y:S02]  /*44c0*/  LOP3.LUT R14, R30, R37, RZ, 0x3c, !PT ;  /* 0x000000251e0e7212 */ /* 0x000fe400078e3cff */
[----:B------:R-:W-:Y:S02]  /*44d0*/  SHF.L.W.U32.HI R9, R9, 0x14, R9 ;  /* 0x0000001409097819 */ /* 0x000fe40000010e09 */
[----:B------:R-:W-:-:S02]  /*44e0*/  SHF.L.W.U32.HI R20, R20, 0x14, R20 ;  /* 0x0000001414147819 */ /* 0x000fc40000010e14 */
[----:B------:R-:W-:Y:S02]  /*44f0*/  SHF.L.W.U32.HI R14, R14, 0x10, R14 ;  /* 0x000000100e0e7819 */ /* 0x000fe40000010e0e */
[----:B------:R-:W-:Y:S02]  /*4500*/  IADD3 R41, PT, PT, R24, R9, R29 ;  /* 0x0000000918297210 */ /* 0x000fe40007ffe01d */
[----:B------:R-:W-:Y:S01]  /*4510*/  LOP3.LUT R8, R8, R19, RZ, 0x3c, !PT ;  /* 0x0000001308087212 */ /* 0x000fe200078e3cff */
[----:B------:R-:W-:Y:S01]  /*4520*/  IMAD.IADD R45, R45, 0x1, R14 ;  /* 0x000000012d2d7824 */ /* 0x000fe200078e020e */
[----:B------:R-:W-:Y:S02]  /*4530*/  IADD3 R30, PT, PT, R39, R20, R7 ;  /* 0x00000014271e7210 */ /* 0x000fe40007ffe007 */
[----:B------:R-:W-:Y:S02]  /*4540*/  LOP3.LUT R39, R31, R41, RZ, 0x3c, !PT ;  /* 0x000000291f277212 */ /* 0x000fe400078e3cff */
[----:B------:R-:W-:Y:S01]  /*4550*/  SHF.L.W.U32.HI R31, R8, 0x18, R8 ;  /* 0x00000018081f7819 */ /* 0x000fe20000010e08 */
[----:B-1----:R-:W-:Y:S01]  /*4560*/  ULEA UR30, UR30, UR16, 0x2 ;  /* 0x000000101e1e7291 */ /* 0x002fe2000f8e10ff */
[----:B------:R-:W-:Y:S01]  /*4570*/  LOP3.LUT R6, R6, R45, RZ, 0x3c, !PT ;  /* 0x0000002d06067212 */ /* 0x000fe200078e3cff */
[----:B0-----:R-:W-:Y:S01]  /*4580*/  ULEA UR20, UR18, UR16, 0x2 ;  /* 0x0000001012147291 */ /* 0x001fe2000f8e10ff */
[----:B------:R-:W-:Y:S01]  /*4590*/  SHF.L.W.U32.HI R39, R39, 0x18, R39 ;  /* 0x0000001827277819 */ /* 0x000fe20000010e27 */
[----:B------:R-:W-:Y:S01]  /*45a0*/  IMAD.IADD R8, R33, 0x1, R31 ;  /* 0x0000000121087824 */ /* 0x000fe200078e021f */
[----:B------:R-:W-:-:S03]  /*45b0*/  SHF.L.W.U32.HI R22, R6, 0x14, R6 ;  /* 0x0000001406167819 */ /* 0x000fc60000010e06 */
[----:B------:R-:W-:Y:S01]  /*45c0*/  IMAD.IADD R40, R32, 0x1, R39 ;  /* 0x0000000120287824 */ /* 0x000fe200078e0227 */
[----:B------:R-:W-:Y:S02]  /*45d0*/  LOP3.LUT R7, R0, R8, RZ, 0x3c, !PT ;  /* 0x0000000800077212 */ /* 0x000fe400078e3cff */
[----:B------:R-:W3:Y:S01]  /*45e0*/  LDL R0, [UR30] ;  /* 0x0000001eff007983 */ /* 0x000ee20008100800 */
[----:B------:R-:W-:Y:S01]  /*45f0*/  IADD3 R37, PT, PT, R37, R22, R12 ;  /* 0x0000001625257210 */ /* 0x000fe20007ffe00c */
[----:B------:R-:W-:Y:S01]  /*4600*/  ULEA UR21, UR21, UR16, 0x2 ;  /* 0x0000001015157291 */ /* 0x000fe2000f8e10ff */
[----:B------:R-:W-:Y:S01]  /*4610*/  LOP3.LUT R12, R9, R40, RZ, 0x3c, !PT ;  /* 0x00000028090c7212 */ /* 0x000fe200078e3cff */
[----:B------:R-:W4:Y:S01]  /*4620*/  LDL R6, [UR20] ;  /* 0x00000014ff067983 */ /* 0x000f220008100800 */
[----:B------:R-:W-:Y:S02]  /*4630*/  SHF.L.W.U32.HI R7, R7, 0x19, R7 ;  /* 0x0000001907077819 */ /* 0x000fe40000010e07 */
[----:B------:R-:W-:-:S02]  /*4640*/  LOP3.LUT R9, R14, R37, RZ, 0x3c, !PT ;  /* 0x000000250e097212 */ /* 0x000fc400078e3cff */
[----:B------:R-:W-:Y:S01]  /*4650*/  SHF.L.W.U32.HI R14, R12, 0x19, R12 ;  /* 0x000000190c0e7819 */ /* 0x000fe20000010e0c */
[----:B------:R-:W-:Y:S01]  /*4660*/  ULOP3.LUT UR19, UR11, 0xff, URZ, 0xc0, !UPT ;  /* 0x000000ff0b137892 */ /* 0x000fe2000f8ec0ff */
[-C--:B------:R-:W-:Y:S01]  /*4670*/  IADD3 R15, PT, PT, R7, R30.reuse, R15 ;  /* 0x0000001e070f7210 */ /* 0x080fe20007ffe00f */
[----:B------:R-:W0:Y:S01]  /*4680*/  LDCU.U8 UR7, c[0x3][0x82] ;  /* 0x00c01040ff0777ac */ /* 0x000e220008000000 */
[----:B------:R-:W-:Y:S02]  /*4690*/  SHF.L.W.U32.HI R12, R9, 0x18, R9 ;  /* 0x00000018090c7819 */ /* 0x000fe40000010e09 */
[----:B------:R-:W-:Y:S01]  /*46a0*/  IADD3 R32, PT, PT, R14, R19, R13 ;  /* 0x000000130e207210 */ /* 0x000fe20007ffe00d */
[----:B------:R-:W1:Y:S01]  /*46b0*/  LDCU.U8 UR11, c[0x3][0x86] ;  /* 0x00c010c0ff0b77ac */ /* 0x000e620008000000 */
[----:B------:R-:W5:Y:S01]  /*46c0*/  LDL R13, [UR21] ;  /* 0x00000015ff0d7983 */ /* 0x000f620008100800 */
[----:B------:R-:W-:Y:S02]  /*46d0*/  LOP3.LUT R35, R35, R30, RZ, 0x3c, !PT ;  /* 0x0000001e23237212 */ /* 0x000fe400078e3cff */
[----:B------:R-:W-:Y:S01]  /*46e0*/  LOP3.LUT R24, R12, R15, RZ, 0x3c, !PT ;  /* 0x0000000f0c187212 */ /* 0x000fe200078e3cff */
[----:B------:R-:W-:Y:S01]  /*46f0*/  ULOP3.LUT UR5, UR8, 0xff, URZ, 0xc0, !UPT ;  /* 0x000000ff08057892 */ /* 0x000fe2000f8ec0ff */
[----:B------:R-:W-:Y:S01]  /*4700*/  SHF.L.W.U32.HI R35, R35, 0x18, R35 ;  /* 0x0000001823237819 */ /* 0x000fe20000010e23 */
[----:B------:R-:W-:Y:S01]  /*4710*/  ULOP3.LUT UR9, UR9, 0xff, URZ, 0xc0, !UPT ;  /* 0x000000ff09097892 */ /* 0x000fe2000f8ec0ff */
[----:B------:R-:W-:Y:S01]  /*4720*/  SHF.L.W.U32.HI R24, R24, 0x10, R24 ;  /* 0x0000001018187819 */ /* 0x000fe20000010e18 */
[----:B------:R-:W-:Y:S01]  /*4730*/  ULEA UR5, UR5, UR16, 0x2 ;  /* 0x0000001005057291 */ /* 0x000fe2000f8e10ff */
[----:B------:R-:W-:Y:S01]  /*4740*/  LOP3.LUT R29, R35, R32, RZ, 0x3c, !PT ;  /* 0x00000020231d7212 */ /* 0x000fe200078e3cff */
[----:B------:R-:W-:-:S02]  /*4750*/  ULEA UR9, UR9, UR16, 0x2 ;  /* 0x0000001009097291 */ /* 0x000fc4000f8e10ff */
[----:B------:R-:W-:Y:S01]  /*4760*/  IMAD.IADD R40, R40, 0x1, R24 ;  /* 0x0000000128287824 */ /* 0x000fe200078e0218 */
[----:B------:R-:W-:Y:S01]  /*4770*/  SHF.L.W.U32.HI R29, R29, 0x10, R29 ;  /* 0x000000101d1d7819 */ /* 0x000fe20000010e1d */
[----:B------:R-:W-:Y:S01]  /*4780*/  IMAD.IADD R12, R45, 0x1, R12 ;  /* 0x000000012d0c7824 */ /* 0x000fe200078e020c */
[----:B------:R-:W1:Y:S01]  /*4790*/  LDCU.U8 UR6, c[0x3][0x81] ;  /* 0x00c01020ff0677ac */ /* 0x000e620008000000 */
[----:B------:R-:W-:Y:S01]  /*47a0*/  IMAD.IADD R33, R43, 0x1, R35 ;  /* 0x000000012b217824 */ /* 0x000fe200078e0223 */
[----:B------:R-:W-:Y:S01]  /*47b0*/  LOP3.LUT R35, R7, R40, RZ, 0x3c, !PT ;  /* 0x0000002807237212 */ /* 0x000fe200078e3cff */
[----:B0-----:R-:W-:Y:S01]  /*47c0*/  ULEA UR7, UR7, UR16, 0x2 ;  /* 0x0000001007077291 */ /* 0x001fe2000f8e10ff */
[----:B------:R-:W5:Y:S01]  /*47d0*/  LDL R7, [UR5] ;  /* 0x00000005ff077983 */ /* 0x000f620008100800 */
[----:B------:R-:W-:Y:S01]  /*47e0*/  ULOP3.LUT UR15, UR10, 0xff, URZ, 0xc0, !UPT ;  /* 0x000000ff0a0f7892 */ /* 0x000fe2000f8ec0ff */
[----:B------:R-:W-:Y:S01]  /*47f0*/  LOP3.LUT R22, R22, R12, RZ, 0x3c, !PT ;  /* 0x0000000c16167212 */ /* 0x000fe200078e3cff */
[----:B-1----:R-:W-:Y:S01]  /*4800*/  ULEA UR11, UR11, UR16, 0x2 ;  /* 0x000000100b0b7291 */ /* 0x002fe2000f8e10ff */
[----:B------:R-:W-:Y:S01]  /*4810*/  IMAD.IADD R19, R12, 0x1, R29 ;  /* 0x000000010c137824 */ /* 0x000fe200078e021d */
[----:B------:R-:W0:Y:S01]  /*4820*/  LDCU.U8 UR10, c[0x3][0x85] ;  /* 0x00c010a0ff0a77ac */ /* 0x000e220008000000 */
[----:B------:R-:W5:Y:S01]  /*4830*/  LDL R12, [UR9] ;  /* 0x00000009ff0c7983 */ /* 0x000f620008100800 */
[----:B------:R-:W-:Y:S01]  /*4840*/  SHF.L.W.U32.HI R35, R35, 0x14, R35 ;  /* 0x0000001423237819 */ /* 0x000fe20000010e23 */
[----:B------:R-:W1:Y:S01]  /*4850*/  LDCU.U8 UR8, c[0x3][0x83] ;  /* 0x00c01060ff0877ac */ /* 0x000e620008000000 */
[----:B------:R-:W-:-:S02]  /*4860*/  LOP3.LUT R30, R14, R19, RZ, 0x3c, !PT ;  /* 0x000000130e1e7212 */ /* 0x000fc400078e3cff */
[----:B------:R-:W-:Y:S01]  /*4870*/  IADD3 R9, PT, PT, R15, R35, R16 ;  /* 0x000000230f097210 */ /* 0x000fe20007ffe010 */
[----:B------:R-:W5:Y:S01]  /*4880*/  LDL R14, [UR7] ;  /* 0x00000007ff0e7983 */ /* 0x000f620008100800 */
[----:B------:R-:W1:Y:S03]  /*4890*/  LDCU.U8 UR14, c[0x3][0x87] ;  /* 0x00c010e0ff0e77ac */ /* 0x000e660008000000 */
[----:B------:R-:W5:Y:S01]  /*48a0*/  LDL R15, [UR11] ;  /* 0x0000000bff0f7983 */ /* 0x000f620008100800 */
[----:B------:R-:W-:Y:S01]  /*48b0*/  ULEA UR6, UR6, UR16, 0x2 ;  /* 0x0000001006067291 */ /* 0x000fe2000f8e10ff */
[----:B------:R-:W-:Y:S02]  /*48c0*/  LOP3.LUT R20, R20, R33, RZ, 0x3c, !PT ;  /* 0x0000002114147212 */ /* 0x000fe400078e3cff */
[----:B------:R-:W-:Y:S01]  /*48d0*/  SHF.L.W.U32.HI R38, R22, 0x19, R22 ;  /* 0x0000001916267819 */ /* 0x000fe20000010e16 */
[----:B0-----:R-:W-:Y:S01]  /*48e0*/  ULEA UR10, UR10, UR16, 0x2 ;  /* 0x000000100a0a7291 */ /* 0x001fe2000f8e10ff */
[----:B------:R-:W-:Y:S01]  /*48f0*/  SHF.L.W.U32.HI R16, R30, 0x14, R30 ;  /* 0x000000141e107819 */ /* 0x000fe20000010e1e */
[----:B------:R-:W0:Y:S01]  /*4900*/  LDCU.U8 UR20, c[0x3][0x8e] ;  /* 0x00c011c0ff1477ac */ /* 0x000e220008000000 */
[----:B------:R-:W-:-:S02]  /*4910*/  SHF.L.W.U32.HI R36, R20, 0x19, R20 ;  /* 0x0000001914247819 */ /* 0x000fc40000010e14 */
[----:B------:R-:W5:Y:S01]  /*4920*/  LDL R22, [UR6] ;  /* 0x00000006ff167983 */ /* 0x000f620008100800 */
[----:B------:R-:W-:Y:S01]  /*4930*/  IADD3 R34, PT, PT, R38, R41, R26 ;  /* 0x0000002926227210 */ /* 0x000fe20007ffe01a */
[----:B-1----:R-:W-:Y:S01]  /*4940*/  ULEA UR8, UR8, UR16, 0x2 ;  /* 0x0000001008087291 */ /* 0x002fe2000f8e10ff */
[----:B------:R-:W-:Y:S02]  /*4950*/  IADD3 R32, PT, PT, R32, R16, R23 ;  /* 0x0000001020207210 */ /* 0x000fe40007ffe017 */
[----:B------:R-:W-:Y:S01]  /*4960*/  IADD3 R42, PT, PT, R36, R37, R17 ;  /* 0x00000025242a7210 */ /* 0x000fe20007ffe011 */
[----:B------:R-:W5:Y:S01]  /*4970*/  LDL R23, [UR10] ;  /* 0x0000000aff177983 */ /* 0x000f620008100800 */
[----:B------:R-:W-:Y:S02]  /*4980*/  LOP3.LUT R17, R24, R9, RZ, 0x3c, !PT ;  /* 0x0000000918117212 */ /* 0x000fe400078e3cff */
[----:B------:R-:W-:Y:S01]  /*4990*/  LOP3.LUT R30, R31, R34, RZ, 0x3c, !PT ;  /* 0x000000221f1e7212 */ /* 0x000fe200078e3cff */
[----:B------:R-:W-:Y:S01]  /*49a0*/  ULEA UR14, UR14, UR16, 0x2 ;  /* 0x000000100e0e7291 */ /* 0x000fe2000f8e10ff */
[----:B------:R-:W-:Y:S01]  /*49b0*/  LOP3.LUT R31, R39, R42, RZ, 0x3c, !PT ;  /* 0x0000002a271f7212 */ /* 0x000fe200078e3cff */
[----:B------:R-:W1:Y:S01]  /*49c0*/  LDCU.U8 UR17, c[0x3][0x8a] ;  /* 0x00c01140ff1177ac */ /* 0x000e620008000000 */
[----:B------:R-:W-:Y:S01]  /*49d0*/  SHF.L.W.U32.HI R17, R17, 0x18, R17 ;  /* 0x0000001811117819 */ /* 0x000fe20000010e11 */
[----:B------:R-:W5:Y:S01]  /*49e0*/  LDL R20, [UR8] ;  /* 0x00000008ff147983 */ /* 0x000f620008100800 */
[----:B------:R-:W-:-:S02]  /*49f0*/  SHF.L.W.U32.HI R30, R30, 0x10, R30 ;  /* 0x000000101e1e7819 */ /* 0x000fc40000010e1e */
[----:B------:R-:W-:Y:S01]  /*4a00*/  SHF.L.W.U32.HI R31, R31, 0x10, R31 ;  /* 0x000000101f1f7819 */ /* 0x000fe20000010e1f */
[----:B------:R-:W-:Y:S01]  /*4a10*/  IMAD.IADD R26, R40, 0x1, R17 ;  /* 0x00000001281a7824 */ /* 0x000fe200078e0211 */
[----:B------:R-:W5:Y:S01]  /*4a20*/  LDL R24, [UR14] ;  /* 0x0000000eff187983 */ /* 0x000f620008100800 */
[----:B------:R-:W-:Y:S02]  /*4a30*/  IMAD.IADD R33, R33, 0x1, R30 ;  /* 0x0000000121217824 */ /* 0x000fe400078e021e */
[----:B------:R-:W-:Y:S01]  /*4a40*/  IMAD.IADD R37, R8, 0x1, R31 ;  /* 0x0000000108257824 */ /* 0x000fe200078e021f */
[----:B0-----:R-:W-:Y:S01]  /*4a50*/  ULEA UR20, UR20, UR16, 0x2 ;  /* 0x0000001014147291 */ /* 0x001fe2000f8e10ff */
[----:B------:R-:W-:Y:S02]  /*4a60*/  LOP3.LUT R35, R35, R26, RZ, 0x3c, !PT ;  /* 0x0000001a23237212 */ /* 0x000fe400078e3cff */
[----:B------:R-:W-:Y:S02]  /*4a70*/  LOP3.LUT R38, R38, R33, RZ, 0x3c, !PT ;  /* 0x0000002126267212 */ /* 0x000fe400078e3cff */
[----:B------:R-:W-:-:S02]  /*4a80*/  LOP3.LUT R8, R36, R37, RZ, 0x3c, !PT ;  /* 0x0000002524087212 */ /* 0x000fc400078e3cff */
[----:B------:R-:W-:Y:S02]  /*4a90*/  SHF.L.W.U32.HI R36, R35, 0x19, R35 ;  /* 0x0000001923247819 */ /* 0x000fe40000010e23 */
[----:B------:R-:W-:Y:S01]  /*4aa0*/  SHF.L.W.U32.HI R38, R38, 0x14, R38 ;  /* 0x0000001426267819 */ /* 0x000fe20000010e26 */
[----:B-1----:R-:W-:Y:S01]  /*4ab0*/  ULEA UR17, UR17, UR16, 0x2 ;  /* 0x0000001011117291 */ /* 0x002fe2000f8e10ff */
[----:B------:R-:W-:Y:S01]  /*4ac0*/  SHF.L.W.U32.HI R35, R8, 0x14, R8 ;  /* 0x0000001408237819 */ /* 0x000fe20000010e08 */
[----:B------:R-:W-:Y:S01]  /*4ad0*/  ULEA UR15, UR15, UR16, 0x2 ;  /* 0x000000100f0f7291 */ /* 0x000fe2000f8e10ff */
[----:B------:R-:W-:Y:S02]  /*4ae0*/  IADD3 R8, PT, PT, R36, R32, R5 ;  /* 0x0000002024087210 */ /* 0x000fe40007ffe005 */
[----:B------:R-:W-:Y:S01]  /*4af0*/  IADD3 R21, PT, PT, R34, R38, R21 ;  /* 0x0000002622157210 */ /* 0x000fe20007ffe015 */
[----:B------:R-:W5:Y:S01]  /*4b00*/  LDL R5, [UR20] ;  /* 0x00000014ff057983 */ /* 0x000f620008100800 */
[----:B------:R-:W0:Y:S02]  /*4b10*/  LDCU.U8 UR21, c[0x3][0x8f] ;  /* 0x00c011e0ff1577ac */ /* 0x000e240008000000 */
[----:B------:R-:W-:Y:S01]  /*4b20*/  LOP3.LUT R30, R30, R21, RZ, 0x3c, !PT ;  /* 0x000000151e1e7212 */ /* 0x000fe200078e3cff */
[----:B------:R-:W-:Y:S01]  /*4b30*/  ULEA UR19, UR19, UR16, 0x2 ;  /* 0x0000001013137291 */ /* 0x000fe2000f8e10ff */
[----:B------:R-:W-:Y:S01]  /*4b40*/  IADD3 R42, PT, PT, R42, R35, R18 ;  /* 0x000000232a2a7210 */ /* 0x000fe20007ffe012 */
[----:B------:R-:W1:Y:S01]  /*4b50*/  LDCU.U8 UR5, c[0x3][0x89] ;  /* 0x00c01120ff0577ac */ /* 0x000e620008000000 */
[----:B------:R-:W-:Y:S01]  /*4b60*/  LOP3.LUT R29, R29, R32, RZ, 0x3c, !PT ;  /* 0x000000201d1d7212 */ /* 0x000fe200078e3cff */
[----:B------:R-:W5:Y:S01]  /*4b70*/  LDL R18, [UR17] ;  /* 0x00000011ff127983 */ /* 0x000f620008100800 */
[----:B------:R-:W-:-:S02]  /*4b80*/  SHF.L.W.U32.HI R34, R30, 0x18, R30 ;  /* 0x000000181e227819 */ /* 0x000fc40000010e1e */
[----:B------:R-:W-:Y:S01]  /*4b90*/  LOP3.LUT R32, R31, R42, RZ, 0x3c, !PT ;  /* 0x0000002a1f207212 */ /* 0x000fe200078e3cff */
[----:B------:R-:W5:Y:S01]  /*4ba0*/  LDL R30, [UR15] ;  /* 0x0000000fff1e7983 */ /* 0x000f620008100800 */
[----:B------:R-:W1:Y:S01]  /*4bb0*/  LDCU.U8 UR6, c[0x3][0x8d] ;  /* 0x00c011a0ff0677ac */ /* 0x000e620008000000 */
[----:B------:R-:W-:Y:S01]  /*4bc0*/  IMAD.IADD R33, R33, 0x1, R34 ;  /* 0x0000000121217824 */ /* 0x000fe200078e0222 */
[----:B------:R-:W-:Y:S01]  /*4bd0*/  SHF.L.W.U32.HI R32, R32, 0x18, R32 ;  /* 0x0000001820207819 */ /* 0x000fe20000010e20 */
[----:B------:R-:W5:Y:S01]  /*4be0*/  LDL R31, [UR19] ;  /* 0x00000013ff1f7983 */ /* 0x000f620008100800 */
[----:B------:R-:W-:Y:S01]  /*4bf0*/  LOP3.LUT R34, R34, R8, RZ, 0x3c, !PT ;  /* 0x0000000822227212 */ /* 0x000fe200078e3cff */
[----:B------:R-:W2:Y:S02]  /*4c00*/  LDCU.U8 UR18, c[0x3][0x8b] ;  /* 0x00c01160ff1277ac */ /* 0x000ea40008000000 */
[----:B------:R-:W-:Y:S01]  /*4c10*/  IMAD.IADD R37, R37, 0x1, R32 ;  /* 0x0000000125257824 */ /* 0x000fe200078e0220 */
[----:B------:R-:W-:Y:S01]  /*4c20*/  SHF.L.W.U32.HI R34, R34, 0x10, R34 ;  /* 0x0000001022227819 */ /* 0x000fe20000010e22 */
[----:B0-----:R-:W-:-:S03]  /*4c30*/  ULEA UR21, UR21, UR16, 0x2 ;  /* 0x0000001015157291 */ /* 0x001fc6000f8e10ff */
[----:B------:R-:W-:Y:S01]  /*4c40*/  LOP3.LUT R39, R35, R37, RZ, 0x3c, !PT ;  /* 0x0000002523277212 */ /* 0x000fe200078e3cff */
[----:B------:R-:W-:Y:S01]  /*4c50*/  IMAD.IADD R35, R37, 0x1, R34 ;  /* 0x0000000125237824 */ /* 0x000fe200078e0222 */
[----:B-1----:R-:W-:Y:S01]  /*4c60*/  ULEA UR5, UR5, UR16, 0x2 ;  /* 0x0000001005057291 */ /* 0x002fe2000f8e10ff */
[----:B------:R-:W-:-:S03]  /*4c70*/  LOP3.LUT R38, R38, R33, RZ, 0x3c, !PT ;  /* 0x0000002126267212 */ /* 0x000fc600078e3cff */
[----:B------:R-:W-:Y:S01]  /*4c80*/  LOP3.LUT R40, R36, R35, RZ, 0x3c, !PT ;  /* 0x0000002324287212 */ /* 0x000fe200078e3cff */
[----:B------:R-:W-:Y:S01]  /*4c90*/  ULEA UR6, UR6, UR16, 0x2 ;  /* 0x0000001006067291 */ /* 0x000fe2000f8e10ff */
[----:B------:R-:W-:Y:S01]  /*4ca0*/  SHF.L.W.U32.HI R36, R39, 0x19, R39 ;  /* 0x0000001927247819 */ /* 0x000fe20000010e27 */
[----:B------:R-:W5:Y:S01]  /*4cb0*/  LDL R37, [UR21] ;  /* 0x00000015ff257983 */ /* 0x000f620008100800 */
[----:B------:R-:W-:Y:S02]  /*4cc0*/  SHF.L.W.U32.HI R40, R40, 0x14, R40 ;  /* 0x0000001428287819 */ /* 0x000fe40000010e28 */
[----:B------:R-:W-:Y:S02]  /*4cd0*/  IADD3 R41, PT, PT, R36, R9, R28 ;  /* 0x0000000924297210 */ /* 0x000fe40007ffe01c */
[----:B------:R-:W-:Y:S01]  /*4ce0*/  SHF.L.W.U32.HI R38, R38, 0x19, R38 ;  /* 0x0000001926267819 */ /* 0x000fe20000010e26 */
[----:B------:R-:W5:Y:S01]  /*4cf0*/  LDL R28, [UR5] ;  /* 0x00000005ff1c7983 */ /* 0x000f620008100800 */
[----:B--2---:R-:W-:Y:S01]  /*4d00*/  ULEA UR18, UR18, UR16, 0x2 ;  /* 0x0000001012127291 */ /* 0x004fe2000f8e10ff */
[----:B------:R-:W-:-:S02]  /*4d10*/  IADD3 R27, PT, PT, R8, R40, R27 ;  /* 0x00000028081b7210 */ /* 0x000fc40007ffe01b */
[----:B------:R-:W0:Y:S01]  /*4d20*/  LDC.64 R8, c[0x0][0x398] ;  /* 0x0000e600ff087b82 */ /* 0x000e220000000a00 */
[----:B------:R-:W-:Y:S02]  /*4d30*/  IADD3 R42, PT, PT, R38, R42, R25 ;  /* 0x0000002a262a7210 */ /* 0x000fe40007ffe019 */
[----:B------:R-:W2:Y:S01]  /*4d40*/  LDL R25, [UR6] ;  /* 0x00000006ff197983 */ /* 0x000ea20008100800 */
[----:B------:R-:W-:-:S03]  /*4d50*/  SHF.L.W.U32.HI R44, R29, 0x18, R29 ;  /* 0x000000181d2c7819 */ /* 0x000fc60000010e1d */
[----:B------:R-:W2:Y:S02]  /*4d60*/  LDL R39, [UR18] ;  /* 0x00000012ff277983 */ /* 0x000ea40008100800 */
[----:B------:R-:W-:-:S05]  /*4d70*/  IMAD.IADD R19, R19, 0x1, R44 ;  /* 0x0000000113137824 */ /* 0x000fca00078e022c */
[----:B------:R-:W-:-:S04]  /*4d80*/  LOP3.LUT R16, R16, R19, RZ, 0x3c, !PT ;  /* 0x0000001310107212 */ /* 0x000fc800078e3cff */
[----:B------:R-:W-:-:S04]  /*4d90*/  SHF.L.W.U32.HI R16, R16, 0x19, R16 ;  /* 0x0000001910107819 */ /* 0x000fc80000010e10 */
[----:B------:R-:W-:Y:S02]  /*4da0*/  IADD3 R21, PT, PT, R16, R21, R4 ;  /* 0x0000001510157210 */ /* 0x000fe40007ffe004 */
[----:B0-----:R-:W2:Y:S02]  /*4db0*/  LDG.E.U8 R4, desc[UR12][R8.64] ;  /* 0x0000000c08047981 */ /* 0x001ea4000c1e1100 */
[----:B------:R-:W-:Y:S02]  /*4dc0*/  LOP3.LUT R29, R32, R21, RZ, 0x3c, !PT ;  /* 0x00000015201d7212 */ /* 0x000fe400078e3cff */
[----:B------:R-:W-:Y:S02]  /*4dd0*/  LOP3.LUT R32, R44, R41, RZ, 0x3c, !PT ;  /* 0x000000292c207212 */ /* 0x000fe400078e3cff */
[----:B------:R-:W-:Y:S02]  /*4de0*/  SHF.L.W.U32.HI R29, R29, 0x10, R29 ;  /* 0x000000101d1d7819 */ /* 0x000fe40000010e1d */
[----:B------:R-:W-:-:S03]  /*4df0*/  SHF.L.W.U32.HI R32, R32, 0x10, R32 ;  /* 0x0000001020207819 */ /* 0x000fc60000010e20 */
[----:B------:R-:W-:Y:S01]  /*4e00*/  IMAD.IADD R43, R26, 0x1, R29 ;  /* 0x000000011a2b7824 */ /* 0x000fe200078e021d */
[----:B------:R-:W-:Y:S01]  /*4e10*/  LOP3.LUT R26, R17, R42, RZ, 0x3c, !PT ;  /* 0x0000002a111a7212 */ /* 0x000fe200078e3cff */
[----:B------:R-:W-:-:S03]  /*4e20*/  IMAD.IADD R33, R33, 0x1, R32 ;  /* 0x0000000121217824 */ /* 0x000fc600078e0220 */
[----:B------:R-:W-:Y:S02]  /*4e30*/  LOP3.LUT R16, R16, R43, RZ, 0x3c, !PT ;  /* 0x0000002b10107212 */ /* 0x000fe400078e3cff */
[----:B------:R-:W-:Y:S02]  /*4e40*/  SHF.L.W.U32.HI R26, R26, 0x10, R26 ;  /* 0x000000101a1a7819 */ /* 0x000fe40000010e1a */
[----:B------:R-:W-:Y:S02]  /*4e50*/  LOP3.LUT R17, R36, R33, RZ, 0x3c, !PT ;  /* 0x0000002124117212 */ /* 0x000fe400078e3cff */
[----:B------:R-:W-:Y:S01]  /*4e60*/  SHF.L.W.U32.HI R16, R16, 0x14, R16 ;  /* 0x0000001410107819 */ /* 0x000fe20000010e10 */
[----:B------:R-:W-:Y:S01]  /*4e70*/  IMAD.IADD R19, R19, 0x1, R26 ;  /* 0x0000000113137824 */ /* 0x000fe200078e021a */
[----:B------:R-:W-:Y:S02]  /*4e80*/  SHF.L.W.U32.HI R17, R17, 0x14, R17 ;  /* 0x0000001411117819 */ /* 0x000fe40000010e11 */
[----:B------:R-:W-:-:S02]  /*4e90*/  LOP3.LUT R34, R34, R27, RZ, 0x3c, !PT ;  /* 0x0000001b22227212 */ /* 0x000fc400078e3cff */
[----:B---3--:R-:W-:Y:S02]  /*4ea0*/  IADD3 R0, PT, PT, R21, R16, R0 ;  /* 0x0000001015007210 */ /* 0x008fe40007ffe000 */
[----:B----4-:R-:W-:Y:S02]  /*4eb0*/  IADD3 R41, PT, PT, R41, R17, R6 ;  /* 0x0000001129297210 */ /* 0x010fe40007ffe006 */
[----:B------:R-:W-:Y:S02]  /*4ec0*/  LOP3.LUT R6, R38, R19, RZ, 0x3c, !PT ;  /* 0x0000001326067212 */ /* 0x000fe400078e3cff */
[----:B------:R-:W-:Y:S02]  /*4ed0*/  LOP3.LUT R29, R29, R0, RZ, 0x3c, !PT ;  /* 0x000000001d1d7212 */ /* 0x000fe400078e3cff */
[----:B------:R-:W-:Y:S02]  /*4ee0*/  LOP3.LUT R36, R32, R41, RZ, 0x3c, !PT ;  /* 0x0000002920247212 */ /* 0x000fe400078e3cff */
[----:B------:R-:W-:-:S02]  /*4ef0*/  SHF.L.W.U32.HI R6, R6, 0x14, R6 ;  /* 0x0000001406067819 */ /* 0x000fc40000010e06 */
[----:B------:R-:W-:Y:S02]  /*4f00*/  SHF.L.W.U32.HI R32, R29, 0x18, R29 ;  /* 0x000000181d207819 */ /* 0x000fe40000010e1d */
[----:B------:R-:W-:Y:S02]  /*4f10*/  SHF.L.W.U32.HI R36, R36, 0x18, R36 ;  /* 0x0000001824247819 */ /* 0x000fe40000010e24 */
[----:B-----5:R-:W-:Y:S01]  /*4f20*/  IADD3 R13, PT, PT, R42, R6, R13 ;  /* 0x000000062a0d7210 */ /* 0x020fe20007ffe00d */
[----:B------:R-:W-:-:S03]  /*4f30*/  IMAD.IADD R43, R43, 0x1, R32 ;  /* 0x000000012b2b7824 */ /* 0x000fc600078e0220 */
[----:B------:R-:W-:Y:S01]  /*4f40*/  LOP3.LUT R21, R26, R13, RZ, 0x3c, !PT ;  /* 0x0000000d1a157212 */ /* 0x000fe200078e3cff */
[----:B------:R-:W-:Y:S01]  /*4f50*/  IMAD.IADD R26, R33, 0x1, R36 ;  /* 0x00000001211a7824 */ /* 0x000fe200078e0224 */
[----:B------:R-:W-:Y:S02]  /*4f60*/  LOP3.LUT R38, R16, R43, RZ, 0x3c, !PT ;  /* 0x0000002b10267212 */ /* 0x000fe400078e3cff */
[----:B------:R-:W-:Y:S02]  /*4f70*/  SHF.L.W.U32.HI R16, R34, 0x18, R34 ;  /* 0x0000001822107819 */ /* 0x000fe40000010e22 */
[----:B------:R-:W-:Y:S02]  /*4f80*/  SHF.L.W.U32.HI R34, R21, 0x18, R21 ;  /* 0x0000001815227819 */ /* 0x000fe40000010e15 */
[----:B------:R-:W-:Y:S01]  /*4f90*/  LOP3.LUT R17, R17, R26, RZ, 0x3c, !PT ;  /* 0x0000001a11117212 */ /* 0x000fe200078e3cff */
[----:B------:R-:W-:Y:S01]  /*4fa0*/  IMAD.IADD R35, R35, 0x1, R16 ;  /* 0x0000000123237824 */ /* 0x000fe200078e0210 */
[----:B------:R-:W-:Y:S01]  /*4fb0*/  SHF.L.W.U32.HI R38, R38, 0x19, R38 ;  /* 0x0000001926267819 */ /* 0x000fe20000010e26 */
[----:B------:R-:W-:Y:S01]  /*4fc0*/  IMAD.IADD R19, R19, 0x1, R34 ;  /* 0x0000000113137824 */ /* 0x000fe200078e0222 */
[----:B------:R-:W-:-:S02]  /*4fd0*/  SHF.L.W.U32.HI R17, R17, 0x19, R17 ;  /* 0x0000001911117819 */ /* 0x000fc40000010e11 */
[----:B------:R-:W-:Y:S02]  /*4fe0*/  LOP3.LUT R40, R40, R35, RZ, 0x3c, !PT ;  /* 0x0000002328287212 */ /* 0x000fe400078e3cff */
[----:B------:R-:W-:Y:S02]  /*4ff0*/  IADD3 R7, PT, PT, R38, R27, R7 ;  /* 0x0000001b26077210 */ /* 0x000fe40007ffe007 */
[----:B------:R-:W-:Y:S02]  /*5000*/  LOP3.LUT R21, R6, R19, RZ, 0x3c, !PT ;  /* 0x0000001306157212 */ /* 0x000fe400078e3cff */
[----:B------:R-:W-:Y:S02]  /*5010*/  LOP3.LUT R36, R36, R7, RZ, 0x3c, !PT ;  /* 0x0000000724247212 */ /* 0x000fe400078e3cff */
[----:B------:R-:W-:Y:S02]  /*5020*/  IADD3 R12, PT, PT, R17, R13, R12 ;  /* 0x0000000d110c7210 */ /* 0x000fe40007ffe00c */
[----:B------:R-:W-:-:S02]  /*5030*/  SHF.L.W.U32.HI R6, R40, 0x19, R40 ;  /* 0x0000001928067819 */ /* 0x000fc40000010e28 */
[----:B------:R-:W-:Y:S02]  /*5040*/  SHF.L.W.U32.HI R13, R21, 0x19, R21 ;  /* 0x00000019150d7819 */ /* 0x000fe40000010e15 */
[----:B------:R-:W-:Y:S02]  /*5050*/  LOP3.LUT R21, R32, R12, RZ, 0x3c, !PT ;  /* 0x0000000c20157212 */ /* 0x000fe400078e3cff */
[----:B------:R-:W-:Y:S02]  /*5060*/  SHF.L.W.U32.HI R32, R36, 0x10, R36 ;  /* 0x0000001024207819 */ /* 0x000fe40000010e24 */
[----:B------:R-:W-:Y:S02]  /*5070*/  IADD3 R41, PT, PT, R6, R41, R14 ;  /* 0x0000002906297210 */ /* 0x000fe40007ffe00e */
[----:B------:R-:W-:Y:S02]  /*5080*/  IADD3 R15, PT, PT, R13, R0, R15 ;  /* 0x000000000d0f7210 */ /* 0x000fe40007ffe00f */
[----:B------:R-:W-:Y:S01]  /*5090*/  SHF.L.W.U32.HI R0, R21, 0x10, R21 ;  /* 0x0000001015007819 */ /* 0x000fe20000010e15 */
[----:B------:R-:W-:Y:S01]  /*50a0*/  IMAD.IADD R19, R32, 0x1, R19 ;  /* 0x0000000120137824 */ /* 0x000fe200078e0213 */
[----:B------:R-:W-:-:S02]  /*50b0*/  LOP3.LUT R34, R34, R41, RZ, 0x3c, !PT ;  /* 0x0000002922227212 */ /* 0x000fc400078e3cff */
[----:B------:R-:W-:Y:S01]  /*50c0*/  LOP3.LUT R21, R16, R15, RZ, 0x3c, !PT ;  /* 0x0000000f10157212 */ /* 0x000fe200078e3cff */
[----:B------:R-:W-:Y:S01]  /*50d0*/  IMAD.IADD R14, R0, 0x1, R35 ;  /* 0x00000001000e7824 */ /* 0x000fe200078e0223 */
[----:B------:R-:W-:Y:S02]  /*50e0*/  SHF.L.W.U32.HI R34, R34, 0x10, R34 ;  /* 0x0000001022227819 */ /* 0x000fe40000010e22 */
[----:B------:R-:W-:Y:S02]  /*50f0*/  LOP3.LUT R16, R38, R19, RZ, 0x3c, !PT ;  /* 0x0000001326107212 */ /* 0x000fe400078e3cff */
[----:B------:R-:W-:Y:S01]  /*5100*/  SHF.L.W.U32.HI R21, R21, 0x10, R21 ;  /* 0x0000001015157819 */ /* 0x000fe20000010e15 */
[----:B------:R-:W-:Y:S01]  /*5110*/  IMAD.IADD R43, R34, 0x1, R43 ;  /* 0x00000001222b7824 */ /* 0x000fe200078e022b */
[----:B------:R-:W-:Y:S02]  /*5120*/  LOP3.LUT R17, R17, R14, RZ, 0x3c, !PT ;  /* 0x0000000e11117212 */ /* 0x000fe400078e3cff */
[----:B------:R-:W-:Y:S01]  /*5130*/  SHF.L.W.U32.HI R16, R16, 0x14, R16 ;  /* 0x0000001410107819 */ /* 0x000fe20000010e10 */
[----:B------:R-:W-:Y:S01]  /*5140*/  IMAD.IADD R26, R21, 0x1, R26 ;  /* 0x00000001151a7824 */ /* 0x000fe200078e021a */
[----:B------:R-:W-:-:S02]  /*5150*/  SHF.L.W.U32.HI R17, R17, 0x14, R17 ;  /* 0x0000001411117819 */ /* 0x000fc40000010e11 */
[----:B------:R-:W-:Y:S02]  /*5160*/  IADD3 R7, PT, PT, R7, R16, R22 ;  /* 0x0000001007077210 */ /* 0x000fe40007ffe016 */
[----:B------:R-:W-:Y:S02]  /*5170*/  LOP3.LUT R6, R6, R43, RZ, 0x3c, !PT ;  /* 0x0000002b06067212 */ /* 0x000fe400078e3cff */
[----:B------:R-:W-:Y:S02]  /*5180*/  LOP3.LUT R13, R13, R26, RZ, 0x3c, !PT ;  /* 0x0000001a0d0d7212 */ /* 0x000fe400078e3cff */
[----:B------:R-:W-:Y:S02]  /*5190*/  IADD3 R23, PT, PT, R12, R17, R23 ;  /* 0x000000110c177210 */ /* 0x000fe40007ffe017 */
[----:B------:R-:W-:Y:S02]  /*51a0*/  LOP3.LUT R32, R32, R7, RZ, 0x3c, !PT ;  /* 0x0000000720207212 */ /* 0x000fe400078e3cff */
[----:B------:R-:W-:-:S02]  /*51b0*/  SHF.L.W.U32.HI R12, R6, 0x14, R6 ;  /* 0x00000014060c7819 */ /* 0x000fc40000010e06 */
[----:B------:R-:W-:Y:S02]  /*51c0*/  SHF.L.W.U32.HI R6, R13, 0x14, R13 ;  /* 0x000000140d067819 */ /* 0x000fe40000010e0d */
[----:B------:R-:W-:Y:S02]  /*51d0*/  LOP3.LUT R13, R0, R23, RZ, 0x3c, !PT ;  /* 0x00000017000d7212 */ /* 0x000fe400078e3cff */
[----:B------:R-:W-:Y:S02]  /*51e0*/  SHF.L.W.U32.HI R0, R32, 0x18, R32 ;  /* 0x0000001820007819 */ /* 0x000fe40000010e20 */
[----:B------:R-:W-:Y:S02]  /*51f0*/  IADD3 R41, PT, PT, R41, R12, R20 ;  /* 0x0000000c29297210 */ /* 0x000fe40007ffe014 */
[----:B------:R-:W-:Y:S01]  /*5200*/  IADD3 R24, PT, PT, R15, R6, R24 ;  /* 0x000000060f187210 */ /* 0x000fe20007ffe018 */
[----:B------:R-:W-:Y:S01]  /*5210*/  IMAD.IADD R19, R19, 0x1, R0 ;  /* 0x0000000113137824 */ /* 0x000fe200078e0200 */
[----:B------:R-:W-:-:S02]  /*5220*/  LOP3.LUT R20, R34, R41, RZ, 0x3c, !PT ;  /* 0x0000002922147212 */ /* 0x000fc400078e3cff */
[----:B------:R-:W-:Y:S02]  /*5230*/  SHF.L.W.U32.HI R15, R13, 0x18, R13 ;  /* 0x000000180d0f7819 */ /* 0x000fe40000010e0d */
[----:B------:R-:W-:Y:S02]  /*5240*/  SHF.L.W.U32.HI R20, R20, 0x18, R20 ;  /* 0x0000001814147819 */ /* 0x000fe40000010e14 */
[----:B------:R-:W-:Y:S02]  /*5250*/  LOP3.LUT R13, R21, R24, RZ, 0x3c, !PT ;  /* 0x00000018150d7212 */ /* 0x000fe400078e3cff */
[----:B------:R-:W-:Y:S01]  /*5260*/  LOP3.LUT R16, R16, R19, RZ, 0x3c, !PT ;  /* 0x0000001310107212 */ /* 0x000fe200078e3cff */
[----:B------:R-:W-:Y:S01]  /*5270*/  IMAD.IADD R14, R14, 0x1, R15 ;  /* 0x000000010e0e7824 */ /* 0x000fe200078e020f */
[----:B------:R-:W-:Y:S01]  /*5280*/  SHF.L.W.U32.HI R13, R13, 0x18, R13 ;  /* 0x000000180d0d7819 */ /* 0x000fe20000010e0d */
[----:B------:R-:W-:Y:S01]  /*5290*/  IMAD.IADD R43, R43, 0x1, R20 ;  /* 0x000000012b2b7824 */ /* 0x000fe200078e0214 */
[----:B------:R-:W-:-:S02]  /*52a0*/  SHF.L.W.U32.HI R22, R16, 0x19, R16 ;  /* 0x0000001910167819 */ /* 0x000fc40000010e10 */
[----:B------:R-:W-:Y:S01]  /*52b0*/  LOP3.LUT R17, R17, R14, RZ, 0x3c, !PT ;  /* 0x0000000e11117212 */ /* 0x000fe200078e3cff */
[----:B------:R-:W-:Y:S01]  /*52c0*/  IMAD.IADD R21, R26, 0x1, R13 ;  /* 0x000000011a157824 */ /* 0x000fe200078e020d */
[----:B------:R-:W-:Y:S02]  /*52d0*/  IADD3 R16, PT, PT, R22, R24, R5 ;  /* 0x0000001816107210 */ /* 0x000fe40007ffe005 */
[----:B------:R-:W-:Y:S02]  /*52e0*/  LOP3.LUT R5, R12, R43, RZ, 0x3c, !PT ;  /* 0x0000002b0c057212 */ /* 0x000fe400078e3cff */
[----:B------:R-:W-:Y:S02]  /*52f0*/  SHF.L.W.U32.HI R17, R17, 0x19, R17 ;  /* 0x0000001911117819 */ /* 0x000fe40000010e11 */
[----:B------:R-:W-:Y:S02]  /*5300*/  SHF.L.W.U32.HI R5, R5, 0x19, R5 ;  /* 0x0000001905057819 */ /* 0x000fe40000010e05 */
[----:B------:R-:W-:-:S02]  /*5310*/  LOP3.LUT R6, R6, R21, RZ, 0x3c, !PT ;  /* 0x0000001506067212 */ /* 0x000fc400078e3cff */
[----:B------:R-:W-:Y:S02]  /*5320*/  IADD3 R18, PT, PT, R17, R41, R18 ;  /* 0x0000002911127210 */ /* 0x000fe40007ffe012 */
[----:B------:R-:W-:Y:S02]  /*5330*/  LOP3.LUT R15, R15, R16, RZ, 0x3c, !PT ;  /* 0x000000100f0f7212 */ /* 0x000fe400078e3cff */
[----:B------:R-:W-:Y:S02]  /*5340*/  IADD3 R30, PT, PT, R5, R7, R30 ;  /* 0x00000007051e7210 */ /* 0x000fe40007ffe01e */
[----:B------:R-:W-:Y:S02]  /*5350*/  SHF.L.W.U32.HI R6, R6, 0x19, R6 ;  /* 0x0000001906067819 */ /* 0x000fe40000010e06 */
[----:B------:R-:W-:Y:S02]  /*5360*/  LOP3.LUT R24, R0, R18, RZ, 0x3c, !PT ;  /* 0x0000001200187212 */ /* 0x000fe400078e3cff */
[----:B------:R-:W-:-:S02]  /*5370*/  SHF.L.W.U32.HI R0, R15, 0x10, R15 ;  /* 0x000000100f007819 */ /* 0x000fc40000010e0f */
[----:B------:R-:W-:Y:S02]  /*5380*/  LOP3.LUT R13, R13, R30, RZ, 0x3c, !PT ;  /* 0x0000001e0d0d7212 */ /* 0x000fe400078e3cff */
[----:B------:R-:W-:Y:S01]  /*5390*/  IADD3 R31, PT, PT, R6, R23, R31 ;  /* 0x00000017061f7210 */ /* 0x000fe20007ffe01f */
[----:B------:R-:W-:Y:S01]  /*53a0*/  IMAD.IADD R7, R43, 0x1, R0 ;  /* 0x000000012b077824 */ /* 0x000fe200078e0200 */
[----:B------:R-:W-:Y:S02]  /*53b0*/  SHF.L.W.U32.HI R15, R13, 0x10, R13 ;  /* 0x000000100d0f7819 */ /* 0x000fe40000010e0d */
[----:B------:R-:W-:Y:S02]  /*53c0*/  LOP3.LUT R20, R20, R31, RZ, 0x3c, !PT ;  /* 0x0000001f14147212 */ /* 0x000fe400078e3cff */
[----:B------:R-:W-:Y:S01]  /*53d0*/  LOP3.LUT R22, R22, R7, RZ, 0x3c, !PT ;  /* 0x0000000716167212 */ /* 0x000fe200078e3cff */
[----:B------:R-:W-:Y:S01]  /*53e0*/  IMAD.IADD R14, R14, 0x1, R15 ;  /* 0x000000010e0e7824 */ /* 0x000fe200078e020f */
[----:B------:R-:W-:-:S02]  /*53f0*/  SHF.L.W.U32.HI R20, R20, 0x10, R20 ;  /* 0x0000001014147819 */ /* 0x000fc40000010e14 */
[----:B------:R-:W-:Y:S02]  /*5400*/  SHF.L.W.U32.HI R13, R22, 0x14, R22 ;  /* 0x00000014160d7819 */ /* 0x000fe40000010e16 */
[----:B------:R-:W-:Y:S01]  /*5410*/  LOP3.LUT R5, R5, R14, RZ, 0x3c, !PT ;  /* 0x0000000e05057212 */ /* 0x000fe200078e3cff */
[----:B------:R-:W-:Y:S01]  /*5420*/  IMAD.IADD R19, R19, 0x1, R20 ;  /* 0x0000000113137824 */ /* 0x000fe200078e0214 */
[----:B------:R-:W-:Y:S02]  /*5430*/  SHF.L.W.U32.HI R24, R24, 0x10, R24 ;  /* 0x0000001018187819 */ /* 0x000fe40000010e18 */
[----:B------:R-:W-:Y:S02]  /*5440*/  IADD3 R37, PT, PT, R16, R13, R37 ;  /* 0x0000000d10257210 */ /* 0x000fe40007ffe025 */
[----:B------:R-:W-:Y:S01]  /*5450*/  SHF.L.W.U32.HI R5, R5, 0x14, R5 ;  /* 0x0000001405057819 */ /* 0x000fe20000010e05 */
[----:B------:R-:W-:Y:S01]  /*5460*/  IMAD.IADD R12, R21, 0x1, R24 ;  /* 0x00000001150c7824 */ /* 0x000fe200078e0218 */
[----:B------:R-:W-:-:S02]  /*5470*/  LOP3.LUT R6, R6, R19, RZ, 0x3c, !PT ;  /* 0x0000001306067212 */ /* 0x000fc400078e3cff */
[----:B------:R-:W-:Y:S02]  /*5480*/  LOP3.LUT R16, R0, R37, RZ, 0x3c, !PT ;  /* 0x0000002500107212 */ /* 0x000fe400078e3cff */
[----:B------:R-:W-:Y:S02]  /*5490*/  IADD3 R28, PT, PT, R30, R5, R28 ;  /* 0x000000051e1c7210 */ /* 0x000fe40007ffe01c */
[----:B------:R-:W-:Y:S02]  /*54a0*/  SHF.L.W.U32.HI R0, R6, 0x14, R6 ;  /* 0x0000001406007819 */ /* 0x000fe40000010e06 */
[----:B------:R-:W-:Y:S02]  /*54b0*/  LOP3.LUT R17, R17, R12, RZ, 0x3c, !PT ;  /* 0x0000000c11117212 */ /* 0x000fe400078e3cff */
[----:B------:R-:W-:Y:S02]  /*54c0*/  LOP3.LUT R15, R15, R28, RZ, 0x3c, !PT ;  /* 0x0000001c0f0f7212 */ /* 0x000fe400078e3cff */
[----:B--2---:R-:W-:-:S02]  /*54d0*/  IADD3 R31, PT, PT, R31, R0, R25 ;  /* 0x000000001f1f7210 */ /* 0x004fc40007ffe019 */
[----:B------:R-:W-:Y:S02]  /*54e0*/  SHF.L.W.U32.HI R17, R17, 0x14, R17 ;  /* 0x0000001411117819 */ /* 0x000fe40000010e11 */
[----:B------:R-:W-:Y:S02]  /*54f0*/  SHF.L.W.U32.HI R15, R15, 0x18, R15 ;  /* 0x000000180f0f7819 */ /* 0x000fe40000010e0f */
[----:B------:R-:W-:Y:S02]  /*5500*/  LOP3.LUT R20, R20, R31, RZ, 0x3c, !PT ;  /* 0x0000001f14147212 */ /* 0x000fe400078e3cff */
[----:B------:R-:W-:Y:S01]  /*5510*/  IADD3 R39, PT, PT, R18, R17, R39 ;  /* 0x0000001112277210 */ /* 0x000fe20007ffe027 */
[----:B------:R-:W-:Y:S01]  /*5520*/  IMAD.IADD R14, R14, 0x1, R15 ;  /* 0x000000010e0e7824 */ /* 0x000fe200078e020f */
[----:B------:R-:W-:Y:S02]  /*5530*/  SHF.L.W.U32.HI R20, R20, 0x18, R20 ;  /* 0x0000001814147819 */ /* 0x000fe40000010e14 */
[----:B------:R-:W-:-:S02]  /*5540*/  LOP3.LUT R24, R24, R39, RZ, 0x3c, !PT ;  /* 0x0000002718187212 */ /* 0x000fc400078e3cff */
[----:B------:R-:W-:Y:S01]  /*5550*/  LOP3.LUT R5, R5, R14, RZ, 0x3c, !PT ;  /* 0x0000000e05057212 */ /* 0x000fe200078e3cff */
[----:B------:R-:W-:Y:S01]  /*5560*/  IMAD.IADD R19, R19, 0x1, R20 ;  /* 0x0000000113137824 */ /* 0x000fe200078e0214 */
[----:B------:R-:W-:Y:S02]  /*5570*/  SHF.L.W.U32.HI R16, R16, 0x18, R16 ;  /* 0x0000001810107819 */ /* 0x000fe40000010e10 */
[----:B------:R-:W-:Y:S02]  /*5580*/  SHF.L.W.U32.HI R23, R24, 0x18, R24 ;  /* 0x0000001818177819 */ /* 0x000fe40000010e18 */
[----:B------:R-:W-:Y:S01]  /*5590*/  SHF.L.W.U32.HI R30, R5, 0x19, R5 ;  /* 0x00000019051e7819 */ /* 0x000fe20000010e05 */
[----:B------:R-:W-:Y:S01]  /*55a0*/  IMAD.IADD R6, R7, 0x1, R16 ;  /* 0x0000000107067824 */ /* 0x000fe200078e0210 */
[----:B------:R-:W-:Y:S01]  /*55b0*/  LOP3.LUT R5, R28, 0xff, R19, 0x48, !PT ;  /* 0x000000ff1c057812 */ /* 0x000fe200078e4813 */
[----:B------:R-:W-:Y:S01]  /*55c0*/  IMAD.IADD R12, R12, 0x1, R23 ;  /* 0x000000010c0c7824 */ /* 0x000fe200078e0217 */
[----:B------:R-:W-:-:S02]  /*55d0*/  LOP3.LUT R0, R0, R19, RZ, 0x3c, !PT ;  /* 0x0000001300007212 */ /* 0x000fc400078e3cff */
[----:B------:R-:W-:Y:S02]  /*55e0*/  ISETP.GT.U32.AND P0, PT, R4, R5, PT ;  /* 0x000000050400720c */ /* 0x000fe40003f04070 */
[----:B------:R-:W-:Y:S02]  /*55f0*/  LOP3.LUT R13, R13, R6, RZ, 0x3c, !PT ;  /* 0x000000060d0d7212 */ /* 0x000fe400078e3cff */
[----:B------:R-:W-:Y:S02]  /*5600*/  LOP3.LUT R17, R17, R12, RZ, 0x3c, !PT ;  /* 0x0000000c11117212 */ /* 0x000fe400078e3cff */
[----:B------:R-:W-:Y:S02]  /*5610*/  SHF.L.W.U32.HI R22, R13, 0x19, R13 ;  /* 0x000000190d167819 */ /* 0x000fe40000010e0d */
[----:B------:R-:W-:Y:S02]  /*5620*/  SHF.L.W.U32.HI R25, R17, 0x19, R17 ;  /* 0x0000001911197819 */ /* 0x000fe40000010e11 */
[----:B------:R-:W-:-:S02]  /*5630*/  SHF.L.W.U32.HI R24, R0, 0x19, R0 ;  /* 0x0000001900187819 */ /* 0x000fc40000010e00 */
[----:B------:R-:W-:Y:S02]  /*5640*/  LOP3.LUT R6, R39, R6, RZ, 0x3c, !PT ;  /* 0x0000000627067212 */ /* 0x000fe400078e3cff */
[----:B------:R-:W-:Y:S02]  /*5650*/  LOP3.LUT R19, R28, R19, RZ, 0x3c, !PT ;  /* 0x000000131c137212 */ /* 0x000fe400078e3cff */
[----:B------:R-:W-:Y:S02]  /*5660*/  LOP3.LUT R21, R37, R12, RZ, 0x3c, !PT ;  /* 0x0000000c25157212 */ /* 0x000fe400078e3cff */
[----:B------:R-:W-:Y:S02]  /*5670*/  LOP3.LUT R22, R22, R23, RZ, 0x3c, !PT ;  /* 0x0000001716167212 */ /* 0x000fe400078e3cff */
[----:B------:R-:W-:Y:S02]  /*5680*/  LOP3.LUT R25, R25, R16, RZ, 0x3c, !PT ;  /* 0x0000001019197212 */ /* 0x000fe400078e3cff */
[----:B------:R-:W-:-:S02]  /*5690*/  LOP3.LUT R30, R30, R20, RZ, 0x3c, !PT ;  /* 0x000000141e1e7212 */ /* 0x000fc400078e3cff */
[----:B------:R-:W-:Y:S02]  /*56a0*/  LOP3.LUT R24, R24, R15, RZ, 0x3c, !PT ;  /* 0x0000000f18187212 */ /* 0x000fe400078e3cff */
[----:B------:R-:W-:Y:S02]  /*56b0*/  LOP3.LUT R14, R31, R14, RZ, 0x3c, !PT ;  /* 0x0000000e1f0e7212 */ /* 0x000fe400078e3cff */
[--C-:B------:R-:W-:Y:S02]  /*56c0*/  SHF.R.U32.HI R35, RZ, 0x18, R6.reuse ;  /* 0x00000018ff237819 */ /* 0x100fe40000011606 */
[----:B------:R-:W-:Y:S02]  /*56d0*/  SHF.R.U32.HI R37, RZ, 0x8, R6 ;  /* 0x00000008ff257819 */ /* 0x000fe40000011606 */
[C---:B------:R-:W-:Y:S02]  /*56e0*/  PRMT R0, R6.reuse, 0x7610, R0 ;  /* 0x0000761006007816 */ /* 0x040fe40000000000 */
[----:B------:R-:W-:-:S02]  /*56f0*/  PRMT R12, R6, 0x7632, R12 ;  /* 0x00007632060c7816 */ /* 0x000fc4000000000c */
[--C-:B------:R-:W-:Y:S02]  /*5700*/  SHF.R.U32.HI R6, RZ, 0x18, R19.reuse ;  /* 0x00000018ff067819 */ /* 0x100fe40000011613 */
[----:B------:R-:W-:Y:S02]  /*5710*/  SHF.R.U32.HI R5, RZ, 0x8, R19 ;  /* 0x00000008ff057819 */ /* 0x000fe40000011613 */
[C---:B------:R-:W-:Y:S02]  /*5720*/  PRMT R7, R19.reuse, 0x7610, R7 ;  /* 0x0000761013077816 */ /* 0x040fe40000000007 */
[----:B------:R-:W-:Y:S02]  /*5730*/  PRMT R31, R19, 0x7632, R31 ;  /* 0x00007632131f7816 */ /* 0x000fe4000000001f */
[--C-:B------:R-:W-:Y:S02]  /*5740*/  SHF.R.U32.HI R43, RZ, 0x18, R21.reuse ;  /* 0x00000018ff2b7819 */ /* 0x100fe40000011615 */
[----:B------:R-:W-:-:S02]  /*5750*/  SHF.R.U32.HI R17, RZ, 0x8, R21 ;  /* 0x00000008ff117819 */ /* 0x000fc40000011615 */
[----:B------:R-:W-:Y:S02]  /*5760*/  PRMT R18, R21, 0x7610, R18 ;  /* 0x0000761015127816 */ /* 0x000fe40000000012 */
[--C-:B------:R-:W-:Y:S02]  /*5770*/  SHF.R.U32.HI R19, RZ, 0x18, R22.reuse ;  /* 0x00000018ff137819 */ /* 0x100fe40000011616 */
[----:B------:R-:W-:Y:S02]  /*5780*/  SHF.R.U32.HI R45, RZ, 0x8, R22 ;  /* 0x00000008ff2d7819 */ /* 0x000fe40000011616 */
        /* <DEDUP_REMOVED lines=12> */
[C---:B------:R-:W-:Y:S02]  /*5850*/  PRMT R15, R14.reuse, 0x7610, R15 ;  /* 0x000076100e0f7816 */ /* 0x040fe4000000000f */
[----:B------:R-:W-:Y:S02]  /*5860*/  PRMT R20, R14, 0x7632, R20 ;  /* 0x000076320e147816 */ /* 0x000fe40000000014 */
[----:B------:R-:W-:-:S02]  /*5870*/  PRMT R21, R21, 0x7632, R21 ;  /* 0x0000763215157816 */ /* 0x000fc40000000015 */
[----:B------:R-:W-:Y:S02]  /*5880*/  PRMT R22, R22, 0x7632, R22 ;  /* 0x0000763216167816 */ /* 0x000fe40000000016 */
[----:B------:R-:W-:Y:S02]  /*5890*/  PRMT R30, R30, 0x7632, R30 ;  /* 0x000076321e1e7816 */ /* 0x000fe4000000001e */
[----:B------:R-:W-:Y:S02]  /*58a0*/  PRMT R25, R25, 0x7632, R25 ;  /* 0x0000763219197816 */ /* 0x000fe40000000019 */
[----:B------:R-:W-:Y:S01]  /*58b0*/  PRMT R24, R24, 0x7632, R24 ;  /* 0x0000763218187816 */ /* 0x000fe20000000018 */
[----:B------:R-:W-:Y:S06]  /*58c0*/  @P0 BRA `(.L_x_13) ;  /* 0x0000007c00240947 */ /* 0x000fec0003800000 */
[----:B------:R-:W-:Y:S01]  /*58d0*/  LOP3.LUT R14, R7, 0xff, RZ, 0xc0, !PT ;  /* 0x000000ff070e7812 */ /* 0x000fe200078ec0ff */
[----:B------:R-:W-:Y:S03]  /*58e0*/  BSSY.RELIABLE B1, `(.L_x_14) ;  /* 0x00000da000017945 */ /* 0x000fe60003800100 */
[----:B------:R-:W-:-:S13]  /*58f0*/  ISETP.GE.U32.AND P0, PT, R4, R14, PT ;  /* 0x0000000e0400720c */ /* 0x000fda0003f06070 */
[----:B------:R-:W-:Y:S05]  /*5900*/  @!P0 BRA `(.L_x_15) ;  /* 0x0000000c005c8947 */ /* 0x000fea0003800000 */
[----:B------:R-:W2:Y:S01]  /*5910*/  LDG.E.U8 R4, desc[UR12][R8.64+0x1] ;  /* 0x0000010c08047981 */ /* 0x000ea2000c1e1100 */
[----:B------:R-:W-:-:S04]  /*5920*/  LOP3.LUT R14, R5, 0xff, RZ, 0xc0, !PT ;  /* 0x000000ff050e7812 */ /* 0x000fc800078ec0ff */
[----:B--2---:R-:W-:-:S13]  /*5930*/  ISETP.GT.U32.AND P0, PT, R4, R14, PT ;  /* 0x0000000e0400720c */ /* 0x004fda0003f04070 */
[----:B------:R-:W-:Y:S05]  /*5940*/  @P0 BREAK.RELIABLE B1 ;  /* 0x0000000000010942 */ /* 0x000fea0003800100 */
[----:B------:R-:W-:Y:S05]  /*5950*/  @P0 BRA `(.L_x_13) ;  /* 0x0000007c00000947 */ /* 0x000fea0003800000 */
        /* <DEDUP_REMOVED lines=207> */
[----:B--2---:R-:W-:-:S13]  /*6650*/  ISETP.GE.U32.AND P0, PT, R8, R4, PT ;  /* 0x000000040800720c */ /* 0x004fda0003f06070 */
[----:B------:R-:W-:Y:S05]  /*6660*/  @P0 BREAK.RELIABLE B1 ;  /* 0x0000000000010942 */ /* 0x000fea0003800100 */
[----:B------:R-:W-:Y:S05]  /*6670*/  @P0 BRA `(.L_x_13) ;  /* 0x0000006c00b80947 */ /* 0x000fea0003800000 */
.L_x_15:
[----:B------:R-:W-:Y:S05]  /*6680*/  BSYNC.RELIABLE B1 ;  /* 0x0000000000017941 */ /* 0x000fea0003800100 */
.L_x_14:
[----:B------:R-:W0:Y:S01]  /*6690*/  LDCU UR5, c[0x0][0x3b0] ;  /* 0x00007600ff0577ac */ /* 0x000e220008000800 */
[----:B------:R-:W-:Y:S01]  /*66a0*/  IADD3 R2, P0, PT, R2, UR4, RZ ;  /* 0x0000000402027c10 */ /* 0x000fe2000ff1e0ff */
[----:B------:R-:W-:-:S04]  /*66b0*/  VIADD R11, R11, 0x1 ;  /* 0x000000010b0b7836 */ /* 0x000fc80000000000 */
[----:B------:R-:W-:Y:S01]  /*66c0*/  IMAD.X R3, RZ, RZ, R3, P0 ;  /* 0x000000ffff037224 */ /* 0x000fe200000e0603 */
[----:B0-----:R-:W-:-:S13]  /*66d0*/  ISETP.NE.AND P0, PT, R11, UR5, PT ;  /* 0x000000050b007c0c */ /* 0x001fda000bf05270 */
[----:B------:R-:W-:Y:S05]  /*66e0*/  @!P0 EXIT ;  /* 0x000000000000894d */ /* 0x000fea0003800000 */
[----:B------:R-:W-:-:S13]  /*66f0*/  ISETP.NE.AND P0, PT, R10, RZ, PT ;  /* 0x000000ff0a00720c */ /* 0x000fda0003f05270 */
[----:B------:R-:W-:Y:S05]  /*6700*/  @!P0 BRA `(.L_x_16) ;  /* 0xffffff9800d08947 */ /* 0x000fea000383ffff */
[----:B------:R-:W-:Y:S05]  /*6710*/  EXIT ;  /* 0x000000000000794d */ /* 0x000fea0003800000 */
.L_x_1:
[----:B------:R-:W0:Y:S01]  /*6720*/  LDC.64 R4, c[0x0][0x3a0] ;  /* 0x0000e800ff047b82 */ /* 0x000e220000000a00 */
[----:B------:R-:W-:Y:S02]  /*6730*/  ULOP3.LUT UR17, UR6, 0xf, URZ, 0xc0, !UPT ;  /* 0x0000000f06117892 */ /* 0x000fe4000f8ec0ff */
[----:B------:R-:W-:Y:S02]  /*6740*/  ULOP3.LUT UR18, UR6, 0x7, URZ, 0xc0, !UPT ;  /* 0x0000000706127892 */ /* 0x000fe4000f8ec0ff */
[----:B------:R-:W-:Y:S02]  /*6750*/  ULOP3.LUT UR19, UR6, 0xfffffff0, URZ, 0xc0, !UPT ;  /* 0xfffffff006137892 */ /* 0x000fe4000f8ec0ff */
[----:B------:R-:W-:Y:S01]  /*6760*/  ULOP3.LUT UR20, UR6, 0x3, URZ, 0xc0, !UPT ;  /* 0x0000000306147892 */ /* 0x000fe2000f8ec0ff */
[----:B------:R-:W1:Y:S01]  /*6770*/  LDCU.64 UR14, c[0x0][0x380] ;  /* 0x00007000ff0e77ac */ /* 0x000e620008000a00 */
[----:B0-----:R-:W2:Y:S01]  /*6780*/  LDG.E.U8 R4, desc[UR12][R4.64] ;  /* 0x0000000c04047981 */ /* 0x001ea2000c1e1100 */
[----:B------:R-:W-:Y:S01]  /*6790*/  UIADD3 UR8, UPT, UPT, UR17, -0x1, URZ ;  /* 0xffffffff11087890 */ /* 0x000fe2000fffe0ff */
[----:B------:R-:W-:Y:S01]  /*67a0*/  IMAD.MOV.U32 R32, RZ, RZ, RZ ;  /* 0x000000ffff207224 */ /* 0x000fe200078e00ff */
[----:B------:R-:W-:-:S02]  /*67b0*/  UIADD3 UR9, UPT, UPT, UR18, -0x1, URZ ;  /* 0xffffffff12097890 */ /* 0x000fc4000fffe0ff */
[----:B------:R-:W-:Y:S02]  /*67c0*/  UIADD3 UR5, UPT, UPT, UR7, UR6, URZ ;  /* 0x0000000607057290 */ /* 0x000fe4000fffe0ff */
[----:B------:R-:W-:Y:S02]  /*67d0*/  UISETP.GE.U32.AND UP0, UPT, UR8, 0x7, UPT ;  /* 0x000000070800788c */ /* 0x000fe4000bf06070 */
[----:B------:R-:W-:Y:S01]  /*67e0*/  UISETP.GE.U32.AND UP1, UPT, UR9, 0x3, UPT ;  /* 0x000000030900788c */ /* 0x000fe2000bf26070 */
[----:B-12---:R-:W-:-:S13]  /*67f0*/  ISETP.NE.AND P1, PT, R4, RZ, PT ;  /* 0x000000ff0400720c */ /* 0x006fda0003f25270 */
.L_x_34:
[----:B------:R-:W-:Y:S05]  /*6800*/  @P1 EXIT ;  /* 0x000000000000194d */ /* 0x000fea0003800000 */
[----:B------:R-:W0:Y:S02]  /*6810*/  LDCU UR6, c[0x0][0x388] ;  /* 0x00007100ff0677ac */ /* 0x000e240008000800 */
[----:B0-----:R-:W-:-:S09]  /*6820*/  UISETP.NE.AND UP2, UPT, UR6, URZ, UPT ;  /* 0x000000ff0600728c */ /* 0x001fd2000bf45270 */
[----:B------:R-:W-:Y:S05]  /*6830*/  BRA.U !UP2, `(.L_x_17) ;  /* 0x000000050a5c7547 */ /* 0x000fea000b800000 */
[----:B------:R-:W-:-:S07]  /*6840*/  IMAD.MOV.U32 R0, RZ, RZ, RZ ;  /* 0x000000ffff007224 */ /* 0x000fce00078e00ff */
.L_x_18:
[----:B------:R-:W-:-:S05]  /*6850*/  IADD3 R4, P0, PT, R0, UR14, RZ ;  /* 0x0000000e00047c10 */ /* 0x000fca000ff1e0ff */
[----:B------:R-:W-:-:S05]  /*6860*/  IMAD.X R5, RZ, RZ, UR15, P0 ;  /* 0x0000000fff057e24 */ /* 0x000fca00080e06ff */
        /* <DEDUP_REMOVED lines=15> */
[----:B------:R-:W5:Y:S01]  /*6960*/  LDG.E.U8 R21, desc[UR12][R4.64] ;  /* 0x0000000c04157981 */ /* 0x000f62000c1e1100 */
[----:B--2---:R-:W-:-:S02]  /*6970*/  PRMT R6, R7, 0x3340, R6 ;  /* 0x0000334007067816 */ /* 0x004fc40000000006 */
[----:B---3--:R-:W-:Y:S02]  /*6980*/  PRMT R9, R9, 0x3340, R8 ;  /* 0x0000334009097816 */ /* 0x008fe40000000008 */
[----:B----4-:R-:W-:Y:S02]  /*6990*/  PRMT R14, R15, 0x3340, R14 ;  /* 0x000033400f0e7816 */ /* 0x010fe4000000000e */
[----:B-----5:R-:W-:Y:S02]  /*69a0*/  PRMT R17, R17, 0x3340, R16 ;  /* 0x0000334011117816 */ /* 0x020fe40000000010 */
[----:B------:R-:W-:Y:S02]  /*69b0*/  PRMT R10, R11, 0x3340, R10 ;  /* 0x000033400b0a7816 */ /* 0x000fe4000000000a */
[----:B------:R-:W-:Y:S02]  /*69c0*/  PRMT R11, R9, 0x5410, R6 ;  /* 0x00005410090b7816 */ /* 0x000fe40000000006 */
[----:B------:R-:W-:-:S02]  /*69d0*/  PRMT R9, R17, 0x5410, R14 ;  /* 0x0000541011097816 */ /* 0x000fc4000000000e */
[----:B------:R-:W-:Y:S01]  /*69e0*/  PRMT R13, R13, 0x3340, R12 ;  /* 0x000033400d0d7816 */ /* 0x000fe2000000000c */
[----:B------:R-:W-:-:S03]  /*69f0*/  IMAD.IADD R14, R1, 0x1, R0 ;  /* 0x00000001010e7824 */ /* 0x000fc600078e0200 */
[----:B------:R-:W-:Y:S02]  /*6a00*/  PRMT R10, R13, 0x5410, R10 ;  /* 0x000054100d0a7816 */ /* 0x000fe4000000000a */
[----:B------:R-:W-:Y:S02]  /*6a10*/  PRMT R8, R19, 0x3340, R18 ;  /* 0x0000334013087816 */ /* 0x000fe40000000012 */
[----:B------:R-:W-:-:S04]  /*6a20*/  PRMT R21, R21, 0x3340, R20 ;  /* 0x0000334015157816 */ /* 0x000fc80000000014 */
[----:B------:R-:W-:Y:S01]  /*6a30*/  PRMT R8, R21, 0x5410, R8 ;  /* 0x0000541015087816 */ /* 0x000fe20000000008 */
[----:B------:R-:W-:Y:S02]  /*6a40*/  IMAD.MOV.U32 R12, RZ, RZ, R0 ;  /* 0x000000ffff0c7224 */ /* 0x000fe400078e0000 */
[----:B------:R-:W-:Y:S02]  /*6a50*/  VIADD R0, R0, 0x10 ;  /* 0x0000001000007836 */ /* 0x000fe40000000000 */
[----:B------:R0:W-:Y:S03]  /*6a60*/  STL.128 [R14+0x80], R8 ;  /* 0x000080080e007387 */ /* 0x0001e60000100c00 */
[----:B------:R-:W-:-:S13]  /*6a70*/  ISETP.NE.AND P0, PT, R0, UR19, PT ;  /* 0x0000001300007c0c */ /* 0x000fda000bf05270 */
[----:B0-----:R-:W-:Y:S05]  /*6a80*/  @P0 BRA `(.L_x_18) ;  /* 0xfffffffc00700947 */ /* 0x001fea000383ffff */
[----:B------:R-:W-:-:S09]  /*6a90*/  UISETP.NE.AND UP2, UPT, UR17, URZ, UPT ;  /* 0x000000ff1100728c */ /* 0x000fd2000bf45270 */
[----:B------:R-:W-:Y:S05]  /*6aa0*/  BRA.U !UP2, `(.L_x_17) ;  /* 0x000000010ac07547 */ /* 0x000fea000b800000 */
[----:B------:R-:W-:Y:S01]  /*6ab0*/  IMAD.U32 R0, RZ, RZ, UR19 ;  /* 0x00000013ff007e24 */ /* 0x000fe2000f8e00ff */
[----:B------:R-:W-:Y:S01]  /*6ac0*/  UISETP.NE.AND UP2, UPT, UR18, URZ, UPT ;  /* 0x000000ff1200728c */ /* 0x000fe2000bf45270 */
[----:B------:R-:W-:Y:S10]  /*6ad0*/  BRA.U !UP0, `(.L_x_19) ;  /* 0x0000000108407547 */ /* 0x000ff4000b800000 */
[----:B------:R-:W2:Y:S04]  /*6ae0*/  LDG.E.U8 R0, desc[UR12][R4.64+0x17] ;  /* 0x0000170c04007981 */ /* 0x000ea8000c1e1100 */
[----:B------:R-:W2:Y:S04]  /*6af0*/  LDG.E.U8 R7, desc[UR12][R4.64+0x16] ;  /* 0x0000160c04077981 */ /* 0x000ea8000c1e1100 */
[----:B------:R-:W3:Y:S04]  /*6b00*/  LDG.E.U8 R6, desc[UR12][R4.64+0x15] ;  /* 0x0000150c04067981 */ /* 0x000ee8000c1e1100 */
[----:B------:R-:W3:Y:S04]  /*6b10*/  LDG.E.U8 R9, desc[UR12][R4.64+0x14] ;  /* 0x0000140c04097981 */ /* 0x000ee8000c1e1100 */
[----:B------:R-:W4:Y:S04]  /*6b20*/  LDG.E.U8 R8, desc[UR12][R4.64+0x13] ;  /* 0x0000130c04087981 */ /* 0x000f28000c1e1100 */
[----:B------:R-:W4:Y:S04]  /*6b30*/  LDG.E.U8 R11, desc[UR12][R4.64+0x12] ;  /* 0x0000120c040b7981 */ /* 0x000f28000c1e1100 */
[----:B------:R-:W5:Y:S04]  /*6b40*/  LDG.E.U8 R10, desc[UR12][R4.64+0x11] ;  /* 0x0000110c040a7981 */ /* 0x000f68000c1e1100 */
[----:B------:R-:W5:Y:S01]  /*6b50*/  LDG.E.U8 R13, desc[UR12][R4.64+0x10] ;  /* 0x0000100c040d7981 */ /* 0x000f62000c1e1100 */
[----:B--2---:R-:W-:-:S02]  /*6b60*/  PRMT R0, R7, 0x3340, R0 ;  /* 0x0000334007007816 */ /* 0x004fc40000000000 */
[----:B---3--:R-:W-:-:S04]  /*6b70*/  PRMT R9, R9, 0x3340, R6 ;  /* 0x0000334009097816 */ /* 0x008fc80000000006 */
[----:B------:R-:W-:Y:S01]  /*6b80*/  PRMT R9, R9, 0x5410, R0 ;  /* 0x0000541009097816 */ /* 0x000fe20000000000 */
[----:B------:R-:W-:Y:S01]  /*6b90*/  VIADD R0, R12, 0x18 ;  /* 0x000000180c007836 */ /* 0x000fe20000000000 */
[----:B----4-:R-:W-:Y:S02]  /*6ba0*/  PRMT R8, R11, 0x3340, R8 ;  /* 0x000033400b087816 */ /* 0x010fe40000000008 */
[----:B-----5:R-:W-:-:S04]  /*6bb0*/  PRMT R13, R13, 0x3340, R10 ;  /* 0x000033400d0d7816 */ /* 0x020fc8000000000a */
[----:B------:R-:W-:-:S05]  /*6bc0*/  PRMT R8, R13, 0x5410, R8 ;  /* 0x000054100d087816 */ /* 0x000fca0000000008 */
[----:B------:R0:W-:Y:S02]  /*6bd0*/  STL.64 [R14+0x90], R8 ;  /* 0x000090080e007387 */ /* 0x0001e40000100a00 */
.L_x_19:
[----:B------:R-:W-:Y:S05]  /*6be0*/  BRA.U !UP2, `(.L_x_17) ;  /* 0x000000010a707547 */ /* 0x000fea000b800000 */
[----:B------:R-:W-:Y:S01]  /*6bf0*/  UISETP.NE.AND UP2, UPT, UR20, URZ, UPT ;  /* 0x000000ff1400728c */ /* 0x000fe2000bf45270 */
[----:B------:R-:W-:Y:S10]  /*6c00*/  BRA.U !UP1, `(.L_x_20) ;  /* 0x0000000109307547 */ /* 0x000ff4000b800000 */
[----:B------:R-:W-:-:S05]  /*6c10*/  IADD3 R4, P0, PT, R0, UR14, RZ ;  /* 0x0000000e00047c10 */ /* 0x000fca000ff1e0ff */
[----:B------:R-:W-:-:S05]  /*6c20*/  IMAD.X R5, RZ, RZ, UR15, P0 ;  /* 0x0000000fff057e24 */ /* 0x000fca00080e06ff */
[----:B------:R-:W2:Y:S04]  /*6c30*/  LDG.E.U8 R6, desc[UR12][R4.64] ;  /* 0x0000000c04067981 */ /* 0x000ea8000c1e1100 */
[----:B------:R-:W3:Y:S04]  /*6c40*/  LDG.E.U8 R7, desc[UR12][R4.64+0x1] ;  /* 0x0000010c04077981 */ /* 0x000ee8000c1e1100 */
[----:B0-----:R-:W4:Y:S04]  /*6c50*/  LDG.E.U8 R8, desc[UR12][R4.64+0x2] ;  /* 0x0000020c04087981 */ /* 0x001f28000c1e1100 */
[----:B------:R-:W5:Y:S01]  /*6c60*/  LDG.E.U8 R9, desc[UR12][R4.64+0x3] ;  /* 0x0000030c04097981 */ /* 0x000f62000c1e1100 */
[----:B------:R-:W-:-:S02]  /*6c70*/  IMAD.IADD R10, R1, 0x1, R0 ;  /* 0x00000001010a7824 */ /* 0x000fc400078e0200 */
[----:B------:R-:W-:-:S03]  /*6c80*/  VIADD R0, R0, 0x4 ;  /* 0x0000000400007836 */ /* 0x000fc60000000000 */
[----:B--2---:R1:W-:Y:S04]  /*6c90*/  STL.U8 [R10+0x80], R6 ;  /* 0x000080060a007387 */ /* 0x0043e80000100000 */
[----:B---3--:R1:W-:Y:S04]  /*6ca0*/  STL.U8 [R10+0x81], R7 ;  /* 0x000081070a007387 */ /* 0x0083e80000100000 */
[----:B----4-:R1:W-:Y:S04]  /*6cb0*/  STL.U8 [R10+0x82], R8 ;  /* 0x000082080a007387 */ /* 0x0103e80000100000 */
[----:B-----5:R1:W-:Y:S02]  /*6cc0*/  STL.U8 [R10+0x83], R9 ;  /* 0x000083090a007387 */ /* 0x0203e40000100000 */
.L_x_20:
[----:B------:R-:W-:Y:S05]  /*6cd0*/  BRA.U !UP2, `(.L_x_17) ;  /* 0x000000010a347547 */ /* 0x000fea000b800000 */
[----:B------:R-:W-:-:S05]  /*6ce0*/  IADD3 R4, P0, PT, R0, UR14, RZ ;  /* 0x0000000e00047c10 */ /* 0x000fca000ff1e0ff */
[----:B------:R-:W-:-:S05]  /*6cf0*/  IMAD.X R5, RZ, RZ, UR15, P0 ;  /* 0x0000000fff057e24 */ /* 0x000fca00080e06ff */
[----:B-1----:R-:W2:Y:S01]  /*6d00*/  LDG.E.U8 R6, desc[UR12][R4.64] ;  /* 0x0000000c04067981 */ /* 0x002ea2000c1e1100 */
[----:B------:R-:W-:Y:S01]  /*6d10*/  IMAD.IADD R7, R1, 0x1, R0 ;  /* 0x0000000101077824 */ /* 0x000fe200078e0200 */
[----:B------:R-:W-:-:S04]  /*6d20*/  UISETP.NE.AND UP2, UPT, UR20, 0x1, UPT ;  /* 0x000000011400788c */ /* 0x000fc8000bf45270 */
[----:B--2---:R2:W-:Y:S05]  /*6d30*/  STL.U8 [R7+0x80], R6 ;  /* 0x0000800607007387 */ /* 0x0045ea0000100000 */
[----:B------:R-:W-:Y:S05]  /*6d40*/  BRA.U !UP2, `(.L_x_17) ;  /* 0x000000010a187547 */ /* 0x000fea000b800000 */
[----:B------:R-:W-:Y:S01]  /*6d50*/  UISETP.NE.AND UP2, UPT, UR20, 0x2, UPT ;  /* 0x000000021400788c */ /* 0x000fe2000bf45270 */
[----:B------:R-:W3:Y:S05]  /*6d60*/  LDG.E.U8 R0, desc[UR12][R4.64+0x1] ;  /* 0x0000010c04007981 */ /* 0x000eea000c1e1100 */
[----:B------:R-:W-:-:S13]  /*6d70*/  PLOP3.LUT P0, PT, PT, PT, UP2, 0x80, 0x8 ;  /* 0x000000000008781c */ /* 0x000fda0003f0f028 */
[----:B--2---:R-:W2:Y:S04]  /*6d80*/  @P0 LDG.E.U8 R6, desc[UR12][R4.64+0x2] ;  /* 0x0000020c04060981 */ /* 0x004ea8000c1e1100 */
[----:B---3--:R3:W-:Y:S04]  /*6d90*/  STL.U8 [R7+0x81], R0 ;  /* 0x0000810007007387 */ /* 0x0087e80000100000 */
[----:B--2---:R3:W-:Y:S02]  /*6da0*/  @P0 STL.U8 [R7+0x82], R6 ;  /* 0x0000820607000387 */ /* 0x0047e40000100000 */
.L_x_17:
[C-C-:B------:R-:W-:Y:S01]  /*6db0*/  SHF.R.U64 R4, R2.reuse, 0x10, R3.reuse ;  /* 0x0000001002047819 */ /* 0x140fe20000001203 */
[----:B------:R-:W-:Y:S01]  /*6dc0*/  STL.U8 [UR5+0x80], R2 ;  /* 0x00008002ff007987 */ /* 0x000fe20008100005 */
[C-C-:B------:R-:W-:Y:S01]  /*6dd0*/  SHF.R.U64 R5, R2.reuse, 0x18, R3.reuse ;  /* 0x0000001802057819 */ /* 0x140fe20000001203 */
[----:B------:R-:W4:Y:S01]  /*6de0*/  LDCU.64 UR6, c[0x3][URZ] ;  /* 0x00c00000ff0677ac */ /* 0x000f220008000a00 */
[--C-:B-123--:R-:W-:Y:S01]  /*6df0*/  SHF.R.U32.HI R6, RZ, 0x8, R3.reuse ;  /* 0x00000008ff067819 */ /* 0x10efe20000011603 */
[----:B------:R-:W-:Y:S01]  /*6e00*/  STL.U8 [UR5+0x82], R4 ;  /* 0x00008204ff007987 */ /* 0x000fe20008100005 */
[--C-:B------:R-:W-:Y:S01]  /*6e10*/  SHF.R.U32.HI R7, RZ, 0x10, R3.reuse ;  /* 0x00000010ff077819 */ /* 0x100fe20000011603 */
[----:B------:R-:W1:Y:S01]  /*6e20*/  LDCU.64 UR8, c[0x3][0x8] ;  /* 0x00c00100ff0877ac */ /* 0x000e620008000a00 */
[--C-:B0-----:R-:W-:Y:S01]  /*6e30*/  SHF.R.U32.HI R8, RZ, 0x18, R3.reuse ;  /* 0x00000018ff087819 */ /* 0x101fe20000011603 */
[----:B------:R-:W-:Y:S01]  /*6e40*/  STL.U8 [UR5+0x83], R5 ;  /* 0x00008305ff007987 */ /* 0x000fe20008100005 */
[----:B------:R-:W-:Y:S01]  /*6e50*/  SHF.R.U64 R0, R2, 0x8, R3 ;  /* 0x0000000802007819 */ /* 0x000fe20000001203 */
[----:B------:R-:W0:Y:S01]  /*6e60*/  LDCU.64 UR10, c[0x3][0x10] ;  /* 0x00c00200ff0a77ac */ /* 0x000e220008000a00 */
[----:B------:R-:W-:Y:S01]  /*6e70*/  CS2R R26, SRZ ;  /* 0x00000000001a7805 */ /* 0x000fe2000001ff00 */
[----:B------:R-:W-:Y:S01]  /*6e80*/  STL.U8 [UR5+0x85], R6 ;  /* 0x00008506ff007987 */ /* 0x000fe20008100005 */
[----:B------:R-:W-:Y:S01]  /*6e90*/  IMAD.MOV.U32 R30, RZ, RZ, RZ ;  /* 0x000000ffff1e7224 */ /* 0x000fe200078e00ff */
[----:B------:R-:W2:Y:S02]  /*6ea0*/  LDCU.64 UR22, c[0x3][0x18] ;  /* 0x00c00300ff1677ac */ /* 0x000ea40008000a00 */
[----:B------:R-:W-:Y:S04]  /*6eb0*/  STL.U8 [UR5+0x86], R7 ;  /* 0x00008607ff007987 */ /* 0x000fe80008100005 */
[----:B------:R-:W-:Y:S01]  /*6ec0*/  STL.U8 [UR5+0x87], R8 ;  /* 0x00008708ff007987 */ /* 0x000fe20008100005 */
[----:B----4-:R-:W-:-:S03]  /*6ed0*/  IMAD.U32 R31, RZ, RZ, UR6 ;  /* 0x00000006ff1f7e24 */ /* 0x010fc6000f8e00ff */
[----:B------:R-:W-:Y:S01]  /*6ee0*/  STL.U8 [UR5+0x84], R3 ;  /* 0x00008403ff007987 */ /* 0x000fe20008100005 */
[----:B-1----:R-:W-:Y:S02]  /*6ef0*/  IMAD.U32 R20, RZ, RZ, UR8 ;  /* 0x00000008ff147e24 */ /* 0x002fe4000f8e00ff */
[----:B------:R-:W-:Y:S01]  /*6f00*/  IMAD.U32 R21, RZ, RZ, UR9 ;  /* 0x00000009ff157e24 */ /* 0x000fe2000f8e00ff */
[----:B------:R1:W-:Y:S01]  /*6f10*/  STL.U8 [UR5+0x81], R0 ;  /* 0x00008100ff007987 */ /* 0x0003e20008100005 */
[----:B0-----:R-:W-:Y:S02]  /*6f20*/  IMAD.U32 R22, RZ, RZ, UR10 ;  /* 0x0000000aff167e24 */ /* 0x001fe4000f8e00ff */
[----:B------:R-:W-:Y:S02]  /*6f30*/  IMAD.U32 R23, RZ, RZ, UR11 ;  /* 0x0000000bff177e24 */ /* 0x000fe4000f8e00ff */
[----:B--2---:R-:W-:Y:S02]  /*6f40*/  IMAD.U32 R25, RZ, RZ, UR22 ;  /* 0x00000016ff197e24 */ /* 0x004fe4000f8e00ff */
[----:B------:R-:W-:-:S02]  /*6f50*/  IMAD.U32 R24, RZ, RZ, UR23 ;  /* 0x00000017ff187e24 */ /* 0x000fc4000f8e00ff */
[----:B-1----:R-:W-:-:S07]  /*6f60*/  IMAD.U32 R0, RZ, RZ, UR7 ;  /* 0x00000007ff007e24 */ /* 0x002fce000f8e00ff */
.L_x_31:
[----:B------:R-:W0:Y:S02]  /*6f70*/  LDC R28, c[0x0][0x388] ;  /* 0x0000e200ff1c7b82 */ /* 0x000e240000000800 */
[----:B0-----:R-:W-:-:S04]  /*6f80*/  VIADD R28, R28, 0x8 ;  /* 0x000000081c1c7836 */ /* 0x001fc80000000000 */
[----:B------:R-:W-:-:S05]  /*6f90*/  IMAD.IADD R11, R28, 0x1, -R30 ;  /* 0x000000011c0b7824 */ /* 0x000fca00078e0a1e */
[C---:B------:R-:W-:Y:S02]  /*6fa0*/  ISETP.NE.AND P0, PT, R11.reuse, RZ, PT ;  /* 0x000000ff0b00720c */ /* 0x040fe40003f05270 */
[----:B------:R-:W-:-:S11]  /*6fb0*/  VIMNMX.U32 R29, PT, PT, R11, 0x40, PT ;  /* 0x000000400b1d7848 */ /* 0x000fd60003fe0000 */
[----:B------:R-:W-:Y:S05]  /*6fc0*/  @!P0 BRA `(.L_x_21) ;  /* 0x00000008003c8947 */ /* 0x000fea0003800000 */
[----:B------:R-:W-:Y:S01]  /*6fd0*/  ISETP.GE.U32.AND P0, PT, R11, 0x4, PT ;  /* 0x000000040b00780c */ /* 0x000fe20003f06070 */
[----:B------:R-:W-:Y:S01]  /*6fe0*/  IMAD.MOV.U32 R4, RZ, RZ, RZ ;  /* 0x000000ffff047224 */ /* 0x000fe200078e00ff */
[----:B------:R-:W-:-:S04]  /*6ff0*/  VIMNMX.U32 R5, PT, PT, R29, 0x1, !PT ;  /* 0x000000011d057848 */ /* 0x000fc80007fe0000 */
[----:B------:R-:W-:-:S07]  /*7000*/  LOP3.LUT R13, R5, 0x3, RZ, 0xc0, !PT ;  /* 0x00000003050d7812 */ /* 0x000fce00078ec0ff */
[----:B------:R-:W-:Y:S05]  /*7010*/  @!P0 BRA `(.L_x_22) ;  /* 0x0000000400e48947 */ /* 0x000fea0003800000 */
[----:B------:R-:W-:Y:S01]  /*7020*/  LOP3.LUT R4, R5, 0x7c, RZ, 0xc0, !PT ;  /* 0x0000007c05047812 */ /* 0x000fe200078ec0ff */
[----:B------:R-:W-:-:S03]  /*7030*/  IMAD.MOV.U32 R5, RZ, RZ, RZ ;  /* 0x000000ffff057224 */ /* 0x000fc600078e00ff */
        /* <DEDUP_REMOVED lines=8> */
.L_x_25:
[----:B0-----:R-:W-:-:S04]  /*70c0*/  IMAD.IADD R6, R5, 0x1, R30 ;  /* 0x0000000105067824 */ /* 0x001fc800078e021e */
[C-C-:B------:R-:W-:Y:S01]  /*70d0*/  IMAD.IADD R9, R1.reuse, 0x1, R6.reuse ;  /* 0x0000000101097824 */ /* 0x140fe200078e0206 */
[C-C-:B------:R-:W-:Y:S02]  /*70e0*/  IADD3 R16, PT, PT, R1.reuse, 0x3, R6.reuse ;  /* 0x0000000301107810 */ /* 0x140fe40007ffe006 */
[C-C-:B------:R-:W-:Y:S02]  /*70f0*/  IADD3 R15, PT, PT, R1.reuse, 0x2, R6.reuse ;  /* 0x00000002010f7810 */ /* 0x140fe40007ffe006 */
[C-C-:B------:R-:W-:Y:S01]  /*7100*/  IADD3 R14, PT, PT, R1.reuse, 0x1, R6.reuse ;  /* 0x00000001010e7810 */ /* 0x140fe20007ffe006 */
[----:B------:R-:W2:Y:S04]  /*7110*/  LDL.U8 R7, [R16+0x80] ;  /* 0x0000800010077983 */ /* 0x000ea80000100000 */
[----:B------:R-:W2:Y:S04]  /*7120*/  LDL.U8 R8, [R15+0x80] ;  /* 0x000080000f087983 */ /* 0x000ea80000100000 */
[----:B------:R-:W3:Y:S04]  /*7130*/  LDL.U8 R9, [R9+0x80] ;  /* 0x0000800009097983 */ /* 0x000ee80000100000 */
[----:B------:R-:W3:Y:S01]  /*7140*/  LDL.U8 R10, [R14+0x80] ;  /* 0x000080000e0a7983 */ /* 0x000ee20000100000 */
[C---:B------:R-:W-:Y:S01]  /*7150*/  IMAD.IADD R36, R1.reuse, 0x1, R5 ;  /* 0x0000000101247824 */ /* 0x040fe200078e0205 */
[----:B------:R-:W-:-:S02]  /*7160*/  IADD3 R35, PT, PT, R1, 0x7, R6 ;  /* 0x0000000701237810 */ /* 0x000fc40007ffe006 */
[C-C-:B------:R-:W-:Y:S02]  /*7170*/  IADD3 R19, PT, PT, R1.reuse, 0x6, R6.reuse ;  /* 0x0000000601137810 */ /* 0x140fe40007ffe006 */
[----:B------:R-:W-:Y:S02]  /*7180*/  IADD3 R17, PT, PT, R1, 0x5, R6 ;  /* 0x0000000501117810 */ /* 0x000fe40007ffe006 */
[----:B--2---:R-:W-:Y:S01]  /*7190*/  PRMT R7, R8, 0x3340, R7 ;  /* 0x0000334008077816 */ /* 0x004fe20000000007 */
[----:B------:R-:W-:-:S05]  /*71a0*/  VIADD R8, R5, 0x4 ;  /* 0x0000000405087836 */ /* 0x000fca0000000000 */
[----:B------:R-:W-:Y:S02]  /*71b0*/  IADD3 R18, PT, PT, R1, R8, R30 ;  /* 0x0000000801127210 */ /* 0x000fe40007ffe01e */
[----:B---3--:R-:W-:-:S04]  /*71c0*/  PRMT R10, R9, 0x3340, R10 ;  /* 0x00003340090a7816 */ /* 0x008fc8000000000a */
[----:B------:R-:W-:-:S05]  /*71d0*/  PRMT R7, R10, 0x5410, R7 ;  /* 0x000054100a077816 */ /* 0x000fca0000000007 */
[----:B------:R0:W-:Y:S04]  /*71e0*/  STL [R36+0x40], R7 ;  /* 0x0000400724007387 */ /* 0x0001e80000100800 */
[----:B------:R-:W2:Y:S04]  /*71f0*/  LDL.U8 R9, [R35+0x80] ;  /* 0x0000800023097983 */ /* 0x000ea80000100000 */
[----:B------:R-:W2:Y:S04]  /*7200*/  LDL.U8 R10, [R19+0x80] ;  /* 0x00008000130a7983 */ /* 0x000ea80000100000 */
[----:B------:R-:W3:Y:S04]  /*7210*/  LDL.U8 R15, [R17+0x80] ;  /* 0x00008000110f7983 */ /* 0x000ee80000100000 */
[----:B------:R-:W3:Y:S01]  /*7220*/  LDL.U8 R14, [R18+0x80] ;  /* 0x00008000120e7983 */ /* 0x000ee20000100000 */
[C---:B------:R-:W-:Y:S01]  /*7230*/  IMAD.IADD R34, R1.reuse, 0x1, R8 ;  /* 0x0000000101227824 */ /* 0x040fe200078e0208 */
[----:B------:R-:W-:-:S02]  /*7240*/  IADD3 R16, PT, PT, R1, 0xb, R6 ;  /* 0x0000000b01107810 */ /* 0x000fc40007ffe006 */
[----:B------:R-:W-:Y:S02]  /*7250*/  IADD3 R33, PT, PT, R1, 0xa, R6 ;  /* 0x0000000a01217810 */ /* 0x000fe40007ffe006 */
[----:B--2---:R-:W-:Y:S01]  /*7260*/  PRMT R9, R10, 0x3340, R9 ;  /* 0x000033400a097816 */ /* 0x004fe20000000009 */
[----:B------:R-:W-:-:S05]  /*7270*/  VIADD R10, R5, 0x8 ;  /* 0x00000008050a7836 */ /* 0x000fca0000000000 */
[C---:B------:R-:W-:Y:S02]  /*7280*/  IADD3 R19, PT, PT, R1.reuse, R10, R30 ;  /* 0x0000000a01137210 */ /* 0x040fe40007ffe01e */
[----:B---3--:R-:W-:Y:S02]  /*7290*/  PRMT R14, R14, 0x3340, R15 ;  /* 0x000033400e0e7816 */ /* 0x008fe4000000000f */
[----:B------:R-:W-:Y:S02]  /*72a0*/  IADD3 R15, PT, PT, R1, 0x9, R6 ;  /* 0x00000009010f7810 */ /* 0x000fe40007ffe006 */
[----:B------:R-:W-:-:S05]  /*72b0*/  PRMT R9, R14, 0x5410, R9 ;  /* 0x000054100e097816 */ /* 0x000fca0000000009 */
[----:B------:R1:W-:Y:S04]  /*72c0*/  STL [R34+0x40], R9 ;  /* 0x0000400922007387 */ /* 0x0003e80000100800 */
[----:B0-----:R0:W2:Y:S04]  /*72d0*/  LDL.U8 R7, [R16+0x80] ;  /* 0x0000800010077983 */ /* 0x0010a80000100000 */
[----:B------:R-:W2:Y:S04]  /*72e0*/  LDL.U8 R8, [R33+0x80] ;  /* 0x0000800021087983 */ /* 0x000ea80000100000 */
[----:B------:R-:W3:Y:S04]  /*72f0*/  LDL.U8 R15, [R15+0x80] ;  /* 0x000080000f0f7983 */ /* 0x000ee80000100000 */
[----:B------:R-:W3:Y:S01]  /*7300*/  LDL.U8 R14, [R19+0x80] ;  /* 0x00008000130e7983 */ /* 0x000ee20000100000 */
[C---:B------:R-:W-:Y:S01]  /*7310*/  IMAD.IADD R18, R1.reuse, 0x1, R10 ;  /* 0x0000000101127824 */ /* 0x040fe200078e020a */
[----:B------:R-:W-:-:S02]  /*7320*/  IADD3 R17, PT, PT, R1, 0xf, R6 ;  /* 0x0000000f01117810 */ /* 0x000fc40007ffe006 */
[----:B0-----:R-:W-:Y:S02]  /*7330*/  IADD3 R16, PT, PT, R1, 0xe, R6 ;  /* 0x0000000e01107810 */ /* 0x001fe40007ffe006 */
[----:B--2---:R-:W-:Y:S01]  /*7340*/  PRMT R7, R8, 0x3340, R7 ;  /* 0x0000334008077816 */ /* 0x004fe20000000007 */
[----:B------:R-:W-:-:S05]  /*7350*/  VIADD R8, R5, 0xc ;  /* 0x0000000c05087836 */ /* 0x000fca0000000000 */
[----:B------:R-:W-:Y:S02]  /*7360*/  IADD3 R10, PT, PT, R1, R8, R30 ;  /* 0x00000008010a7210 */ /* 0x000fe40007ffe01e */
[----:B---3--:R-:W-:-:S04]  /*7370*/  PRMT R14, R14, 0x3340, R15 ;  /* 0x000033400e0e7816 */ /* 0x008fc8000000000f */
[----:B------:R-:W-:Y:S02]  /*7380*/  PRMT R7, R14, 0x5410, R7 ;  /* 0x000054100e077816 */ /* 0x000fe40000000007 */
[----:B------:R-:W-:-:S03]  /*7390*/  IADD3 R14, PT, PT, R1, 0xd, R6 ;  /* 0x0000000d010e7810 */ /* 0x000fc60007ffe006 */
[----:B------:R0:W-:Y:S04]  /*73a0*/  STL [R18+0x40], R7 ;  /* 0x0000400712007387 */ /* 0x0001e80000100800 */
[----:B------:R-:W2:Y:S04]  /*73b0*/  LDL.U8 R15, [R14+0x80] ;  /* 0x000080000e0f7983 */ /* 0x000ea80000100000 */
[----:B------:R-:W3:Y:S04]  /*73c0*/  LDL.U8 R6, [R17+0x80] ;  /* 0x0000800011067983 */ /* 0x000ee80000100000 */
[----:B-1----:R-:W3:Y:S04]  /*73d0*/  LDL.U8 R9, [R16+0x80] ;  /* 0x0000800010097983 */ /* 0x002ee80000100000 */
[----:B------:R-:W2:Y:S01]  /*73e0*/  LDL.U8 R10, [R10+0x80] ;  /* 0x000080000a0a7983 */ /* 0x000ea20000100000 */
[----:B------:R-:W-:-:S05]  /*73f0*/  VIADD R5, R5, 0x10 ;  /* 0x0000001005057836 */ /* 0x000fca0000000000 */
[----:B------:R-:W-:Y:S02]  /*7400*/  ISETP.GE.AND P2, PT, R5, R12, PT ;  /* 0x0000000c0500720c */ /* 0x000fe40003f46270 */
[----:B---3--:R-:W-:Y:S01]  /*7410*/  PRMT R6, R9, 0x3340, R6 ;  /* 0x0000334009067816 */ /* 0x008fe20000000006 */
[----:B------:R-:W-:Y:S01]  /*7420*/  IMAD.IADD R9, R1, 0x1, R8 ;  /* 0x0000000101097824 */ /* 0x000fe200078e0208 */
[----:B--2---:R-:W-:-:S04]  /*7430*/  PRMT R15, R10, 0x3340, R15 ;  /* 0x000033400a0f7816 */ /* 0x004fc8000000000f */
[----:B------:R-:W-:-:S05]  /*7440*/  PRMT R6, R15, 0x5410, R6 ;  /* 0x000054100f067816 */ /* 0x000fca0000000006 */
[----:B------:R0:W-:Y:S01]  /*7450*/  STL [R9+0x40], R6 ;  /* 0x0000400609007387 */ /* 0x0001e20000100800 */
[----:B------:R-:W-:Y:S05]  /*7460*/  @!P2 BRA `(.L_x_25) ;  /* 0xfffffffc0014a947 */ /* 0x000fea000383ffff */
.L_x_24:
[----:B0-----:R-:W-:-:S05]  /*7470*/  IMAD.IADD R6, R4, 0x1, -R5 ;  /* 0x0000000104067824 */ /* 0x001fca00078e0a05 */
[----:B------:R-:W-:-:S13]  /*7480*/  ISETP.GT.AND P2, PT, R6, 0x4, PT ;  /* 0x000000040600780c */ /* 0x000fda0003f44270 */
[----:B------:R-:W-:Y:S05]  /*7490*/  @!P2 BRA `(.L_x_26) ;  /* 0x000000000078a947 */ /* 0x000fea0003800000 */
[----:B------:R-:W-:-:S04]  /*74a0*/  IMAD.IADD R6, R5, 0x1, R30 ;  /* 0x0000000105067824 */ /* 0x000fc800078e021e */
[C-C-:B------:R-:W-:Y:S01]  /*74b0*/  IMAD.IADD R9, R1.reuse, 0x1, R6.reuse ;  /* 0x0000000101097824 */ /* 0x140fe200078e0206 */
[C-C-:B------:R-:W-:Y:S02]  /*74c0*/  IADD3 R14, PT, PT, R1.reuse, 0x3, R6.reuse ;  /* 0x00000003010e7810 */ /* 0x140fe40007ffe006 */
[C-C-:B------:R-:W-:Y:S02]  /*74d0*/  IADD3 R17, PT, PT, R1.reuse, 0x2, R6.reuse ;  /* 0x0000000201117810 */ /* 0x140fe40007ffe006 */
[C-C-:B------:R-:W-:Y:S01]  /*74e0*/  IADD3 R15, PT, PT, R1.reuse, 0x1, R6.reuse ;  /* 0x00000001010f7810 */ /* 0x140fe20007ffe006 */
[----:B------:R0:W2:Y:S04]  /*74f0*/  LDL.U8 R7, [R14+0x80] ;  /* 0x000080000e077983 */ /* 0x0000a80000100000 */
[----:B------:R-:W2:Y:S04]  /*7500*/  LDL.U8 R8, [R17+0x80] ;  /* 0x0000800011087983 */ /* 0x000ea80000100000 */
[----:B------:R-:W3:Y:S04]  /*7510*/  LDL.U8 R9, [R9+0x80] ;  /* 0x0000800009097983 */ /* 0x000ee80000100000 */
[----:B------:R-:W3:Y:S01]  /*7520*/  LDL.U8 R10, [R15+0x80] ;  /* 0x000080000f0a7983 */ /* 0x000ee20000100000 */
[C---:B------:R-:W-:Y:S01]  /*7530*/  IMAD.IADD R18, R1.reuse, 0x1, R5 ;  /* 0x0000000101127824 */ /* 0x040fe200078e0205 */
[----:B------:R-:W-:-:S02]  /*7540*/  IADD3 R12, PT, PT, R1, 0x5, R6 ;  /* 0x00000005010c7810 */ /* 0x000fc40007ffe006 */
[C-C-:B------:R-:W-:Y:S02]  /*7550*/  IADD3 R16, PT, PT, R1.reuse, 0x7, R6.reuse ;  /* 0x0000000701107810 */ /* 0x140fe40007ffe006 */
[----:B0-----:R-:W-:Y:S02]  /*7560*/  IADD3 R14, PT, PT, R1, 0x6, R6 ;  /* 0x00000006010e7810 */ /* 0x001fe40007ffe006 */
[----:B--2---:R-:W-:Y:S01]  /*7570*/  PRMT R7, R8, 0x3340, R7 ;  /* 0x0000334008077816 */ /* 0x004fe20000000007 */
[----:B------:R-:W-:Y:S01]  /*7580*/  VIADD R8, R5, 0x4 ;  /* 0x0000000405087836 */ /* 0x000fe20000000000 */
[----:B---3--:R-:W-:-:S04]  /*7590*/  PRMT R10, R9, 0x3340, R10 ;  /* 0x00003340090a7816 */ /* 0x008fc8000000000a */
[----:B------:R-:W-:Y:S02]  /*75a0*/  PRMT R7, R10, 0x5410, R7 ;  /* 0x000054100a077816 */ /* 0x000fe40000000007 */
[----:B------:R-:W-:-:S03]  /*75b0*/  IADD3 R10, PT, PT, R1, R8, R30 ;  /* 0x00000008010a7210 */ /* 0x000fc60007ffe01e */
[----:B------:R0:W-:Y:S04]  /*75c0*/  STL [R18+0x40], R7 ;  /* 0x0000400712007387 */ /* 0x0001e80000100800 */
[----:B------:R-:W2:Y:S04]  /*75d0*/  LDL.U8 R15, [R12+0x80] ;  /* 0x000080000c0f7983 */ /* 0x000ea80000100000 */
[----:B------:R-:W3:Y:S04]  /*75e0*/  LDL.U8 R6, [R16+0x80] ;  /* 0x0000800010067983 */ /* 0x000ee80000100000 */
[----:B------:R-:W3:Y:S04]  /*75f0*/  LDL.U8 R9, [R14+0x80] ;  /* 0x000080000e097983 */ /* 0x000ee80000100000 */
[----:B------:R-:W2:Y:S01]  /*7600*/  LDL.U8 R10, [R10+0x80] ;  /* 0x000080000a0a7983 */ /* 0x000ea20000100000 */
[----:B------:R-:W-:Y:S01]  /*7610*/  PLOP3.LUT P0, PT, PT, PT, PT, 0x8, 0x80 ;  /* 0x000000000080781c */ /* 0x000fe20003f0e170 */
[----:B------:R-:W-:Y:S01]  /*7620*/  VIADD R5, R5, 0x8 ;  /* 0x0000000805057836 */ /* 0x000fe20000000000 */
[----:B---3--:R-:W-:Y:S01]  /*7630*/  PRMT R6, R9, 0x3340, R6 ;  /* 0x0000334009067816 */ /* 0x008fe20000000006 */
[----:B------:R-:W-:Y:S01]  /*7640*/  IMAD.IADD R9, R1, 0x1, R8 ;  /* 0x0000000101097824 */ /* 0x000fe200078e0208 */
[----:B--2---:R-:W-:-:S04]  /*7650*/  PRMT R15, R10, 0x3340, R15 ;  /* 0x000033400a0f7816 */ /* 0x004fc8000000000f */
[----:B------:R-:W-:-:S05]  /*7660*/  PRMT R6, R15, 0x5410, R6 ;  /* 0x000054100f067816 */ /* 0x000fca0000000006 */
[----:B------:R0:W-:Y:S02]  /*7670*/  STL [R9+0x40], R6 ;  /* 0x0000400609007387 */ /* 0x0001e40000100800 */
.L_x_26:
[----:B------:R-:W-:-:S13]  /*7680*/  ISETP.EQ.AND P2, PT, R5, R4, PT ;  /* 0x000000040500720c */ /* 0x000fda0003f42270 */
[----:B------:R-:W-:Y:S05]  /*7690*/  @!P0 BRA P2, `(.L_x_22) ;  /* 0x0000000000448947 */ /* 0x000fea0001000000 */
.L_x_23:
[----:B0-----:R-:W-:-:S04]  /*76a0*/  IMAD.IADD R6, R5, 0x1, R30 ;  /* 0x0000000105067824 */ /* 0x001fc800078e021e */
[C-C-:B------:R-:W-:Y:S01]  /*76b0*/  IMAD.IADD R8, R1.reuse, 0x1, R6.reuse ;  /* 0x0000000101087824 */ /* 0x140fe200078e0206 */
[C-C-:B------:R-:W-:Y:S02]  /*76c0*/  IADD3 R10, PT, PT, R1.reuse, 0x1, R6.reuse ;  /* 0x00000001010a7810 */ /* 0x140fe40007ffe006 */
[C-C-:B------:R-:W-:Y:S02]  /*76d0*/  IADD3 R14, PT, PT, R1.reuse, 0x3, R6.reuse ;  /* 0x00000003010e7810 */ /* 0x140fe40007ffe006 */
[----:B------:R-:W-:Y:S01]  /*76e0*/  IADD3 R12, PT, PT, R1, 0x2, R6 ;  /* 0x00000002010c7810 */ /* 0x000fe20007ffe006 */
[----:B------:R-:W2:Y:S04]  /*76f0*/  LDL.U8 R8, [R8+0x80] ;  /* 0x0000800008087983 */ /* 0x000ea80000100000 */
[----:B------:R-:W2:Y:S04]  /*7700*/  LDL.U8 R9, [R10+0x80] ;  /* 0x000080000a097983 */ /* 0x000ea80000100000 */
[----:B------:R-:W3:Y:S04]  /*7710*/  LDL.U8 R6, [R14+0x80] ;  /* 0x000080000e067983 */ /* 0x000ee80000100000 */
[----:B------:R-:W3:Y:S01]  /*7720*/  LDL.U8 R7, [R12+0x80] ;  /* 0x000080000c077983 */ /* 0x000ee20000100000 */
[----:B--2---:R-:W-:-:S02]  /*7730*/  PRMT R9, R8, 0x3340, R9 ;  /* 0x0000334008097816 */ /* 0x004fc40000000009 */
[----:B---3--:R-:W-:Y:S01]  /*7740*/  PRMT R6, R7, 0x3340, R6 ;  /* 0x0000334007067816 */ /* 0x008fe20000000006 */
[----:B------:R-:W-:Y:S02]  /*7750*/  IMAD.IADD R7, R1, 0x1, R5 ;  /* 0x0000000101077824 */ /* 0x000fe400078e0205 */
[----:B------:R-:W-:Y:S01]  /*7760*/  VIADD R5, R5, 0x4 ;  /* 0x0000000405057836 */ /* 0x000fe20000000000 */
[----:B------:R-:W-:-:S04]  /*7770*/  PRMT R6, R9, 0x5410, R6 ;  /* 0x0000541009067816 */ /* 0x000fc80000000006 */
[----:B------:R-:W-:Y:S01]  /*7780*/  ISETP.NE.AND P0, PT, R5, R4, PT ;  /* 0x000000040500720c */ /* 0x000fe20003f05270 */
[----:B------:R1:W-:-:S12]  /*7790*/  STL [R7+0x40], R6 ;  /* 0x0000400607007387 */ /* 0x0003d80000100800 */
[----:B-1----:R-:W-:Y:S05]  /*77a0*/  @P0 BRA `(.L_x_23) ;  /* 0xfffffffc00bc0947 */ /* 0x002fea000383ffff */
.L_x_22:
[----:B------:R-:W-:-:S13]  /*77b0*/  ISETP.NE.AND P0, PT, R13, RZ, PT ;  /* 0x000000ff0d00720c */ /* 0x000fda0003f05270 */
[----:B------:R-:W-:Y:S05]  /*77c0*/  @!P0 BRA `(.L_x_21) ;  /* 0x00000000003c8947 */ /* 0x000fea0003800000 */
[----:B0-----:R-:W-:-:S04]  /*77d0*/  IMAD.IADD R6, R4, 0x1, R30 ;  /* 0x0000000104067824 */ /* 0x001fc800078e021e */
[----:B------:R-:W-:-:S06]  /*77e0*/  IMAD.IADD R5, R1, 0x1, R6 ;  /* 0x0000000101057824 */ /* 0x000fcc00078e0206 */
[----:B------:R-:W2:Y:S01]  /*77f0*/  LDL.U8 R5, [R5+0x80] ;  /* 0x0000800005057983 */ /* 0x000ea20000100000 */
[----:B------:R-:W-:Y:S01]  /*7800*/  IMAD.IADD R7, R1, 0x1, R4 ;  /* 0x0000000101077824 */ /* 0x000fe200078e0204 */
[----:B------:R-:W-:-:S04]  /*7810*/  ISETP.NE.AND P0, PT, R13, 0x1, PT ;  /* 0x000000010d00780c */ /* 0x000fc80003f05270 */
[----:B--2---:R1:W-:Y:S09]  /*7820*/  STL.U8 [R7+0x40], R5 ;  /* 0x0000400507007387 */ /* 0x0043f20000100000 */
[----:B------:R-:W-:Y:S05]  /*7830*/  @!P0 BRA `(.L_x_21) ;  /* 0x0000000000208947 */ /* 0x000fea0003800000 */
[----:B------:R-:W-:-:S06]  /*7840*/  IADD3 R4, PT, PT, R1, 0x1, R6 ;  /* 0x0000000101047810 */ /* 0x000fcc0007ffe006 */
[----:B------:R-:W2:Y:S01]  /*7850*/  LDL.U8 R4, [R4+0x80] ;  /* 0x0000800004047983 */ /* 0x000ea20000100000 */
[----:B------:R-:W-:-:S03]  /*7860*/  ISETP.NE.AND P0, PT, R13, 0x2, PT ;  /* 0x000000020d00780c */ /* 0x000fc60003f05270 */
[----:B--2---:R2:W-:Y:S10]  /*7870*/  STL.U8 [R7+0x41], R4 ;  /* 0x0000410407007387 */ /* 0x0045f40000100000 */
[----:B------:R-:W-:Y:S05]  /*7880*/  @!P0 BRA `(.L_x_21) ;  /* 0x00000000000c8947 */ /* 0x000fea0003800000 */
[----:B--2---:R-:W-:-:S06]  /*7890*/  IADD3 R4, PT, PT, R1, 0x2, R6 ;  /* 0x0000000201047810 */ /* 0x004fcc0007ffe006 */
[----:B------:R-:W2:Y:S04]  /*78a0*/  LDL.U8 R4, [R4+0x80] ;  /* 0x0000800004047983 */ /* 0x000ea80000100000 */
[----:B--2---:R3:W-:Y:S02]  /*78b0*/  STL.U8 [R7+0x42], R4 ;  /* 0x0000420407007387 */ /* 0x0047e40000100000 */
.L_x_21:
[----:B------:R-:W-:-:S13]  /*78c0*/  ISETP.GT.U32.AND P0, PT, R11, 0x3f, PT ;  /* 0x0000003f0b00780c */ /* 0x000fda0003f04070 */
[----:B------:R-:W-:Y:S05]  /*78d0*/  @P0 BRA `(.L_x_27) ;  /* 0x0000000000fc0947 */ /* 0x000fea0003800000 */
[----:B------:R-:W-:Y:S01]  /*78e0*/  ISETP.GT.U32.AND P2, PT, R11, 0x30, PT ;  /* 0x000000300b00780c */ /* 0x000fe20003f44070 */
[----:B--23--:R-:W-:Y:S01]  /*78f0*/  IMAD.MOV.U32 R4, RZ, RZ, R29 ;  /* 0x000000ffff047224 */ /* 0x00cfe200078e001d */
[----:B01----:R-:W-:-:S04]  /*7900*/  IADD3 R7, PT, PT, -R29, 0x40, RZ ;  /* 0x000000401d077810 */ /* 0x003fc80007ffe1ff */
[----:B------:R-:W-:-:S04]  /*7910*/  LOP3.LUT R9, R7, 0xf, RZ, 0xc0, !PT ;  /* 0x0000000f07097812 */ /* 0x000fc800078ec0ff */
[----:B------:R-:W-:-:S03]  /*7920*/  ISETP.NE.AND P0, PT, R9, RZ, PT ;  /* 0x000000ff0900720c */ /* 0x000fc60003f05270 */
[----:B------:R-:W-:Y:S10]  /*7930*/  @P2 BRA `(.L_x_28) ;  /* 0x0000000000602947 */ /* 0x000ff40003800000 */
[----:B------:R-:W-:Y:S01]  /*7940*/  LOP3.LUT R8, R7, 0x70, RZ, 0xc0, !PT ;  /* 0x0000007007087812 */ /* 0x000fe200078ec0ff */
[----:B------:R-:W-:Y:S02]  /*7950*/  IMAD.MOV.U32 R5, RZ, RZ, RZ ;  /* 0x000000ffff057224 */ /* 0x000fe400078e00ff */
[----:B------:R-:W-:-:S07]  /*7960*/  IMAD.MOV.U32 R4, RZ, RZ, R29 ;  /* 0x000000ffff047224 */ /* 0x000fce00078e001d */
.L_x_29:
[----:B0-----:R-:W-:Y:S02]  /*7970*/  IMAD.IADD R6, R1, 0x1, R4 ;  /* 0x0000000101067824 */ /* 0x001fe400078e0204 */
[----:B------:R-:W-:Y:S02]  /*7980*/  VIADD R5, R5, 0x10 ;  /* 0x0000001005057836 */ /* 0x000fe40000000000 */
[----:B------:R-:W-:Y:S01]  /*7990*/  VIADD R4, R4, 0x10 ;  /* 0x0000001004047836 */ /* 0x000fe20000000000 */
[----:B------:R0:W-:Y:S02]  /*79a0*/  STL.U8 [R6+0x40], RZ ;  /* 0x000040ff06007387 */ /* 0x0001e40000100000 */
[----:B------:R-:W-:Y:S02]  /*79b0*/  ISETP.NE.AND P2, PT, R5, R8, PT ;  /* 0x000000080500720c */ /* 0x000fe40003f45270 */
[----:B------:R0:W-:Y:S04]  /*79c0*/  STL.U8 [R6+0x41], RZ ;  /* 0x000041ff06007387 */ /* 0x0001e80000100000 */
        /* <DEDUP_REMOVED lines=13> */
[----:B------:R0:W-:Y:S01]  /*7aa0*/  STL.U8 [R6+0x4f], RZ ;  /* 0x00004fff06007387 */ /* 0x0001e20000100000 */
[----:B------:R-:W-:Y:S05]  /*7ab0*/  @P2 BRA `(.L_x_29) ;  /* 0xfffffffc00ac2947 */ /* 0x000fea000383ffff */
.L_x_28:
[----:B------:R-:W-:Y:S05]  /*7ac0*/  @!P0 BRA `(.L_x_27) ;  /* 0x0000000000808947 */ /* 0x000fea0003800000 */
[----:B------:R-:W-:Y:S02]  /*7ad0*/  ISETP.GE.U32.AND P0, PT, R9, 0x8, PT ;  /* 0x000000080900780c */ /* 0x000fe40003f06070 */
[----:B0-----:R-:W-:-:S04]  /*7ae0*/  LOP3.LUT R6, R7, 0x7, RZ, 0xc0, !PT ;  /* 0x0000000707067812 */ /* 0x001fc800078ec0ff */
[----:B------:R-:W-:-:S07]  /*7af0*/  ISETP.NE.AND P2, PT, R6, RZ, PT ;  /* 0x000000ff0600720c */ /* 0x000fce0003f45270 */
[----:B------:R-:W-:Y:S06]  /*7b00*/  @!P0 BRA `(.L_x_30) ;  /* 0x0000000000288947 */ /* 0x000fec0003800000 */
[----:B------:R-:W-:Y:S02]  /*7b10*/  IMAD.IADD R5, R1, 0x1, R4 ;  /* 0x0000000101057824 */ /* 0x000fe400078e0204 */
[----:B------:R-:W-:-:S03]  /*7b20*/  VIADD R4, R4, 0x8 ;  /* 0x0000000804047836 */ /* 0x000fc60000000000 */
[----:B------:R0:W-:Y:S04]  /*7b30*/  STL.U8 [R5+0x40], RZ ;  /* 0x000040ff05007387 */ /* 0x0001e80000100000 */
[----:B------:R0:W-:Y:S04]  /*7b40*/  STL.U8 [R5+0x41], RZ ;  /* 0x000041ff05007387 */ /* 0x0001e80000100000 */
[----:B------:R0:W-:Y:S04]  /*7b50*/  STL.U8 [R5+0x42], RZ ;  /* 0x000042ff05007387 */ /* 0x0001e80000100000 */
[----:B------:R0:W-:Y:S04]  /*7b60*/  STL.U8 [R5+0x43], RZ ;  /* 0x000043ff05007387 */ /* 0x0001e80000100000 */
[----:B------:R0:W-:Y:S04]  /*7b70*/  STL.U8 [R5+0x44], RZ ;  /* 0x000044ff05007387 */ /* 0x0001e80000100000 */
[----:B------:R0:W-:Y:S04]  /*7b80*/  STL.U8 [R5+0x45], RZ ;  /* 0x000045ff05007387 */ /* 0x0001e80000100000 */
[----:B------:R0:W-:Y:S04]  /*7b90*/  STL.U8 [R5+0x46], RZ ;  /* 0x000046ff05007387 */ /* 0x0001e80000100000 */
[----:B------:R0:W-:Y:S02]  /*7ba0*/  STL.U8 [R5+0x47], RZ ;  /* 0x000047ff05007387 */ /* 0x0001e40000100000 */
.L_x_30:
[----:B------:R-:W-:Y:S05]  /*7bb0*/  @!P2 BRA `(.L_x_27) ;  /* 0x000000000044a947 */ /* 0x000fea0003800000 */
[----:B------:R-:W-:Y:S02]  /*7bc0*/  ISETP.GE.U32.AND P0, PT, R6, 0x4, PT ;  /* 0x000000040600780c */ /* 0x000fe40003f06070 */
[----:B------:R-:W-:-:S04]  /*7bd0*/  LOP3.LUT R7, R7, 0x3, RZ, 0xc0, !PT ;  /* 0x0000000307077812 */ /* 0x000fc800078ec0ff */
[----:B------:R-:W-:-:S07]  /*7be0*/  ISETP.NE.AND P2, PT, R7, RZ, PT ;  /* 0x000000ff0700720c */ /* 0x000fce0003f45270 */
[----:B0-----:R-:W-:Y:S02]  /*7bf0*/  @P0 IMAD.IADD R5, R1, 0x1, R4 ;  /* 0x0000000101050824 */ /* 0x001fe400078e0204 */
[----:B------:R-:W-:-:S03]  /*7c00*/  @P0 VIADD R4, R4, 0x4 ;  /* 0x0000000404040836 */ /* 0x000fc60000000000 */
[----:B------:R4:W-:Y:S04]  /*7c10*/  @P0 STL.U8 [R5+0x40], RZ ;  /* 0x000040ff05000387 */ /* 0x0009e80000100000 */
[----:B------:R4:W-:Y:S04]  /*7c20*/  @P0 STL.U8 [R5+0x41], RZ ;  /* 0x000041ff05000387 */ /* 0x0009e80000100000 */
[----:B------:R4:W-:Y:S04]  /*7c30*/  @P0 STL.U8 [R5+0x42], RZ ;  /* 0x000042ff05000387 */ /* 0x0009e80000100000 */
[----:B------:R4:W-:Y:S01]  /*7c40*/  @P0 STL.U8 [R5+0x43], RZ ;  /* 0x000043ff05000387 */ /* 0x0009e20000100000 */
[----:B------:R-:W-:Y:S05]  /*7c50*/  @!P2 BRA `(.L_x_27) ;  /* 0x00000000001ca947 */ /* 0x000fea0003800000 */
[----:B------:R-:W-:Y:S01]  /*7c60*/  IMAD.IADD R4, R1, 0x1, R4 ;  /* 0x0000000101047824 */ /* 0x000fe200078e0204 */
[----:B------:R-:W-:-:S04]  /*7c70*/  ISETP.NE.AND P0, PT, R7, 0x1, PT ;  /* 0x000000010700780c */ /* 0x000fc80003f05270 */
[----:B------:R0:W-:Y:S09]  /*7c80*/  STL.U8 [R4+0x40], RZ ;  /* 0x000040ff04007387 */ /* 0x0001f20000100000 */
[----:B0-----:R-:W-:Y:S05]  /*7c90*/  @!P0 BRA `(.L_x_27) ;  /* 0x00000000000c8947 */ /* 0x001fea0003800000 */
[----:B------:R-:W-:Y:S01]  /*7ca0*/  ISETP.NE.AND P0, PT, R7, 0x2, PT ;  /* 0x000000020700780c */ /* 0x000fe20003f05270 */
[----:B------:R0:W-:-:S12]  /*7cb0*/  STL.U8 [R4+0x41], RZ ;  /* 0x000041ff04007387 */ /* 0x0001d80000100000 */
[----:B------:R0:W-:Y:S02]  /*7cc0*/  @P0 STL.U8 [R4+0x42], RZ ;  /* 0x000042ff04000387 */ /* 0x0001e40000100000 */
.L_x_27:
[----:B0-----:R-:W5:Y:S01]  /*7cd0*/  LDL.128 R16, [R1+0x40] ;  /* 0x0000400001107983 */ /* 0x001f620000100c00 */
[----:B------:R-:W0:Y:S03]  /*7ce0*/  LDCU.128 UR8, c[0x3][0x20] ;  /* 0x00c00400ff0877ac */ /* 0x000e260008000c00 */
[----:B------:R-:W5:Y:S04]  /*7cf0*/  LDL.128 R12, [R1+0x50] ;  /* 0x00005000010c7983 */ /* 0x000f680000100c00 */
[----:B------:R-:W5:Y:S04]  /*7d00*/  LDL.128 R8, [R1+0x60] ;  /* 0x0000600001087983 */ /* 0x000f680000100c00 */
[----:B-1234-:R-:W2:Y:S01]  /*7d10*/  LDL.128 R4, [R1+0x70] ;  /* 0x0000700001047983 */ /* 0x01eea20000100c00 */
[----:B------:R-:W1:Y:S01]  /*7d20*/  LDCU.U8 UR6, c[0x3][0x22] ;  /* 0x00c00440ff0677ac */ /* 0x000e620008000000 */
[----:B------:R-:W3:Y:S01]  /*7d30*/  LDCU.128 UR24, c[0x3][URZ] ;  /* 0x00c00000ff1877ac */ /* 0x000ee20008000c00 */
[----:B0-----:R-:W-:-:S02]  /*7d40*/  ULOP3.LUT UR8, UR8, 0xff, URZ, 0xc0, !UPT ;  /* 0x000000ff08087892 */ /* 0x001fc4000f8ec0ff */
[----:B------:R-:W-:Y:S02]  /*7d50*/  ULOP3.LUT UR9, UR9, 0xff, URZ, 0xc0, !UPT ;  /* 0x000000ff09097892 */ /* 0x000fe4000f8ec0ff */
[----:B------:R-:W-:Y:S02]  /*7d60*/  ULEA UR8, UR8, UR16, 0x2 ;  /* 0x0000001008087291 */ /* 0x000fe4000f8e10ff */
[----:B------:R-:W-:Y:S02]  /*7d70*/  ULEA UR9, UR9, UR16, 0x2 ;  /* 0x0000001009097291 */ /* 0x000fe4000f8e10ff */
[----:B-1----:R-:W-:Y:S01]  /*7d80*/  ULEA UR7, UR6, UR16, 0x2 ;  /* 0x0000001006077291 */ /* 0x002fe2000f8e10ff */
[----:B------:R-:W0:Y:S02]  /*7d90*/  LDCU.U8 UR6, c[0x3][0x21] ;  /* 0x00c00420ff0677ac */ /* 0x000e240008000000 */
[----:B0-----:R-:W-:Y:S02]  /*7da0*/  ULEA UR6, UR6, UR16, 0x2 ;  /* 0x0000001006067291 */ /* 0x001fe4000f8e10ff */
[----:B------:R-:W-:-:S04]  /*7db0*/  ULOP3.LUT UR10, UR10, 0xff, URZ, 0xc0, !UPT ;  /* 0x000000ff0a0a7892 */ /* 0x000fc8000f8ec0ff */
[----:B------:R-:W-:Y:S02]  /*7dc0*/  ULEA UR10, UR10, UR16, 0x2 ;  /* 0x000000100a0a7291 */ /* 0x000fe4000f8e10ff */
[----:B------:R-:W-:-:S04]  /*7dd0*/  ULOP3.LUT UR11, UR11, 0xff, URZ, 0xc0, !UPT ;  /* 0x000000ff0b0b7892 */ /* 0x000fc8000f8ec0ff */
[----:B------:R-:W-:Y:S01]  /*7de0*/  ULEA UR11, UR11, UR16, 0x2 ;  /* 0x000000100b0b7291 */ /* 0x000fe2000f8e10ff */
[C---:B-----5:R-:W-:Y:S02]  /*7df0*/  PRMT R33, R19.reuse, 0x7771, RZ ;  /* 0x0000777113217816 */ /* 0x060fe400000000ff */
[----:B------:R-:W-:Y:S02]  /*7e00*/  PRMT R36, R19, 0x7770, RZ ;  /* 0x0000777013247816 */ /* 0x000fe400000000ff */
[C---:B------:R-:W-:Y:S02]  /*7e10*/  PRMT R34, R18.reuse, 0x7771, RZ ;  /* 0x0000777112227816 */ /* 0x040fe400000000ff */
[----:B------:R-:W-:Y:S02]  /*7e20*/  PRMT R35, R18, 0x7770, RZ ;  /* 0x0000777012237816 */ /* 0x000fe400000000ff */
[----:B------:R-:W-:Y:S02]  /*7e30*/  PRMT R38, R36, 0x6540, R33 ;  /* 0x0000654024267816 */ /* 0x000fe40000000021 */
[----:B------:R-:W-:-:S02]  /*7e40*/  PRMT R37, R35, 0x6540, R34 ;  /* 0x0000654023257816 */ /* 0x000fc40000000022 */
[----:B------:R-:W-:Y:S02]  /*7e50*/  PRMT R33, R19, 0x7772, RZ ;  /* 0x0000777213217816 */ /* 0x000fe400000000ff */
[----:B------:R-:W-:Y:S02]  /*7e60*/  PRMT R34, R18, 0x7772, RZ ;  /* 0x0000777212227816 */ /* 0x000fe400000000ff */
[----:B------:R-:W-:Y:S01]  /*7e70*/  PRMT R35, R17, 0x7771, RZ ;  /* 0x0000777111237816 */ /* 0x000fe200000000ff */
[----:B------:R-:W-:Y:S01]  /*7e80*/  IMAD.U32 R39, R33, 0x10000, RZ ;  /* 0x0001000021277824 */ /* 0x000fe200078e00ff */
[C---:B------:R-:W-:Y:S01]  /*7e90*/  PRMT R33, R17.reuse, 0x7772, RZ ;  /* 0x0000777211217816 */ /* 0x040fe200000000ff */
[----:B------:R-:W-:Y:S01]  /*7ea0*/  IMAD.U32 R34, R34, 0x10000, RZ ;  /* 0x0001000022227824 */ /* 0x000fe200078e00ff */
[----:B------:R-:W-:Y:S02]  /*7eb0*/  PRMT R36, R17, 0x7770, RZ ;  /* 0x0000777011247816 */ /* 0x000fe400000000ff */
[----:B------:R-:W-:-:S02]  /*7ec0*/  PRMT R19, R19, 0x7773, RZ ;  /* 0x0000777313137816 */ /* 0x000fc400000000ff */
[----:B------:R-:W-:Y:S01]  /*7ed0*/  LOP3.LUT R37, R37, 0xff0000, R34, 0xf8, !PT ;  /* 0x00ff000025257812 */ /* 0x000fe200078ef822 */
[----:B------:R-:W-:Y:S01]  /*7ee0*/  IMAD.U32 R34, R33, 0x10000, RZ ;  /* 0x0001000021227824 */ /* 0x000fe200078e00ff */
[----:B------:R-:W-:Y:S01]  /*7ef0*/  PRMT R18, R18, 0x7773, RZ ;  /* 0x0000777312127816 */ /* 0x000fe200000000ff */
[----:B------:R-:W-:Y:S01]  /*7f00*/  IMAD.SHL.U32 R19, R19, 0x1000000, RZ ;  /* 0x0100000013137824 */ /* 0x000fe200078e00ff */
[----:B------:R-:W-:Y:S02]  /*7f10*/  PRMT R17, R17, 0x7773, RZ ;  /* 0x0000777311117816 */ /* 0x000fe400000000ff */
[----:B------:R-:W-:Y:S01]  /*7f20*/  PRMT R35, R36, 0x6540, R35 ;  /* 0x0000654024237816 */ /* 0x000fe20000000023 */
[----:B------:R-:W-:Y:S01]  /*7f30*/  IMAD.SHL.U32 R18, R18, 0x1000000, RZ ;  /* 0x0100000012127824 */ /* 0x000fe200078e00ff */
[----:B------:R-:W-:Y:S01]  /*7f40*/  LOP3.LUT R38, R38, 0xff0000, R39, 0xf8, !PT ;  /* 0x00ff000026267812 */ /* 0x000fe200078ef827 */
[----:B------:R-:W-:Y:S01]  /*7f50*/  IMAD.SHL.U32 R17, R17, 0x1000000, RZ ;  /* 0x0100000011117824 */ /* 0x000fe200078e00ff */
[----:B------:R-:W-:-:S02]  /*7f60*/  LOP3.LUT R34, R35, 0xff0000, R34, 0xf8, !PT ;  /* 0x00ff000023227812 */ /* 0x000fc400078ef822 */
[----:B------:R-:W-:Y:S02]  /*7f70*/  LOP3.LUT R19, R38, R19, RZ, 0xfc, !PT ;  /* 0x0000001326137212 */ /* 0x000fe400078efcff */
[----:B------:R-:W-:Y:S02]  /*7f80*/  LOP3.LUT R18, R37, R18, RZ, 0xfc, !PT ;  /* 0x0000001225127212 */ /* 0x000fe400078efcff */
[----:B------:R-:W-:Y:S02]  /*7f90*/  LOP3.LUT R17, R34, R17, RZ, 0xfc, !PT ;  /* 0x0000001122117212 */ /* 0x000fe400078efcff */
[C---:B------:R-:W-:Y:S02]  /*7fa0*/  PRMT R36, R14.reuse, 0x7771, RZ ;  /* 0x000077710e247816 */ /* 0x040fe400000000ff */
[----:B------:R-:W-:Y:S01]  /*7fb0*/  PRMT R35, R14, 0x7770, RZ ;  /* 0x000077700e237816 */ /* 0x000fe200000000ff */
[----:B------:R0:W-:Y:S01]  /*7fc0*/  STL.128 [R1], R16 ;  /* 0x0000001001007387 */ /* 0x0001e20000100c00 */
[----:B------:R-:W-:-:S02]  /*7fd0*/  PRMT R33, R13, 0x7771, RZ ;  /* 0x000077710d217816 */ /* 0x000fc400000000ff */
[----:B------:R-:W-:Y:S02]  /*7fe0*/  PRMT R36, R35, 0x6540, R36 ;  /* 0x0000654023247816 */ /* 0x000fe40000000024 */
[----:B------:R-:W-:Y:S02]  /*7ff0*/  PRMT R34, R13, 0x7770, RZ ;  /* 0x000077700d227816 */ /* 0x000fe400000000ff */
[----:B------:R-:W-:Y:S02]  /*8000*/  PRMT R35, R14, 0x7772, RZ ;  /* 0x000077720e237816 */ /* 0x000fe400000000ff */
[----:B------:R-:W-:Y:S02]  /*8010*/  PRMT R39, R10, 0x7771, RZ ;  /* 0x000077710a277816 */ /* 0x000fe400000000ff */
[----:B------:R-:W-:Y:S01]  /*8020*/  PRMT R37, R15, 0x7771, RZ ;  /* 0x000077710f257816 */ /* 0x000fe200000000ff */
[----:B------:R-:W-:Y:S01]  /*8030*/  IMAD.U32 R35, R35, 0x10000, RZ ;  /* 0x0001000023237824 */ /* 0x000fe200078e00ff */
[----:B------:R-:W-:-:S02]  /*8040*/  PRMT R38, R15, 0x7770, RZ ;  /* 0x000077700f267816 */ /* 0x000fc400000000ff */
[----:B------:R-:W-:Y:S02]  /*8050*/  PRMT R33, R34, 0x6540, R33 ;  /* 0x0000654022217816 */ /* 0x000fe40000000021 */
[----:B0-----:R-:W-:Y:S02]  /*8060*/  PRMT R16, R10, 0x7770, RZ ;  /* 0x000077700a107816 */ /* 0x001fe400000000ff */
[----:B------:R-:W-:Y:S02]  /*8070*/  PRMT R34, R15, 0x7772, RZ ;  /* 0x000077720f227816 */ /* 0x000fe400000000ff */
[----:B------:R-:W-:Y:S02]  /*8080*/  PRMT R39, R16, 0x6540, R39 ;  /* 0x0000654010277816 */ /* 0x000fe40000000027 */
[----:B------:R-:W-:Y:S01]  /*8090*/  PRMT R16, R13, 0x7772, RZ ;  /* 0x000077720d107816 */ /* 0x000fe200000000ff */
[----:B------:R-:W-:Y:S01]  /*80a0*/  IMAD.U32 R34, R34, 0x10000, RZ ;  /* 0x0001000022227824 */ /* 0x000fe200078e00ff */
[----:B------:R-:W-:-:S02]  /*80b0*/  PRMT R17, R11, 0x7772, RZ ;  /* 0x000077720b117816 */ /* 0x000fc400000000ff */
[----:B------:R-:W-:Y:S01]  /*80c0*/  PRMT R37, R38, 0x6540, R37 ;  /* 0x0000654026257816 */ /* 0x000fe20000000025 */
[----:B------:R-:W-:Y:S01]  /*80d0*/  IMAD.U32 R16, R16, 0x10000, RZ ;  /* 0x0001000010107824 */ /* 0x000fe200078e00ff */
[----:B------:R-:W-:Y:S01]  /*80e0*/  PRMT R38, R11, 0x7771, RZ ;  /* 0x000077710b267816 */ /* 0x000fe200000000ff */
[----:B------:R-:W-:Y:S01]  /*80f0*/  IMAD.U32 R17, R17, 0x10000, RZ ;  /* 0x0001000011117824 */ /* 0x000fe200078e00ff */
[----:B------:R-:W-:Y:S02]  /*8100*/  PRMT R41, R11, 0x7770, RZ ;  /* 0x000077700b297816 */ /* 0x000fe400000000ff */
[----:B------:R-:W-:Y:S02]  /*8110*/  PRMT R18, R10, 0x7772, RZ ;  /* 0x000077720a127816 */ /* 0x000fe400000000ff */
[----:B------:R-:W-:Y:S02]  /*8120*/  LOP3.LUT R35, R36, 0xff0000, R35, 0xf8, !PT ;  /* 0x00ff000024237812 */ /* 0x000fe400078ef823 */
[C---:B------:R-:W-:Y:S01]  /*8130*/  PRMT R19, R9.reuse, 0x7771, RZ ;  /* 0x0000777109137816 */ /* 0x040fe200000000ff */
[----:B------:R-:W-:Y:S01]  /*8140*/  IMAD.U32 R18, R18, 0x10000, RZ ;  /* 0x0001000012127824 */ /* 0x000fe200078e00ff */
[----:B------:R-:W-:-:S02]  /*8150*/  PRMT R36, R9, 0x7770, RZ ;  /* 0x0000777009247816 */ /* 0x000fc400000000ff */
[----:B------:R-:W-:Y:S02]  /*8160*/  PRMT R38, R41, 0x6540, R38 ;  /* 0x0000654029267816 */ /* 0x000fe40000000026 */
[----:B------:R-:W-:Y:S02]  /*8170*/  PRMT R15, R15, 0x7773, RZ ;  /* 0x000077730f0f7816 */ /* 0x000fe400000000ff */
[----:B------:R-:W-:Y:S02]  /*8180*/  LOP3.LUT R34, R37, 0xff0000, R34, 0xf8, !PT ;  /* 0x00ff000025227812 */ /* 0x000fe400078ef822 */
[----:B------:R-:W-:Y:S01]  /*8190*/  PRMT R19, R36, 0x6540, R19 ;  /* 0x0000654024137816 */ /* 0x000fe20000000013 */
[----:B------:R-:W-:Y:S01]  /*81a0*/  IMAD.SHL.U32 R15, R15, 0x1000000, RZ ;  /* 0x010000000f0f7824 */ /* 0x000fe200078e00ff */
[----:B------:R-:W-:Y:S02]  /*81b0*/  LOP3.LUT R37, R33, 0xff0000, R16, 0xf8, !PT ;  /* 0x00ff000021257812 */ /* 0x000fe400078ef810 */
[----:B------:R-:W-:-:S02]  /*81c0*/  LOP3.LUT R36, R38, 0xff0000, R17, 0xf8, !PT ;  /* 0x00ff000026247812 */ /* 0x000fc400078ef811 */
[----:B------:R-:W-:Y:S02]  /*81d0*/  PRMT R16, R9, 0x7772, RZ ;  /* 0x0000777209107816 */ /* 0x000fe400000000ff */
[----:B--2---:R-:W-:Y:S02]  /*81e0*/  PRMT R17, R7, 0x7772, RZ ;  /* 0x0000777207117816 */ /* 0x004fe400000000ff */
[----:B------:R-:W-:Y:S01]  /*81f0*/  LOP3.LUT R33, R39, 0xff0000, R18, 0xf8, !PT ;  /* 0x00ff000027217812 */ /* 0x000fe200078ef812 */
[----:B------:R-:W-:Y:S01]  /*8200*/  IMAD.U32 R16, R16, 0x10000, RZ ;  /* 0x0001000010107824 */ /* 0x000fe200078e00ff */
[----:B------:R-:W-:Y:S01]  /*8210*/  PRMT R18, R7, 0x7771, RZ ;  /* 0x0000777107127816 */ /* 0x000fe200000000ff */
[----:B------:R-:W-:Y:S01]  /*8220*/  IMAD.U32 R17, R17, 0x10000, RZ ;  /* 0x0001000011117824 */ /* 0x000fe200078e00ff */
[----:B------:R-:W-:Y:S02]  /*8230*/  PRMT R41, R7, 0x7770, RZ ;  /* 0x0000777007297816 */ /* 0x000fe400000000ff */
[----:B------:R-:W-:-:S02]  /*8240*/  PRMT R13, R13, 0x7773, RZ ;  /* 0x000077730d0d7816 */ /* 0x000fc400000000ff */
[C---:B------:R-:W-:Y:S02]  /*8250*/  PRMT R38, R6.reuse, 0x7771, RZ ;  /* 0x0000777106267816 */ /* 0x040fe400000000ff */
[----:B------:R-:W-:Y:S02]  /*8260*/  PRMT R39, R6, 0x7770, RZ ;  /* 0x0000777006277816 */ /* 0x000fe400000000ff */
[----:B------:R-:W-:Y:S02]  /*8270*/  PRMT R18, R41, 0x6540, R18 ;  /* 0x0000654029127816 */ /* 0x000fe40000000012 */
[----:B------:R-:W-:Y:S01]  /*8280*/  LOP3.LUT R15, R34, R15, RZ, 0xfc, !PT ;  /* 0x0000000f220f7212 */ /* 0x000fe200078efcff */
[----:B------:R-:W-:Y:S01]  /*8290*/  IMAD.SHL.U32 R34, R13, 0x1000000, RZ ;  /* 0x010000000d227824 */ /* 0x000fe200078e00ff */
[----:B------:R-:W-:Y:S02]  /*82a0*/  PRMT R11, R11, 0x7773, RZ ;  /* 0x000077730b0b7816 */ /* 0x000fe400000000ff */
[----:B------:R-:W-:-:S02]  /*82b0*/  PRMT R9, R9, 0x7773, RZ ;  /* 0x0000777309097816 */ /* 0x000fc400000000ff */
[----:B------:R-:W-:Y:S01]  /*82c0*/  LOP3.LUT R19, R19, 0xff0000, R16, 0xf8, !PT ;  /* 0x00ff000013137812 */ /* 0x000fe200078ef810 */
[----:B------:R-:W-:Y:S01]  /*82d0*/  IMAD.SHL.U32 R11, R11, 0x1000000, RZ ;  /* 0x010000000b0b7824 */ /* 0x000fe200078e00ff */
[----:B------:R-:W-:Y:S02]  /*82e0*/  PRMT R40, R39, 0x6540, R38 ;  /* 0x0000654027287816 */ /* 0x000fe40000000026 */
[----:B------:R-:W-:Y:S02]  /*82f0*/  LOP3.LUT R17, R18, 0xff0000, R17, 0xf8, !PT ;  /* 0x00ff000012117812 */ /* 0x000fe400078ef811 */
[----:B------:R-:W-:Y:S02]  /*8300*/  PRMT R16, R6, 0x7772, RZ ;  /* 0x0000777206107816 */ /* 0x000fe400000000ff */
[C---:B------:R-:W-:Y:S02]  /*8310*/  PRMT R38, R5.reuse, 0x7771, RZ ;  /* 0x0000777105267816 */ /* 0x040fe400000000ff */
[C---:B------:R-:W-:Y:S01]  /*8320*/  PRMT R39, R5.reuse, 0x7770, RZ ;  /* 0x0000777005277816 */ /* 0x040fe200000000ff */
[----:B------:R-:W-:Y:S01]  /*8330*/  IMAD.U32 R41, R16, 0x10000, RZ ;  /* 0x0001000010297824 */ /* 0x000fe200078e00ff */
[----:B------:R-:W-:-:S02]  /*8340*/  PRMT R18, R5, 0x7772, RZ ;  /* 0x0000777205127816 */ /* 0x000fc400000000ff */
[----:B------:R-:W-:Y:S01]  /*8350*/  LOP3.LUT R13, R37, R34, RZ, 0xfc, !PT ;  /* 0x00000022250d7212 */ /* 0x000fe200078efcff */
[----:B------:R-:W-:Y:S01]  /*8360*/  IMAD.SHL.U32 R34, R9, 0x1000000, RZ ;  /* 0x0100000009227824 */ /* 0x000fe200078e00ff */
[----:B------:R-:W-:Y:S01]  /*8370*/  PRMT R38, R39, 0x6540, R38 ;  /* 0x0000654027267816 */ /* 0x000fe20000000026 */
[----:B------:R-:W-:Y:S01]  /*8380*/  IMAD.U32 R39, R18, 0x10000, RZ ;  /* 0x0001000012277824 */ /* 0x000fe200078e00ff */
[----:B------:R-:W-:Y:S02]  /*8390*/  PRMT R14, R14, 0x7773, RZ ;  /* 0x000077730e0e7816 */ /* 0x000fe400000000ff */
[----:B------:R-:W-:Y:S02]  /*83a0*/  PRMT R10, R10, 0x7773, RZ ;  /* 0x000077730a0a7816 */ /* 0x000fe400000000ff */
[----:B------:R-:W-:Y:S01]  /*83b0*/  PRMT R7, R7, 0x7773, RZ ;  /* 0x0000777307077816 */ /* 0x000fe200000000ff */
[----:B------:R-:W-:Y:S01]  /*83c0*/  IMAD.SHL.U32 R14, R14, 0x1000000, RZ ;  /* 0x010000000e0e7824 */ /* 0x000fe200078e00ff */
[----:B------:R-:W-:Y:S01]  /*83d0*/  PRMT R6, R6, 0x7773, RZ ;  /* 0x0000777306067816 */ /* 0x000fe200000000ff */
[----:B------:R-:W-:Y:S01]  /*83e0*/  IMAD.SHL.U32 R10, R10, 0x1000000, RZ ;  /* 0x010000000a0a7824 */ /* 0x000fe200078e00ff */
[----:B------:R-:W-:-:S02]  /*83f0*/  PRMT R5, R5, 0x7773, RZ ;  /* 0x0000777305057816 */ /* 0x000fc400000000ff */
[----:B------:R-:W-:Y:S01]  /*8400*/  LOP3.LUT R11, R36, R11, RZ, 0xfc, !PT ;  /* 0x0000000b240b7212 */ /* 0x000fe200078efcff */
[----:B------:R-:W-:Y:S01]  /*8410*/  IMAD.SHL.U32 R36, R7, 0x1000000, RZ ;  /* 0x0100000007247824 */ /* 0x000fe200078e00ff */
[----:B------:R-:W-:Y:S01]  /*8420*/  LOP3.LUT R9, R19, R34, RZ, 0xfc, !PT ;  /* 0x0000002213097212 */ /* 0x000fe200078efcff */
[----:B------:R-:W-:Y:S01]  /*8430*/  IMAD.SHL.U32 R19, R6, 0x1000000, RZ ;  /* 0x0100000006137824 */ /* 0x000fe200078e00ff */
[----:B------:R-:W-:Y:S01]  /*8440*/  LOP3.LUT R16, R40, 0xff0000, R41, 0xf8, !PT ;  /* 0x00ff000028107812 */ /* 0x000fe200078ef829 */
[----:B------:R-:W-:Y:S01]  /*8450*/  IMAD.SHL.U32 R5, R5, 0x1000000, RZ ;  /* 0x0100000005057824 */ /* 0x000fe200078e00ff */
[----:B------:R-:W-:Y:S02]  /*8460*/  LOP3.LUT R18, R38, 0xff0000, R39, 0xf8, !PT ;  /* 0x00ff000026127812 */ /* 0x000fe400078ef827 */
[----:B------:R-:W-:Y:S02]  /*8470*/  LOP3.LUT R14, R35, R14, RZ, 0xfc, !PT ;  /* 0x0000000e230e7212 */ /* 0x000fe400078efcff */
[----:B------:R-:W-:-:S02]  /*8480*/  LOP3.LUT R10, R33, R10, RZ, 0xfc, !PT ;  /* 0x0000000a210a7212 */ /* 0x000fc400078efcff */
[----:B------:R-:W-:Y:S01]  /*8490*/  LOP3.LUT R7, R17, R36, RZ, 0xfc, !PT ;  /* 0x0000002411077212 */ /* 0x000fe200078efcff */
[----:B------:R0:W-:Y:S01]  /*84a0*/  STL.128 [R1+0x10], R12 ;  /* 0x0000100c01007387 */ /* 0x0001e20000100c00 */
[----:B------:R-:W-:Y:S02]  /*84b0*/  LOP3.LUT R6, R16, R19, RZ, 0xfc, !PT ;  /* 0x0000001310067212 */ /* 0x000fe400078efcff */
[----:B------:R-:W-:Y:S01]  /*84c0*/  LOP3.LUT R5, R18, R5, RZ, 0xfc, !PT ;  /* 0x0000000512057212 */ /* 0x000fe200078efcff */
[----:B------:R1:W-:Y:S04]  /*84d0*/  STL.128 [R1+0x20], R8 ;  /* 0x0000200801007387 */ /* 0x0003e80000100c00 */
[----:B------:R2:W-:Y:S04]  /*84e0*/  STL.128 [R1+0x30], R4 ;  /* 0x0000300401007387 */ /* 0x0005e80000100c00 */
[----:B------:R-:W4:Y:S01]  /*84f0*/  LDL R16, [UR8] ;  /* 0x00000008ff107983 */ /* 0x000f220008100800 */
[----:B------:R-:W5:Y:S03]  /*8500*/  LDCU.U8 UR8, c[0x3][0x23] ;  /* 0x00c00460ff0877ac */ /* 0x000f660008000000 */
[----:B------:R-:W3:Y:S01]  /*8510*/  LDL R17, [UR7] ;  /* 0x00000007ff117983 */ /* 0x000ee20008100800 */
[----:B------:R-:W1:Y:S03]  /*8520*/  LDCU.U8 UR7, c[0x3][0x26] ;  /* 0x00c004c0ff0777ac */ /* 0x000e660008000000 */
[----:B------:R-:W3:Y:S04]  /*8530*/  LDL R18, [UR9] ;  /* 0x00000009ff127983 */ /* 0x000ee80008100800 */
[----:B0-----:R-:W3:Y:S04]  /*8540*/  LDL R12, [UR6] ;  /* 0x00000006ff0c7983 */ /* 0x001ee80008100800 */
[----:B------:R-:W3:Y:S01]  /*8550*/  LDL R14, [UR10] ;  /* 0x0000000aff0e7983 */ /* 0x000ee20008100800 */
[----:B-----5:R-:W-:-:S03]  /*8560*/  ULEA UR8, UR8, UR16, 0x2 ;  /* 0x0000001008087291 */ /* 0x020fc6000f8e10ff */
[----:B------:R-:W5:Y:S01]  /*8570*/  LDL R34, [UR11] ;  /* 0x0000000bff227983 */ /* 0x000f620008100800 */
[----:B-1----:R-:W-:-:S05]  /*8580*/  ULEA UR7, UR7, UR16, 0x2 ;  /* 0x0000001007077291 */ /* 0x002fca000f8e10ff */
[----:B------:R-:W5:Y:S01]  /*8590*/  LDL R8, [UR8] ;  /* 0x00000008ff087983 */ /* 0x000f620008100800 */
[----:B------:R-:W0:Y:S03]  /*85a0*/  LDCU.U8 UR6, c[0x3][0x25] ;  /* 0x00c004a0ff0677ac */ /* 0x000e260008000000 */
[----:B------:R-:W5:Y:S02]  /*85b0*/  LDL R13, [UR7] ;  /* 0x00000007ff0d7983 */ /* 0x000f640008100800 */
[----:B------:R-:W1:Y:S01]  /*85c0*/  LDCU.U8 UR7, c[0x3][0x27] ;  /* 0x00c004e0ff0777ac */ /* 0x000e620008000000 */
[----:B0-----:R-:W-:Y:S02]  /*85d0*/  ULEA UR6, UR6, UR16, 0x2 ;  /* 0x0000001006067291 */ /* 0x001fe4000f8e10ff */
[----:B-1----:R-:W-:-:S07]  /*85e0*/  ULEA UR7, UR7, UR16, 0x2 ;  /* 0x0000001007077291 */ /* 0x002fce000f8e10ff */
[----:B------:R-:W5:Y:S04]  /*85f0*/  LDL R35, [UR6] ;  /* 0x00000006ff237983 */ /* 0x000f680008100800 */
[----:B------:R-:W5:Y:S01]  /*8600*/  LDL R38, [UR7] ;  /* 0x00000007ff267983 */ /* 0x000f620008100800 */
[----:B------:R-:W0:Y:S01]  /*8610*/  LDCU.U8 UR6, c[0x3][0x2a] ;  /* 0x00c00540ff0677ac */ /* 0x000e220008000000 */
[----:B------:R-:W1:Y:S01]  /*8620*/  LDCU.U8 UR7, c[0x3][0x2e] ;  /* 0x00c005c0ff0777ac */ /* 0x000e620008000000 */
[----:B0-----:R-:W-:Y:S02]  /*8630*/  ULEA UR6, UR6, UR16, 0x2 ;  /* 0x0000001006067291 */ /* 0x001fe4000f8e10ff */
[----:B-1----:R-:W-:-:S07]  /*8640*/  ULEA UR7, UR7, UR16, 0x2 ;  /* 0x0000001007077291 */ /* 0x002fce000f8e10ff */
[----:B------:R-:W5:Y:S02]  /*8650*/  LDL R9, [UR6] ;  /* 0x00000006ff097983 */ /* 0x000f640008100800 */
[----:B------:R-:W0:Y:S02]  /*8660*/  LDCU.U8 UR6, c[0x3][0x29] ;  /* 0x00c00520ff0677ac */ /* 0x000e240008000000 */
[----:B------:R-:W5:Y:S01]  /*8670*/  LDL R36, [UR7] ;  /* 0x00000007ff247983 */ /* 0x000f620008100800 */
[----:B------:R-:W1:Y:S01]  /*8680*/  LDCU.U8 UR7, c[0x3][0x2b] ;  /* 0x00c00560ff0777ac */ /* 0x000e620008000000 */
[----:B------:R-:W2:Y:S01]  /*8690*/  LDCU.U8 UR8, c[0x3][0x2d] ;  /* 0x00c005a0ff0877ac */ /* 0x000ea20008000000 */
[----:B------:R-:W2:Y:S01]  /*86a0*/  LDCU.U8 UR9, c[0x3][0x2f] ;  /* 0x00c005e0ff0977ac */ /* 0x000ea20008000000 */
[----:B0-----:R-:W-:Y:S02]  /*86b0*/  ULEA UR6, UR6, UR16, 0x2 ;  /* 0x0000001006067291 */ /* 0x001fe4000f8e10ff */
[----:B-1----:R-:W-:-:S07]  /*86c0*/  ULEA UR7, UR7, UR16, 0x2 ;  /* 0x0000001007077291 */ /* 0x002fce000f8e10ff */
[----:B--2---:R-:W2:Y:S02]  /*86d0*/  LDL R6, [UR6] ;  /* 0x00000006ff067983 */ /* 0x004ea40008100800 */
[----:B------:R-:W0:Y:S02]  /*86e0*/  LDCU.U8 UR6, c[0x3][0x32] ;  /* 0x00c00640ff0677ac */ /* 0x000e240008000000 */
[----:B------:R-:W2:Y:S01]  /*86f0*/  LDL R19, [UR7] ;  /* 0x00000007ff137983 */ /* 0x000ea20008100800 */
[----:B------:R-:W-:Y:S02]  /*8700*/  ULEA UR8, UR8, UR16, 0x2 ;  /* 0x0000001008087291 */ /* 0x000fe4000f8e10ff */
[----:B------:R-:W-:-:S07]  /*8710*/  ULEA UR9, UR9, UR16, 0x2 ;  /* 0x0000001009097291 */ /* 0x000fce000f8e10ff */
[----:B------:R-:W2:Y:S04]  /*8720*/  LDL R5, [UR8] ;  /* 0x00000008ff057983 */ /* 0x000ea80008100800 */
[----:B------:R-:W2:Y:S01]  /*8730*/  LDL R37, [UR9] ;  /* 0x00000009ff257983 */ /* 0x000ea20008100800 */
[----:B0-----:R-:W-:Y:S01]  /*8740*/  ULEA UR6, UR6, UR16, 0x2 ;  /* 0x0000001006067291 */ /* 0x001fe2000f8e10ff */
[----:B------:R-:W0:Y:S01]  /*8750*/  LDCU.U8 UR7, c[0x3][0x33] ;  /* 0x00c00660ff0777ac */ /* 0x000e220008000000 */
[----:B------:R-:W1:Y:S07]  /*8760*/  LDCU.128 UR8, c[0x3][0x30] ;  /* 0x00c00600ff0877ac */ /* 0x000e6e0008000c00 */
[----:B------:R-:W2:Y:S01]  /*8770*/  LDL R10, [UR6] ;  /* 0x00000006ff0a7983 */ /* 0x000ea20008100800 */
[----:B0-----:R-:W-:Y:S01]  /*8780*/  ULEA UR7, UR7, UR16, 0x2 ;  /* 0x0000001007077291 */ /* 0x001fe2000f8e10ff */
[----:B------:R-:W0:Y:S01]  /*8790*/  LDCU.U8 UR6, c[0x3][0x36] ;  /* 0x00c006c0ff0677ac */ /* 0x000e220008000000 */
[----:B-1----:R-:W-:-:S07]  /*87a0*/  ULOP3.LUT UR8, UR8, 0xff, URZ, 0xc0, !UPT ;  /* 0x000000ff08087892 */ /* 0x002fce000f8ec0ff */
[----:B------:R-:W2:Y:S01]  /*87b0*/  LDL R33, [UR7] ;  /* 0x00000007ff217983 */ /* 0x000ea20008100800 */
[----:B------:R-:W-:Y:S02]  /*87c0*/  ULEA UR8, UR8, UR16, 0x2 ;  /* 0x0000001008087291 */ /* 0x000fe4000f8e10ff */
[----:B------:R-:W-:-:S07]  /*87d0*/  ULOP3.LUT UR9, UR9, 0xff, URZ, 0xc0, !UPT ;  /* 0x000000ff09097892 */ /* 0x000fce000f8ec0ff */
[----:B------:R-:W2:Y:S01]  /*87e0*/  LDL R11, [UR8] ;  /* 0x00000008ff0b7983 */ /* 0x000ea20008100800 */
[----:B------:R-:W-:Y:S02]  /*87f0*/  ULEA UR9, UR9, UR16, 0x2 ;  /* 0x0000001009097291 */ /* 0x000fe4000f8e10ff */
[----:B0-----:R-:W-:Y:S01]  /*8800*/  ULEA UR8, UR6, UR16, 0x2 ;  /* 0x0000001006087291 */ /* 0x001fe2000f8e10ff */
[----:B------:R-:W0:Y:S06]  /*8810*/  LDCU.U8 UR7, c[0x3][0x35] ;  /* 0x00c006a0ff0777ac */ /* 0x000e2c0008000000 */
[----:B------:R-:W2:Y:S01]  /*8820*/  LDL R4, [UR9] ;  /* 0x00000009ff047983 */ /* 0x000ea20008100800 */
[----:B------:R-:W1:Y:S03]  /*8830*/  LDCU.U8 UR6, c[0x3][0x31] ;  /* 0x00c00620ff0677ac */ /* 0x000e660008000000 */
[----:B------:R-:W2:Y:S01]  /*8840*/  LDL R7, [UR8] ;  /* 0x00000008ff077983 */ /* 0x000ea20008100800 */
[----:B0-----:R-:W-:-:S02]  /*8850*/  ULEA UR7, UR7, UR16, 0x2 ;  /* 0x0000001007077291 */ /* 0x001fc4000f8e10ff */
[----:B-1----:R-:W-:-:S07]  /*8860*/  ULEA UR6, UR6, UR16, 0x2 ;  /* 0x0000001006067291 */ /* 0x002fce000f8e10ff */
[----:B------:R-:W2:Y:S01]  /*8870*/  LDL R39, [UR7] ;  /* 0x00000007ff277983 */ /* 0x000ea20008100800 */
[----:B------:R-:W0:Y:S03]  /*8880*/  LDCU.U8 UR8, c[0x3][0x37] ;  /* 0x00c006e0ff0877ac */ /* 0x000e260008000000 */
[----:B------:R-:W2:Y:S01]  /*8890*/  LDL R15, [UR6] ;  /* 0x00000006ff0f7983 */ /* 0x000ea20008100800 */
[----:B------:R-:W1:Y:S01]  /*88a0*/  LDCU.U8 UR6, c[0x3][0x3a] ;  /* 0x00c00740ff0677ac */ /* 0x000e620008000000 */
[----:B------:R-:W-:Y:S01]  /*88b0*/  IMAD.IADD R30, R29, 0x1, R30 ;  /* 0x000000011d1e7824 */ /* 0x000fe200078e021e */
[----:B------:R-:W-:Y:S02]  /*88c0*/  ULOP3.LUT UR10, UR10, 0xff, URZ, 0xc0, !UPT ;  /* 0x000000ff0a0a7892 */ /* 0x000fe4000f8ec0ff */
[----:B0-----:R-:W-:Y:S02]  /*88d0*/  ULEA UR8, UR8, UR16, 0x2 ;  /* 0x0000001008087291 */ /* 0x001fe4000f8e10ff */
[----:B------:R-:W-:Y:S01]  /*88e0*/  ISETP.GE.U32.AND P2, PT, R30, R28, PT ;  /* 0x0000001c1e00720c */ /* 0x000fe20003f46070 */
[----:B------:R-:W-:-:S06]  /*88f0*/  ULEA UR10, UR10, UR16, 0x2 ;  /* 0x000000100a0a7291 */ /* 0x000fcc000f8e10ff */
[----:B------:R-:W2:Y:S01]  /*8900*/  LDL R28, [UR8] ;  /* 0x00000008ff1c7983 */ /* 0x000ea20008100800 */
[----:B-1----:R-:W-:Y:S01]  /*8910*/  ULEA UR6, UR6, UR16, 0x2 ;  /* 0x0000001006067291 */ /* 0x002fe2000f8e10ff */
[----:B------:R-:W-:-:S04]  /*8920*/  ISETP.NE.U32.AND P0, PT, R26, RZ, PT ;  /* 0x000000ff1a00720c */ /* 0x000fc80003f05070 */
[----:B------:R-:W-:-:S04]  /*8930*/  ISETP.NE.AND.EX P0, PT, R27, RZ, PT, P0 ;  /* 0x000000ff1b00720c */ /* 0x000fc80003f05300 */
[----:B------:R-:W-:Y:S01]  /*8940*/  SEL R42, RZ, 0x1, P0 ;  /* 0x00000001ff2a7807 */ /* 0x000fe20000000000 */
[----:B------:R-:W0:Y:S04]  /*8950*/  LDCU.U8 UR7, c[0x3][0x3b] ;  /* 0x00c00760ff0777ac */ /* 0x000e280008000000 */
[----:B------:R-:W-:Y:S01]  /*8960*/  @P2 VIADD R42, R42, 0xa ;  /* 0x0000000a2a2a2836 */ /* 0x000fe20000000000 */
[----:B----4-:R-:W-:Y:S02]  /*8970*/  IADD3 R31, PT, PT, R22, R31, R16 ;  /* 0x0000001f161f7210 */ /* 0x010fe40007ffe010 */
[----:B---3--:R-:W-:Y:S02]  /*8980*/  IADD3 R17, PT, PT, R23, R0, R17 ;  /* 0x0000000017117210 */ /* 0x008fe40007ffe011 */
[----:B------:R-:W-:-:S02]  /*8990*/  LOP3.LUT R0, R26, R31, RZ, 0x3c, !PT ;  /* 0x0000001f1a007212 */ /* 0x000fc400078e3cff */
[----:B------:R-:W-:Y:S02]  /*89a0*/  LOP3.LUT R16, R27, R17, RZ, 0x3c, !PT ;  /* 0x000000111b107212 */ /* 0x000fe400078e3cff */
[----:B------:R-:W-:Y:S02]  /*89b0*/  IADD3 R18, PT, PT, R25, R20, R18 ;  /* 0x0000001419127210 */ /* 0x000fe40007ffe012 */
[----:B------:R-:W-:Y:S02]  /*89c0*/  SHF.L.W.U32.HI R20, R0, 0x10, R0 ;  /* 0x0000001000147819 */ /* 0x000fe40000010e00 */
[----:B------:R-:W-:-:S03]  /*89d0*/  SHF.L.W.U32.HI R16, R16, 0x10, R16 ;  /* 0x0000001010107819 */ /* 0x000fc60000010e10 */
[----:B------:R-:W-:Y:S02]  /*89e0*/  VIADD R41, R20, UR24 ;  /* 0x0000001814297c36 */ /* 0x000fe40008000000 */
[----:B------:R-:W-:-:S03]  /*89f0*/  VIADD R0, R16, UR25 ;  /* 0x0000001910007c36 */ /* 0x000fc60008000000 */
[----:B------:R-:W-:Y:S02]  /*8a00*/  LOP3.LUT R22, R22, R41, RZ, 0x3c, !PT ;  /* 0x0000002916167212 */ /* 0x000fe400078e3cff */
[----:B------:R-:W-:Y:S02]  /*8a10*/  LOP3.LUT R40, R23, R0, RZ, 0x3c, !PT ;  /* 0x0000000017287212 */ /* 0x000fe400078e3cff */
[----:B------:R-:W-:Y:S02]  /*8a20*/  SHF.L.W.U32.HI R23, R22, 0x14, R22 ;  /* 0x0000001416177819 */ /* 0x000fe40000010e16 */
[----:B------:R-:W-:Y:S02]  /*8a30*/  SHF.L.W.U32.HI R22, R40, 0x14, R40 ;  /* 0x0000001428167819 */ /* 0x000fe40000010e28 */
[----:B------:R-:W3:Y:S02]  /*8a40*/  LDL R40, [UR10] ;  /* 0x0000000aff287983 */ /* 0x000ee40008100800 */
[----:B-----5:R-:W-:-:S02]  /*8a50*/  IADD3 R17, PT, PT, R17, R22, R8 ;  /* 0x0000001611117210 */ /* 0x020fc40007ffe008 */
[----:B------:R-:W4:Y:S02]  /*8a60*/  LDL R8, [UR6] ;  /* 0x00000006ff087983 */ /* 0x000f240008100800 */
[----:B------:R-:W-:Y:S01]  /*8a70*/  LOP3.LUT R16, R16, R17, RZ, 0x3c, !PT ;  /* 0x0000001110107212 */ /* 0x000fe200078e3cff */
[----:B------:R-:W1:Y:S01]  /*8a80*/  LDCU.U8 UR6, c[0x3][0x39] ;  /* 0x00c00720ff0677ac */ /* 0x000e620008000000 */
[----:B------:R-:W-:Y:S02]  /*8a90*/  IADD3 R13, PT, PT, R24, R21, R13 ;  /* 0x00000015180d7210 */ /* 0x000fe40007ffe00d */
[----:B------:R-:W-:Y:S02]  /*8aa0*/  SHF.L.W.U32.HI R21, R16, 0x18, R16 ;  /* 0x0000001810157819 */ /* 0x000fe40000010e10 */
[----:B------:R-:W-:Y:S02]  /*8ab0*/  IADD3 R31, PT, PT, R31, R23, R12 ;  /* 0x000000171f1f7210 */ /* 0x000fe40007ffe00c */
[----:B------:R-:W-:Y:S01]  /*8ac0*/  LOP3.LUT R12, R29, R18, RZ, 0x3c, !PT ;  /* 0x000000121d0c7212 */ /* 0x000fe200078e3cff */
[----:B------:R-:W-:-:S03]  /*8ad0*/  IMAD.IADD R29, R0, 0x1, R21 ;  /* 0x00000001001d7824 */ /* 0x000fc600078e0215 */
[----:B------:R-:W-:Y:S02]  /*8ae0*/  SHF.L.W.U32.HI R12, R12, 0x10, R12 ;  /* 0x000000100c0c7819 */ /* 0x000fe40000010e0c */
[----:B------:R-:W-:-:S03]  /*8af0*/  LOP3.LUT R16, R22, R29, RZ, 0x3c, !PT ;  /* 0x0000001d16107212 */ /* 0x000fc600078e3cff */
[----:B------:R-:W-:Y:S01]  /*8b00*/  VIADD R0, R12, UR26 ;  /* 0x0000001a0c007c36 */ /* 0x000fe20008000000 */
[----:B------:R-:W-:Y:S02]  /*8b10*/  SHF.L.W.U32.HI R16, R16, 0x19, R16 ;  /* 0x0000001910107819 */ /* 0x000fe40000010e10 */
[----:B------:R-:W-:Y:S01]  /*8b20*/  LOP3.LUT R42, R42, R13, RZ, 0x3c, !PT ;  /* 0x0000000d2a2a7212 */ /* 0x000fe200078e3cff */
[----:B-1----:R-:W-:Y:S01]  /*8b30*/  ULEA UR6, UR6, UR16, 0x2 ;  /* 0x0000001006067291 */ /* 0x002fe2000f8e10ff */
[----:B------:R-:W-:Y:S02]  /*8b40*/  LOP3.LUT R22, R25, R0, RZ, 0x3c, !PT ;  /* 0x0000000019167212 */ /* 0x000fe400078e3cff */
[-C--:B------:R-:W-:Y:S02]  /*8b50*/  LOP3.LUT R20, R20, R31.reuse, RZ, 0x3c, !PT ;  /* 0x0000001f14147212 */ /* 0x080fe400078e3cff */
[----:B------:R-:W-:Y:S02]  /*8b60*/  IADD3 R31, PT, PT, R16, R31, R14 ;  /* 0x0000001f101f7210 */ /* 0x000fe40007ffe00e */
[----:B------:R-:W-:-:S02]  /*8b70*/  SHF.L.W.U32.HI R14, R42, 0x10, R42 ;  /* 0x000000102a0e7819 */ /* 0x000fc40000010e2a */
[----:B------:R-:W-:-:S03]  /*8b80*/  SHF.L.W.U32.HI R22, R22, 0x14, R22 ;  /* 0x0000001416167819 */ /* 0x000fc60000010e16 */
[----:B------:R-:W-:Y:S01]  /*8b90*/  VIADD R43, R14, UR27 ;  /* 0x0000001b0e2b7c36 */ /* 0x000fe20008000000 */
[----:B------:R-:W-:Y:S02]  /*8ba0*/  IADD3 R35, PT, PT, R18, R22, R35 ;  /* 0x0000001612237210 */ /* 0x000fe40007ffe023 */
[----:B------:R-:W5:Y:S01]  /*8bb0*/  LDL R18, [UR6] ;  /* 0x00000006ff127983 */ /* 0x000f620008100800 */
[----:B0-----:R-:W-:Y:S01]  /*8bc0*/  ULEA UR7, UR7, UR16, 0x2 ;  /* 0x0000001007077291 */ /* 0x001fe2000f8e10ff */
[----:B------:R-:W-:-:S04]  /*8bd0*/  LOP3.LUT R24, R24, R43, RZ, 0x3c, !PT ;  /* 0x0000002b18187212 */ /* 0x000fc800078e3cff */
[----:B------:R-:W-:Y:S01]  /*8be0*/  SHF.L.W.U32.HI R24, R24, 0x14, R24 ;  /* 0x0000001418187819 */ /* 0x000fe20000010e18 */
[----:B------:R-:W0:Y:S03]  /*8bf0*/  LDCU.U8 UR6, c[0x3][0x3e] ;  /* 0x00c007c0ff0677ac */ /* 0x000e260008000000 */
[----:B------:R-:W-:Y:S02]  /*8c00*/  IADD3 R45, PT, PT, R13, R24, R38 ;  /* 0x000000180d2d7210 */ /* 0x000fe40007ffe026 */
[----:B------:R-:W5:Y:S01]  /*8c10*/  LDL R13, [UR7] ;  /* 0x00000007ff0d7983 */ /* 0x000f620008100800 */
[----:B------:R-:W-:-:S04]  /*8c20*/  ULOP3.LUT UR11, UR11, 0xff, URZ, 0xc0, !UPT ;  /* 0x000000ff0b0b7892 */ /* 0x000fc8000f8ec0ff */
[----:B------:R-:W-:Y:S02]  /*8c30*/  ULEA UR11, UR11, UR16, 0x2 ;  /* 0x000000100b0b7291 */ /* 0x000fe4000f8e10ff */
[----:B0-----:R-:W-:-:S07]  /*8c40*/  ULEA UR7, UR6, UR16, 0x2 ;  /* 0x0000001006077291 */ /* 0x001fce000f8e10ff */
[----:B------:R-:W5:Y:S01]  /*8c50*/  LDL R25, [UR11] ;  /* 0x0000000bff197983 */ /* 0x000f620008100800 */
[----:B------:R-:W-:-:S03]  /*8c60*/  LOP3.LUT R38, R12, R35, RZ, 0x3c, !PT ;  /* 0x000000230c267212 */ /* 0x000fc600078e3cff */
[----:B------:R-:W5:Y:S01]  /*8c70*/  LDL R12, [UR7] ;  /* 0x00000007ff0c7983 */ /* 0x000f620008100800 */
[----:B------:R-:W-:-:S04]  /*8c80*/  LOP3.LUT R14, R14, R45, RZ, 0x3c, !PT ;  /* 0x0000002d0e0e7212 */ /* 0x000fc800078e3cff */
[----:B------:R-:W-:-:S05]  /*8c90*/  SHF.L.W.U32.HI R14, R14, 0x18, R14 ;  /* 0x000000180e0e7819 */ /* 0x000fca0000010e0e */
[----:B------:R-:W-:-:S05]  /*8ca0*/  IMAD.IADD R43, R43, 0x1, R14 ;  /* 0x000000012b2b7824 */ /* 0x000fca00078e020e */
[----:B------:R-:W-:-:S04]  /*8cb0*/  LOP3.LUT R24, R24, R43, RZ, 0x3c, !PT ;  /* 0x0000002b18187212 */ /* 0x000fc800078e3cff */
[----:B------:R-:W-:-:S04]  /*8cc0*/  SHF.L.W.U32.HI R24, R24, 0x19, R24 ;  /* 0x0000001918187819 */ /* 0x000fc80000010e18 */
[----:B------:R-:W-:Y:S02]  /*8cd0*/  IADD3 R34, PT, PT, R24, R35, R34 ;  /* 0x0000002318227210 */ /* 0x000fe40007ffe022 */
[----:B------:R-:W-:Y:S02]  /*8ce0*/  SHF.L.W.U32.HI R35, R38, 0x18, R38 ;  /* 0x0000001826237819 */ /* 0x000fe40000010e26 */
[----:B------:R-:W-:-:S03]  /*8cf0*/  SHF.L.W.U32.HI R20, R20, 0x18, R20 ;  /* 0x0000001814147819 */ /* 0x000fc60000010e14 */
[----:B------:R-:W-:Y:S01]  /*8d00*/  IMAD.IADD R0, R0, 0x1, R35 ;  /* 0x0000000100007824 */ /* 0x000fe200078e0223 */
[----:B------:R-:W0:Y:S01]  /*8d10*/  LDCU.U8 UR8, c[0x3][0x3f] ;  /* 0x00c007e0ff0877ac */ /* 0x000e220008000000 */
[----:B------:R-:W-:Y:S01]  /*8d20*/  IMAD.IADD R38, R41, 0x1, R20 ;  /* 0x0000000129267824 */ /* 0x000fe200078e0214 */
[----:B------:R-:W-:Y:S02]  /*8d30*/  LOP3.LUT R14, R14, R31, RZ, 0x3c, !PT ;  /* 0x0000001f0e0e7212 */ /* 0x000fe400078e3cff */
[----:B------:R-:W-:Y:S02]  /*8d40*/  LOP3.LUT R22, R22, R0, RZ, 0x3c, !PT ;  /* 0x0000000016167212 */ /* 0x000fe400078e3cff */
[----:B------:R-:W-:Y:S02]  /*8d50*/  LOP3.LUT R23, R23, R38, RZ, 0x3c, !PT ;  /* 0x0000002617177212 */ /* 0x000fe400078e3cff */
[----:B------:R-:W-:Y:S02]  /*8d60*/  SHF.L.W.U32.HI R22, R22, 0x19, R22 ;  /* 0x0000001916167819 */ /* 0x000fe40000010e16 */
[----:B------:R-:W-:-:S02]  /*8d70*/  SHF.L.W.U32.HI R23, R23, 0x19, R23 ;  /* 0x0000001917177819 */ /* 0x000fc40000010e17 */
[----:B------:R-:W-:Y:S01]  /*8d80*/  SHF.L.W.U32.HI R41, R14, 0x10, R14 ;  /* 0x000000100e297819 */ /* 0x000fe20000010e0e */
[----:B------:R-:W1:Y:S01]  /*8d90*/  LDCU.U8 UR6, c[0x3][0x3d] ;  /* 0x00c007a0ff0677ac */ /* 0x000e620008000000 */
[----:B------:R-:W-:Y:S02]  /*8da0*/  IADD3 R9, PT, PT, R22, R17, R9 ;  /* 0x0000001116097210 */ /* 0x000fe40007ffe009 */
[----:B------:R-:W-:Y:S01]  /*8db0*/  IADD3 R42, PT, PT, R23, R45, R36 ;  /* 0x0000002d172a7210 */ /* 0x000fe20007ffe024 */
[----:B------:R-:W-:Y:S01]  /*8dc0*/  IMAD.IADD R45, R0, 0x1, R41 ;  /* 0x00000001002d7824 */ /* 0x000fe200078e0229 */
[----:B------:R-:W-:Y:S01]  /*8dd0*/  LOP3.LUT R0, R20, R9, RZ, 0x3c, !PT ;  /* 0x0000000914007212 */ /* 0x000fe200078e3cff */
[----:B0-----:R-:W-:-:S03]  /*8de0*/  ULEA UR8, UR8, UR16, 0x2 ;  /* 0x0000001008087291 */ /* 0x001fc6000f8e10ff */
[----:B------:R-:W-:-:S05]  /*8df0*/  SHF.L.W.U32.HI R0, R0, 0x10, R0 ;  /* 0x0000001000007819 */ /* 0x000fca0000010e00 */
[----:B------:R-:W-:Y:S01]  /*8e00*/  IMAD.IADD R43, R43, 0x1, R0 ;  /* 0x000000012b2b7824 */ /* 0x000fe200078e0200 */
[----:B------:R-:W-:Y:S01]  /*8e10*/  LOP3.LUT R14, R16, R45, RZ, 0x3c, !PT ;  /* 0x0000002d100e7212 */ /* 0x000fe200078e3cff */
[----:B------:R-:W5:Y:S01]  /*8e20*/  LDL R36, [UR8] ;  /* 0x00000008ff247983 */ /* 0x000f620008100800 */
[----:B------:R-:W-:Y:S01]  /*8e30*/  LOP3.LUT R21, R21, R34, RZ, 0x3c, !PT ;  /* 0x0000002215157212 */ /* 0x000fe200078e3cff */
[----:B-1----:R-:W-:Y:S01]  /*8e40*/  ULEA UR6, UR6, UR16, 0x2 ;  /* 0x0000001006067291 */ /* 0x002fe2000f8e10ff */
[----:B------:R-:W-:Y:S01]  /*8e50*/  LOP3.LUT R16, R22, R43, RZ, 0x3c, !PT ;  /* 0x0000002b16107212 */ /* 0x000fe200078e3cff */
[----:B------:R-:W0:Y:S01]  /*8e60*/  LDCU.128 UR8, c[0x3][0x40] ;  /* 0x00c00800ff0877ac */ /* 0x000e220008000c00 */
[----:B------:R-:W-:Y:S02]  /*8e70*/  SHF.L.W.U32.HI R14, R14, 0x14, R14 ;  /* 0x000000140e0e7819 */ /* 0x000fe40000010e0e */
[----:B------:R-:W-:Y:S02]  /*8e80*/  LOP3.LUT R20, R35, R42, RZ, 0x3c, !PT ;  /* 0x0000002a23147212 */ /* 0x000fe400078e3cff */
[----:B------:R-:W-:-:S02]  /*8e90*/  SHF.L.W.U32.HI R16, R16, 0x14, R16 ;  /* 0x0000001410107819 */ /* 0x000fc40000010e10 */
[----:B------:R-:W-:Y:S01]  /*8ea0*/  SHF.L.W.U32.HI R21, R21, 0x10, R21 ;  /* 0x0000001015157819 */ /* 0x000fe20000010e15 */
[----:B------:R-:W5:Y:S01]  /*8eb0*/  LDL R17, [UR6] ;  /* 0x00000006ff117983 */ /* 0x000f620008100800 */
[----:B--2---:R-:W-:Y:S02]  /*8ec0*/  IADD3 R6, PT, PT, R31, R14, R6 ;  /* 0x0000000e1f067210 */ /* 0x004fe40007ffe006 */
[----:B------:R-:W-:Y:S02]  /*8ed0*/  SHF.L.W.U32.HI R20, R20, 0x10, R20 ;  /* 0x0000001014147819 */ /* 0x000fe40000010e14 */
[----:B------:R-:W-:Y:S01]  /*8ee0*/  IADD3 R19, PT, PT, R9, R16, R19 ;  /* 0x0000001009137210 */ /* 0x000fe20007ffe013 */
[----:B------:R-:W-:Y:S01]  /*8ef0*/  IMAD.IADD R9, R38, 0x1, R21 ;  /* 0x0000000126097824 */ /* 0x000fe200078e0215 */
[----:B------:R-:W1:Y:S01]  /*8f00*/  LDCU.U8 UR6, c[0x3][0x42] ;  /* 0x00c00840ff0677ac */ /* 0x000e620008000000 */
[----:B------:R-:W-:Y:S01]  /*8f10*/  LOP3.LUT R41, R41, R6, RZ, 0x3c, !PT ;  /* 0x0000000629297212 */ /* 0x000fe200078e3cff */
[----:B------:R-:W-:-:S02]  /*8f20*/  IMAD.IADD R22, R29, 0x1, R20 ;  /* 0x000000011d167824 */ /* 0x000fc400078e0214 */
[----:B------:R-:W-:Y:S02]  /*8f30*/  LOP3.LUT R29, R24, R9, RZ, 0x3c, !PT ;  /* 0x00000009181d7212 */ /* 0x000fe400078e3cff */
[----:B------:R-:W-:Y:S01]  /*8f40*/  SHF.L.W.U32.HI R24, R41, 0x18, R41 ;  /* 0x0000001829187819 */ /* 0x000fe20000010e29 */
[----:B0-----:R-:W-:Y:S01]  /*8f50*/  ULOP3.LUT UR8, UR8, 0xff, URZ, 0xc0, !UPT ;  /* 0x000000ff08087892 */ /* 0x001fe2000f8ec0ff */
[----:B------:R-:W-:Y:S02]  /*8f60*/  SHF.L.W.U32.HI R29, R29, 0x14, R29 ;  /* 0x000000141d1d7819 */ /* 0x000fe40000010e1d */
[----:B------:R-:W-:Y:S01]  /*8f70*/  LOP3.LUT R23, R23, R22, RZ, 0x3c, !PT ;  /* 0x0000001617177212 */ /* 0x000fe200078e3cff */
[----:B------:R-:W-:Y:S01]  /*8f80*/  IMAD.IADD R45, R45, 0x1, R24 ;  /* 0x000000012d2d7824 */ /* 0x000fe200078e0218 */
[----:B------:R-:W-:Y:S01]  /*8f90*/  ULEA UR8, UR8, UR16, 0x2 ;  /* 0x0000001008087291 */ /* 0x000fe2000f8e10ff */
[----:B------:R-:W-:Y:S02]  /*8fa0*/  IADD3 R5, PT, PT, R34, R29, R5 ;  /* 0x0000001d22057210 */ /* 0x000fe40007ffe005 */
[----:B------:R-:W-:-:S02]  /*8fb0*/  SHF.L.W.U32.HI R23, R23, 0x14, R23 ;  /* 0x0000001417177819 */ /* 0x000fc40000010e17 */
[----:B------:R-:W-:Y:S02]  /*8fc0*/  LOP3.LUT R34, R14, R45, RZ, 0x3c, !PT ;  /* 0x0000002d0e227212 */ /* 0x000fe400078e3cff */
[----:B------:R-:W-:Y:S01]  /*8fd0*/  LOP3.LUT R21, R21, R5, RZ, 0x3c, !PT ;  /* 0x0000000515157212 */ /* 0x000fe200078e3cff */
[----:B-1----:R-:W-:Y:S01]  /*8fe0*/  ULEA UR6, UR6, UR16, 0x2 ;  /* 0x0000001006067291 */ /* 0x002fe2000f8e10ff */
[----:B------:R-:W-:Y:S02]  /*8ff0*/  IADD3 R37, PT, PT, R42, R23, R37 ;  /* 0x000000172a257210 */ /* 0x000fe40007ffe025 */
[----:B------:R-:W-:Y:S02]  /*9000*/  SHF.L.W.U32.HI R34, R34, 0x19, R34 ;  /* 0x0000001922227819 */ /* 0x000fe40000010e22 */
[----:B------:R-:W-:Y:S02]  /*9010*/  SHF.L.W.U32.HI R38, R21, 0x18, R21 ;  /* 0x0000001815267819 */ /* 0x000fe40000010e15 */
[----:B------:R-:W-:-:S02]  /*9020*/  LOP3.LUT R35, R20, R37, RZ, 0x3c, !PT ;  /* 0x0000002514237212 */ /* 0x000fc400078e3cff */
[----:B------:R-:W2:Y:S01]  /*9030*/  LDL R20, [UR8] ;  /* 0x00000008ff147983 */ /* 0x000ea20008100800 */
[-C--:B------:R-:W-:Y:S01]  /*9040*/  IADD3 R31, PT, PT, R34, R19.reuse, R10 ;  /* 0x00000013221f7210 */ /* 0x080fe20007ffe00a */
[----:B------:R-:W0:Y:S01]  /*9050*/  LDCU.U8 UR8, c[0x3][0x46] ;  /* 0x00c008c0ff0877ac */ /* 0x000e220008000000 */
[----:B------:R-:W-:Y:S01]  /*9060*/  LOP3.LUT R0, R0, R19, RZ, 0x3c, !PT ;  /* 0x0000001300007212 */ /* 0x000fe200078e3cff */
[----:B------:R-:W-:Y:S01]  /*9070*/  IMAD.IADD R10, R9, 0x1, R38 ;  /* 0x00000001090a7824 */ /* 0x000fe200078e0226 */
[----:B------:R-:W-:Y:S01]  /*9080*/  SHF.L.W.U32.HI R19, R35, 0x18, R35 ;  /* 0x0000001823137819 */ /* 0x000fe20000010e23 */
[----:B------:R-:W1:Y:S01]  /*9090*/  LDCU.U8 UR7, c[0x3][0x43] ;  /* 0x00c00860ff0777ac */ /* 0x000e620008000000 */
[----:B------:R-:W-:Y:S01]  /*90a0*/  LOP3.LUT R9, R38, R31, RZ, 0x3c, !PT ;  /* 0x0000001f26097212 */ /* 0x000fe200078e3cff */
[----:B------:R-:W2:Y:S01]  /*90b0*/  LDL R14, [UR6] ;  /* 0x00000006ff0e7983 */ /* 0x000ea20008100800 */
[----:B------:R-:W-:Y:S02]  /*90c0*/  ULOP3.LUT UR9, UR9, 0xff, URZ, 0xc0, !UPT ;  /* 0x000000ff09097892 */ /* 0x000fe4000f8ec0ff */
[----:B------:R-:W-:Y:S01]  /*90d0*/  SHF.L.W.U32.HI R9, R9, 0x10, R9 ;  /* 0x0000001009097819 */ /* 0x000fe20000010e09 */
[----:B------:R-:W-:Y:S01]  /*90e0*/  IMAD.IADD R22, R22, 0x1, R19 ;  /* 0x0000000116167824 */ /* 0x000fe200078e0213 */
[----:B------:R-:W-:-:S03]  /*90f0*/  ULEA UR9, UR9, UR16, 0x2 ;  /* 0x0000001009097291 */ /* 0x000fc6000f8e10ff */
[----:B------:R-:W-:Y:S01]  /*9100*/  IMAD.IADD R21, R22, 0x1, R9 ;  /* 0x0000000116157824 */ /* 0x000fe200078e0209 */
[----:B------:R-:W1:Y:S01]  /*9110*/  LDCU.U8 UR6, c[0x3][0x41] ;  /* 0x00c00820ff0677ac */ /* 0x000e620008000000 */
[----:B------:R-:W-:-:S03]  /*9120*/  LOP3.LUT R35, R23, R22, RZ, 0x3c, !PT ;  /* 0x0000001617237212 */ /* 0x000fc600078e3cff */
[----:B------:R-:W-:Y:S01]  /*9130*/  LOP3.LUT R34, R34, R21, RZ, 0x3c, !PT ;  /* 0x0000001522227212 */ /* 0x000fe200078e3cff */
[----:B0-----:R-:W-:Y:S01]  /*9140*/  ULEA UR8, UR8, UR16, 0x2 ;  /* 0x0000001008087291 */ /* 0x001fe2000f8e10ff */
[----:B------:R-:W2:Y:S01]  /*9150*/  LDL R22, [UR9] ;  /* 0x00000009ff167983 */ /* 0x000ea20008100800 */
[----:B-1----:R-:W-:Y:S01]  /*9160*/  ULEA UR7, UR7, UR16, 0x2 ;  /* 0x0000001007077291 */ /* 0x002fe2000f8e10ff */
[----:B------:R-:W-:Y:S01]  /*9170*/  SHF.L.W.U32.HI R34, R34, 0x14, R34 ;  /* 0x0000001422227819 */ /* 0x000fe20000010e22 */
[----:B------:R-:W0:Y:S03]  /*9180*/  LDCU.U8 UR9, c[0x3][0x47] ;  /* 0x00c008e0ff0977ac */ /* 0x000e260008000000 */
[----:B------:R-:W-:Y:S02]  /*9190*/  IADD3 R33, PT, PT, R31, R34, R33 ;  /* 0x000000221f217210 */ /* 0x000fe40007ffe021 */
[----:B------:R-:W-:-:S02]  /*91a0*/  SHF.L.W.U32.HI R31, R35, 0x19, R35 ;  /* 0x00000019231f7819 */ /* 0x000fc40000010e23 */
[----:B------:R-:W2:Y:S01]  /*91b0*/  LDL R35, [UR8] ;  /* 0x00000008ff237983 */ /* 0x000ea20008100800 */
[----:B------:R-:W-:Y:S01]  /*91c0*/  SHF.L.W.U32.HI R0, R0, 0x18, R0 ;  /* 0x0000001800007819 */ /* 0x000fe20000010e00 */
[----:B------:R-:W-:Y:S02]  /*91d0*/  ULEA UR6, UR6, UR16, 0x2 ;  /* 0x0000001006067291 */ /* 0x000fe4000f8e10ff */
[----:B------:R-:W2:Y:S02]  /*91e0*/  LDL R23, [UR7] ;  /* 0x00000007ff177983 */ /* 0x000ea40008100800 */
[----:B------:R-:W-:Y:S01]  /*91f0*/  IMAD.IADD R43, R43, 0x1, R0 ;  /* 0x000000012b2b7824 */ /* 0x000fe200078e0200 */
[----:B------:R-:W-:-:S04]  /*9200*/  IADD3 R11, PT, PT, R31, R6, R11 ;  /* 0x000000061f0b7210 */ /* 0x000fc80007ffe00b */
[----:B------:R-:W-:Y:S02]  /*9210*/  LOP3.LUT R6, R16, R43, RZ, 0x3c, !PT ;  /* 0x0000002b10067212 */ /* 0x000fe400078e3cff */
[----:B------:R-:W2:Y:S01]  /*9220*/  LDL R16, [UR6] ;  /* 0x00000006ff107983 */ /* 0x000ea20008100800 */
[----:B------:R-:W1:Y:S01]  /*9230*/  LDCU.U8 UR7, c[0x3][0x45] ;  /* 0x00c008a0ff0777ac */ /* 0x000e620008000000 */
[----:B------:R-:W-:Y:S01]  /*9240*/  LOP3.LUT R38, R29, R10, RZ, 0x3c, !PT ;  /* 0x0000000a1d267212 */ /* 0x000fe200078e3cff */
[----:B0-----:R-:W-:Y:S01]  /*9250*/  ULEA UR9, UR9, UR16, 0x2 ;  /* 0x0000001009097291 */ /* 0x001fe2000f8e10ff */
[----:B------:R-:W-:Y:S02]  /*9260*/  SHF.L.W.U32.HI R29, R6, 0x19, R6 ;  /* 0x00000019061d7819 */ /* 0x000fe40000010e06 */
[----:B------:R-:W-:Y:S02]  /*9270*/  SHF.L.W.U32.HI R6, R38, 0x19, R38 ;  /* 0x0000001926067819 */ /* 0x000fe40000010e26 */
[----:B------:R-:W-:-:S02]  /*9280*/  IADD3 R4, PT, PT, R29, R5, R4 ;  /* 0x000000051d047210 */ /* 0x000fc40007ffe004 */
[----:B------:R-:W-:Y:S02]  /*9290*/  IADD3 R7, PT, PT, R6, R37, R7 ;  /* 0x0000002506077210 */ /* 0x000fe40007ffe007 */
[----:B------:R-:W2:Y:S01]  /*92a0*/  LDL R5, [UR9] ;  /* 0x00000009ff057983 */ /* 0x000ea20008100800 */
[----:B------:R-:W-:Y:S02]  /*92b0*/  LOP3.LUT R0, R0, R11, RZ, 0x3c, !PT ;  /* 0x0000000b00007212 */ /* 0x000fe400078e3cff */
[----:B------:R-:W-:Y:S02]  /*92c0*/  LOP3.LUT R37, R19, R4, RZ, 0x3c, !PT ;  /* 0x0000000413257212 */ /* 0x000fe400078e3cff */
[----:B------:R-:W-:Y:S02]  /*92d0*/  SHF.L.W.U32.HI R19, R0, 0x10, R0 ;  /* 0x0000001000137819 */ /* 0x000fe40000010e00 */
[----:B------:R-:W-:Y:S01]  /*92e0*/  SHF.L.W.U32.HI R0, R37, 0x10, R37 ;  /* 0x0000001025007819 */ /* 0x000fe20000010e25 */
[----:B-1----:R-:W-:-:S04]  /*92f0*/  ULEA UR7, UR7, UR16, 0x2 ;  /* 0x0000001007077291 */ /* 0x002fc8000f8e10ff */
[----:B------:R-:W-:Y:S01]  /*9300*/  IMAD.IADD R38, R45, 0x1, R0 ;  /* 0x000000012d267824 */ /* 0x000fe200078e0200 */
[----:B------:R-:W-:Y:S01]  /*9310*/  ULOP3.LUT UR10, UR10, 0xff, URZ, 0xc0, !UPT ;  /* 0x000000ff0a0a7892 */ /* 0x000fe2000f8ec0ff */
[----:B------:R-:W-:-:S03]  /*9320*/  IMAD.IADD R10, R10, 0x1, R19 ;  /* 0x000000010a0a7824 */ /* 0x000fc600078e0213 */
[----:B------:R-:W-:Y:S02]  /*9330*/  LOP3.LUT R37, R29, R38, RZ, 0x3c, !PT ;  /* 0x000000261d257212 */ /* 0x000fe400078e3cff */
[----:B------:R-:W2:Y:S01]  /*9340*/  LDL R29, [UR7] ;  /* 0x00000007ff1d7983 */ /* 0x000ea20008100800 */
[----:B------:R-:W-:Y:S01]  /*9350*/  ULOP3.LUT UR11, UR11, 0xff, URZ, 0xc0, !UPT ;  /* 0x000000ff0b0b7892 */ /* 0x000fe2000f8ec0ff */
[----:B------:R-:W0:Y:S01]  /*9360*/  LDCU.U8 UR8, c[0x3][0x4a] ;  /* 0x00c00940ff0877ac */ /* 0x000e220008000000 */
[----:B------:R-:W-:Y:S01]  /*9370*/  LOP3.LUT R42, R31, R10, RZ, 0x3c, !PT ;  /* 0x0000000a1f2a7212 */ /* 0x000fe200078e3cff */
[----:B------:R-:W-:Y:S02]  /*9380*/  ULEA UR10, UR10, UR16, 0x2 ;  /* 0x000000100a0a7291 */ /* 0x000fe4000f8e10ff */
[----:B------:R-:W-:Y:S01]  /*9390*/  ULEA UR11, UR11, UR16, 0x2 ;  /* 0x000000100b0b7291 */ /* 0x000fe2000f8e10ff */
[----:B------:R-:W-:Y:S02]  /*93a0*/  SHF.L.W.U32.HI R37, R37, 0x14, R37 ;  /* 0x0000001425257819 */ /* 0x000fe40000010e25 */
[----:B------:R-:W-:-:S02]  /*93b0*/  SHF.L.W.U32.HI R42, R42, 0x14, R42 ;  /* 0x000000142a2a7819 */ /* 0x000fc40000010e2a */
[----:B------:R-:W-:Y:S02]  /*93c0*/  IADD3 R39, PT, PT, R4, R37, R39 ;  /* 0x0000002504277210 */ /* 0x000fe40007ffe027 */
[----:B------:R-:W2:Y:S01]  /*93d0*/  LDL R31, [UR10] ;  /* 0x0000000aff1f7983 */ /* 0x000ea20008100800 */
[----:B------:R-:W-:Y:S02]  /*93e0*/  LOP3.LUT R4, R24, R7, RZ, 0x3c, !PT ;  /* 0x0000000718047212 */ /* 0x000fe400078e3cff */
[----:B------:R-:W-:Y:S02]  /*93f0*/  IADD3 R15, PT, PT, R11, R42, R15 ;  /* 0x0000002a0b0f7210 */ /* 0x000fe40007ffe00f */
[----:B------:R-:W2:Y:S01]  /*9400*/  LDL R11, [UR11] ;  /* 0x0000000bff0b7983 */ /* 0x000ea20008100800 */
[----:B------:R-:W-:Y:S01]  /*9410*/  SHF.L.W.U32.HI R4, R4, 0x10, R4 ;  /* 0x0000001004047819 */ /* 0x000fe20000010e04 */
[----:B------:R-:W1:Y:S01]  /*9420*/  LDCU.U8 UR6, c[0x3][0x49] ;  /* 0x00c00920ff0677ac */ /* 0x000e620008000000 */
[----:B0-----:R-:W-:-:S03]  /*9430*/  ULEA UR8, UR8, UR16, 0x2 ;  /* 0x0000001008087291 */ /* 0x001fc6000f8e10ff */
[----:B------:R-:W-:Y:S01]  /*9440*/  IMAD.IADD R43, R43, 0x1, R4 ;  /* 0x000000012b2b7824 */ /* 0x000fe200078e0204 */
[----:B------:R-:W0:Y:S04]  /*9450*/  LDCU.U8 UR9, c[0x3][0x4e] ;  /* 0x00c009c0ff0977ac */ /* 0x000e280008000000 */
[----:B------:R-:W-:Y:S02]  /*9460*/  LOP3.LUT R24, R6, R43, RZ, 0x3c, !PT ;  /* 0x0000002b06187212 */ /* 0x000fe400078e3cff */
[----:B------:R-:W-:Y:S02]  /*9470*/  LOP3.LUT R6, R9, R33, RZ, 0x3c, !PT ;  /* 0x0000002109067212 */ /* 0x000fe400078e3cff */
[----:B------:R-:W2:Y:S01]  /*9480*/  LDL R9, [UR8] ;  /* 0x00000008ff097983 */ /* 0x000ea20008100800 */
[----:B------:R-:W3:Y:S01]  /*9490*/  LDCU.U8 UR7, c[0x3][0x4b] ;  /* 0x00c00960ff0777ac */ /* 0x000ee20008000000 */
[----:B------:R-:W-:-:S02]  /*94a0*/  LOP3.LUT R41, R0, R39, RZ, 0x3c, !PT ;  /* 0x0000002700297212 */ /* 0x000fc400078e3cff */
[----:B------:R-:W-:Y:S01]  /*94b0*/  SHF.L.W.U32.HI R0, R6, 0x18, R6 ;  /* 0x0000001806007819 */ /* 0x000fe20000010e06 */
[----:B-1----:R-:W-:Y:S01]  /*94c0*/  ULEA UR6, UR6, UR16, 0x2 ;  /* 0x0000001006067291 */ /* 0x002fe2000f8e10ff */
[----:B------:R-:W-:Y:S02]  /*94d0*/  SHF.L.W.U32.HI R41, R41, 0x18, R41 ;  /* 0x0000001829297819 */ /* 0x000fe40000010e29 */
[----:B------:R-:W-:Y:S01]  /*94e0*/  SHF.L.W.U32.HI R6, R24, 0x14, R24 ;  /* 0x0000001418067819 */ /* 0x000fe20000010e18 */
[----:B------:R-:W-:Y:S02]  /*94f0*/  IMAD.IADD R21, R21, 0x1, R0 ;  /* 0x0000000115157824 */ /* 0x000fe400078e0200 */
[----:B------:R-:W-:Y:S01]  /*9500*/  IMAD.IADD R38, R38, 0x1, R41 ;  /* 0x0000000126267824 */ /* 0x000fe200078e0229 */
[----:B------:R-:W-:Y:S02]  /*9510*/  IADD3 R7, PT, PT, R7, R6, R28 ;  /* 0x0000000607077210 */ /* 0x000fe40007ffe01c */
[----:B------:R-:W-:Y:S01]  /*9520*/  LOP3.LUT R24, R34, R21, RZ, 0x3c, !PT ;  /* 0x0000001522187212 */ /* 0x000fe200078e3cff */
[----:B------:R-:W2:Y:S01]  /*9530*/  LDL R28, [UR6] ;  /* 0x00000006ff1c7983 */ /* 0x000ea20008100800 */
[----:B0-----:R-:W-:Y:S01]  /*9540*/  ULEA UR9, UR9, UR16, 0x2 ;  /* 0x0000001009097291 */ /* 0x001fe2000f8e10ff */
[----:B------:R-:W-:-:S02]  /*9550*/  LOP3.LUT R34, R37, R38, RZ, 0x3c, !PT ;  /* 0x0000002625227212 */ /* 0x000fc400078e3cff */
[----:B------:R-:W-:Y:S01]  /*9560*/  SHF.L.W.U32.HI R24, R24, 0x19, R24 ;  /* 0x0000001918187819 */ /* 0x000fe20000010e18 */
[----:B---3--:R-:W-:Y:S01]  /*9570*/  ULEA UR7, UR7, UR16, 0x2 ;  /* 0x0000001007077291 */ /* 0x008fe2000f8e10ff */
[----:B------:R-:W-:Y:S02]  /*9580*/  LOP3.LUT R4, R4, R7, RZ, 0x3c, !PT ;  /* 0x0000000704047212 */ /* 0x000fe400078e3cff */
[-C--:B------:R-:W-:Y:S02]  /*9590*/  LOP3.LUT R19, R19, R15.reuse, RZ, 0x3c, !PT ;  /* 0x0000000f13137212 */ /* 0x080fe400078e3cff */
[----:B------:R-:W-:Y:S02]  /*95a0*/  IADD3 R37, PT, PT, R24, R15, R40 ;  /* 0x0000000f18257210 */ /* 0x000fe40007ffe028 */
[----:B------:R-:W-:Y:S02]  /*95b0*/  SHF.L.W.U32.HI R15, R34, 0x19, R34 ;  /* 0x00000019220f7819 */ /* 0x000fe40000010e22 */
[----:B------:R-:W-:-:S02]  /*95c0*/  SHF.L.W.U32.HI R40, R4, 0x18, R4 ;  /* 0x0000001804287819 */ /* 0x000fc40000010e04 */
[----:B------:R-:W3:Y:S01]  /*95d0*/  LDL R4, [UR9] ;  /* 0x00000009ff047983 */ /* 0x000ee20008100800 */
[----:B----4-:R-:W-:-:S03]  /*95e0*/  IADD3 R34, PT, PT, R15, R33, R8 ;  /* 0x000000210f227210 */ /* 0x010fc60007ffe008 */
[----:B------:R-:W4:Y:S01]  /*95f0*/  LDL R8, [UR7] ;  /* 0x00000007ff087983 */ /* 0x000f220008100800 */
[----:B------:R-:W0:Y:S01]  /*9600*/  LDCU.U8 UR6, c[0x3][0x4d] ;  /* 0x00c009a0ff0677ac */ /* 0x000e220008000000 */
[----:B------:R-:W-:Y:S01]  /*9610*/  LOP3.LUT R33, R40, R37, RZ, 0x3c, !PT ;  /* 0x0000002528217212 */ /* 0x000fe200078e3cff */
[----:B------:R-:W-:-:S03]  /*9620*/  IMAD.IADD R43, R43, 0x1, R40 ;  /* 0x000000012b2b7824 */ /* 0x000fc600078e0228 */
[----:B------:R-:W-:Y:S01]  /*9630*/  SHF.L.W.U32.HI R33, R33, 0x10, R33 ;  /* 0x0000001021217819 */ /* 0x000fe20000010e21 */
[----:B------:R-:W1:Y:S01]  /*9640*/  LDCU.U8 UR8, c[0x3][0x4f] ;  /* 0x00c009e0ff0877ac */ /* 0x000e620008000000 */
[----:B------:R-:W-:-:S03]  /*9650*/  SHF.L.W.U32.HI R40, R19, 0x18, R19 ;  /* 0x0000001813287819 */ /* 0x000fc60000010e13 */
[----:B------:R-:W-:Y:S01]  /*9660*/  IMAD.IADD R19, R38, 0x1, R33 ;  /* 0x0000000126137824 */ /* 0x000fe200078e0221 */
[----:B------:R-:W5:Y:S01]  /*9670*/  LDCU.U8 UR7, c[0x3][0x52] ;  /* 0x00c00a40ff0777ac */ /* 0x000f620008000000 */
[----:B------:R-:W-:Y:S01]  /*9680*/  IMAD.IADD R45, R10, 0x1, R40 ;  /* 0x000000010a2d7824 */ /* 0x000fe200078e0228 */
[----:B------:R-:W-:Y:S02]  /*9690*/  LOP3.LUT R6, R6, R43, RZ, 0x3c, !PT ;  /* 0x0000002b06067212 */ /* 0x000fe400078e3cff */
[----:B------:R-:W-:Y:S02]  /*96a0*/  LOP3.LUT R10, R24, R19, RZ, 0x3c, !PT ;  /* 0x00000013180a7212 */ /* 0x000fe400078e3cff */
[----:B------:R-:W-:Y:S01]  /*96b0*/  LOP3.LUT R40, R40, R34, RZ, 0x3c, !PT ;  /* 0x0000002228287212 */ /* 0x000fe200078e3cff */
[----:B0-----:R-:W-:Y:S01]  /*96c0*/  ULEA UR6, UR6, UR16, 0x2 ;  /* 0x0000001006067291 */ /* 0x001fe2000f8e10ff */
[----:B------:R-:W-:Y:S02]  /*96d0*/  SHF.L.W.U32.HI R24, R6, 0x19, R6 ;  /* 0x0000001906187819 */ /* 0x000fe40000010e06 */
[----:B------:R-:W-:-:S02]  /*96e0*/  SHF.L.W.U32.HI R6, R10, 0x14, R10 ;  /* 0x000000140a067819 */ /* 0x000fc40000010e0a */
[----:B------:R-:W-:Y:S01]  /*96f0*/  SHF.L.W.U32.HI R10, R40, 0x10, R40 ;  /* 0x00000010280a7819 */ /* 0x000fe20000010e28 */
[----:B-1----:R-:W-:Y:S01]  /*9700*/  ULEA UR8, UR8, UR16, 0x2 ;  /* 0x0000001008087291 */ /* 0x002fe2000f8e10ff */
[----:B-----5:R-:W-:Y:S02]  /*9710*/  IADD3 R18, PT, PT, R37, R6, R18 ;  /* 0x0000000625127210 */ /* 0x020fe40007ffe012 */
[----:B------:R-:W5:Y:S01]  /*9720*/  LDL R37, [UR6] ;  /* 0x00000006ff257983 */ /* 0x000f620008100800 */
[----:B------:R-:W-:Y:S01]  /*9730*/  IMAD.IADD R40, R43, 0x1, R10 ;  /* 0x000000012b287824 */ /* 0x000fe200078e020a */
[----:B------:R-:W-:-:S04]  /*9740*/  ULEA UR7, UR7, UR16, 0x2 ;  /* 0x0000001007077291 */ /* 0x000fc8000f8e10ff */
[----:B------:R-:W-:Y:S01]  /*9750*/  LOP3.LUT R15, R15, R40, RZ, 0x3c, !PT ;  /* 0x000000280f0f7212 */ /* 0x000fe200078e3cff */
[----:B------:R-:W5:Y:S01]  /*9760*/  LDL R38, [UR8] ;  /* 0x00000008ff267983 */ /* 0x000f620008100800 */
[----:B------:R-:W0:Y:S02]  /*9770*/  LDCU.U8 UR6, c[0x3][0x53] ;  /* 0x00c00a60ff0677ac */ /* 0x000e240008000000 */
[----:B------:R-:W-:Y:S02]  /*9780*/  SHF.L.W.U32.HI R15, R15, 0x14, R15 ;  /* 0x000000140f0f7819 */ /* 0x000fe40000010e0f */
[----:B------:R-:W-:Y:S01]  /*9790*/  IADD3 R25, PT, PT, R24, R39, R25 ;  /* 0x0000002718197210 */ /* 0x000fe20007ffe019 */
[----:B------:R-:W1:Y:S01]  /*97a0*/  LDCU.128 UR8, c[0x3][0x50] ;  /* 0x00c00a00ff0877ac */ /* 0x000e620008000c00 */
[----:B------:R-:W-:Y:S02]  /*97b0*/  IADD3 R13, PT, PT, R34, R15, R13 ;  /* 0x0000000f220d7210 */ /* 0x000fe40007ffe00d */
[----:B------:R-:W5:Y:S01]  /*97c0*/  LDL R34, [UR7] ;  /* 0x00000007ff227983 */ /* 0x000f620008100800 */
[----:B------:R-:W-:-:S04]  /*97d0*/  LOP3.LUT R39, R42, R45, RZ, 0x3c, !PT ;  /* 0x0000002d2a277212 */ /* 0x000fc800078e3cff */
[----:B------:R-:W-:Y:S01]  /*97e0*/  SHF.L.W.U32.HI R39, R39, 0x19, R39 ;  /* 0x0000001927277819 */ /* 0x000fe20000010e27 */
[----:B0-----:R-:W-:-:S03]  /*97f0*/  ULEA UR6, UR6, UR16, 0x2 ;  /* 0x0000001006067291 */ /* 0x001fc6000f8e10ff */
[----:B------:R-:W-:-:S06]  /*9800*/  IADD3 R12, PT, PT, R39, R7, R12 ;  /* 0x00000007270c7210 */ /* 0x000fcc0007ffe00c */
[----:B------:R-:W5:Y:S01]  /*9810*/  LDL R7, [UR6] ;  /* 0x00000006ff077983 */ /* 0x000f620008100800 */
[----:B------:R-:W-:Y:S02]  /*9820*/  LOP3.LUT R0, R0, R25, RZ, 0x3c, !PT ;  /* 0x0000001900007212 */ /* 0x000fe400078e3cff */
[----:B------:R-:W-:Y:S02]  /*9830*/  LOP3.LUT R41, R41, R12, RZ, 0x3c, !PT ;  /* 0x0000000c29297212 */ /* 0x000fe400078e3cff */
[----:B------:R-:W-:Y:S02]  /*9840*/  SHF.L.W.U32.HI R42, R0, 0x10, R0 ;  /* 0x00000010002a7819 */ /* 0x000fe40000010e00 */
[----:B------:R-:W-:Y:S01]  /*9850*/  SHF.L.W.U32.HI R0, R41, 0x10, R41 ;  /* 0x0000001029007819 */ /* 0x000fe20000010e29 */
[----:B-1----:R-:W-:-:S04]  /*9860*/  ULOP3.LUT UR8, UR8, 0xff, URZ, 0xc0, !UPT ;  /* 0x000000ff08087892 */ /* 0x002fc8000f8ec0ff */
[----:B------:R-:W-:Y:S01]  /*9870*/  IMAD.IADD R44, R21, 0x1, R0 ;  /* 0x00000001152c7824 */ /* 0x000fe200078e0200 */
[----:B------:R-:W-:Y:S01]  /*9880*/  ULOP3.LUT UR9, UR9, 0xff, URZ, 0xc0, !UPT ;  /* 0x000000ff09097892 */ /* 0x000fe2000f8ec0ff */
[----:B------:R-:W-:Y:S01]  /*9890*/  IMAD.IADD R45, R45, 0x1, R42 ;  /* 0x000000012d2d7824 */ /* 0x000fe200078e022a */
[----:B------:R-:W-:Y:S02]  /*98a0*/  ULEA UR8, UR8, UR16, 0x2 ;  /* 0x0000001008087291 */ /* 0x000fe4000f8e10ff */
[----:B------:R-:W-:Y:S01]  /*98b0*/  LOP3.LUT R21, R39, R44, RZ, 0x3c, !PT ;  /* 0x0000002c27157212 */ /* 0x000fe200078e3cff */
[----:B------:R-:W-:Y:S01]  /*98c0*/  ULEA UR9, UR9, UR16, 0x2 ;  /* 0x0000001009097291 */ /* 0x000fe2000f8e10ff */
[----:B------:R-:W-:Y:S02]  /*98d0*/  LOP3.LUT R24, R24, R45, RZ, 0x3c, !PT ;  /* 0x0000002d18187212 */ /* 0x000fe400078e3cff */
[----:B------:R-:W-:Y:S02]  /*98e0*/  SHF.L.W.U32.HI R21, R21, 0x14, R21 ;  /* 0x0000001415157819 */ /* 0x000fe40000010e15 */
[----:B------:R-:W-:Y:S01]  /*98f0*/  LOP3.LUT R33, R33, R18, RZ, 0x3c, !PT ;  /* 0x0000001221217212 */ /* 0x000fe200078e3cff */
[----:B------:R-:W0:Y:S01]  /*9900*/  LDCU.U8 UR6, c[0x3][0x51] ;  /* 0x00c00a20ff0677ac */ /* 0x000e220008000000 */
[----:B------:R-:W-:-:S02]  /*9910*/  SHF.L.W.U32.HI R24, R24, 0x14, R24 ;  /* 0x0000001418187819 */ /* 0x000fc40000010e18 */
[----:B------:R-:W-:-:S05]  /*9920*/  SHF.L.W.U32.HI R33, R33, 0x18, R33 ;  /* 0x0000001821217819 */ /* 0x000fca0000010e21 */
[----:B------:R-:W-:Y:S01]  /*9930*/  IMAD.IADD R19, R19, 0x1, R33 ;  /* 0x0000000113137824 */ /* 0x000fe200078e0221 */
[----:B------:R-:W-:Y:S02]  /*9940*/  IADD3 R36, PT, PT, R12, R21, R36 ;  /* 0x000000150c247210 */ /* 0x000fe40007ffe024 */
[----:B------:R-:W5:Y:S01]  /*9950*/  LDL R12, [UR8] ;  /* 0x00000008ff0c7983 */ /* 0x000f620008100800 */
[----:B------:R-:W1:Y:S01]  /*9960*/  LDCU.U8 UR8, c[0x3][0x56] ;  /* 0x00c00ac0ff0877ac */ /* 0x000e620008000000 */
[----:B------:R-:W-:Y:S02]  /*9970*/  LOP3.LUT R0, R0, R36, RZ, 0x3c, !PT ;  /* 0x0000002400007212 */ /* 0x000fe400078e3cff */
[----:B------:R-:W-:Y:S02]  /*9980*/  IADD3 R17, PT, PT, R25, R24, R17 ;  /* 0x0000001819117210 */ /* 0x000fe40007ffe011 */
[----:B------:R-:W5:Y:S01]  /*9990*/  LDL R25, [UR9] ;  /* 0x00000009ff197983 */ /* 0x000f620008100800 */
[----:B------:R-:W-:-:S02]  /*99a0*/  SHF.L.W.U32.HI R39, R0, 0x18, R0 ;  /* 0x0000001800277819 */ /* 0x000fc40000010e00 */
[----:B------:R-:W-:Y:S02]  /*99b0*/  LOP3.LUT R0, R6, R19, RZ, 0x3c, !PT ;  /* 0x0000001306007212 */ /* 0x000fe400078e3cff */
[----:B------:R-:W-:Y:S01]  /*99c0*/  LOP3.LUT R6, R10, R13, RZ, 0x3c, !PT ;  /* 0x0000000d0a067212 */ /* 0x000fe200078e3cff */
[----:B------:R-:W-:Y:S01]  /*99d0*/  IMAD.IADD R44, R44, 0x1, R39 ;  /* 0x000000012c2c7824 */ /* 0x000fe200078e0227 */
[----:B------:R-:W-:Y:S02]  /*99e0*/  SHF.L.W.U32.HI R0, R0, 0x19, R0 ;  /* 0x0000001900007819 */ /* 0x000fe40000010e00 */
[----:B------:R-:W-:Y:S01]  /*99f0*/  SHF.L.W.U32.HI R6, R6, 0x18, R6 ;  /* 0x0000001806067819 */ /* 0x000fe20000010e06 */
[----:B0-----:R-:W-:Y:S01]  /*9a00*/  ULEA UR6, UR6, UR16, 0x2 ;  /* 0x0000001006067291 */ /* 0x001fe2000f8e10ff */
[----:B------:R-:W-:Y:S02]  /*9a10*/  LOP3.LUT R42, R42, R17, RZ, 0x3c, !PT ;  /* 0x000000112a2a7212 */ /* 0x000fe400078e3cff */
[----:B------:R-:W-:Y:S01]  /*9a20*/  LOP3.LUT R21, R21, R44, RZ, 0x3c, !PT ;  /* 0x0000002c15157212 */ /* 0x000fe200078e3cff */
[----:B------:R-:W-:Y:S01]  /*9a30*/  IMAD.IADD R40, R40, 0x1, R6 ;  /* 0x0000000128287824 */ /* 0x000fe200078e0206 */
[----:B------:R-:W-:Y:S01]  /*9a40*/  SHF.L.W.U32.HI R42, R42, 0x18, R42 ;  /* 0x000000182a2a7819 */ /* 0x000fe20000010e2a */
[----:B-1----:R-:W-:-:S03]  /*9a50*/  ULEA UR8, UR8, UR16, 0x2 ;  /* 0x0000001008087291 */ /* 0x002fc6000f8e10ff */
[----:B------:R-:W-:Y:S02]  /*9a60*/  LOP3.LUT R10, R15, R40, RZ, 0x3c, !PT ;  /* 0x000000280f0a7212 */ /* 0x000fe400078e3cff */
[----:B------:R-:W5:Y:S01]  /*9a70*/  LDL R15, [UR6] ;  /* 0x00000006ff0f7983 */ /* 0x000f620008100800 */
[----:B------:R-:W-:Y:S01]  /*9a80*/  IMAD.IADD R45, R45, 0x1, R42 ;  /* 0x000000012d2d7824 */ /* 0x000fe200078e022a */
[----:B------:R-:W0:Y:S01]  /*9a90*/  LDCU.U8 UR7, c[0x3][0x55] ;  /* 0x00c00aa0ff0777ac */ /* 0x000e220008000000 */
[----:B------:R-:W-:Y:S01]  /*9aa0*/  SHF.L.W.U32.HI R10, R10, 0x19, R10 ;  /* 0x000000190a0a7819 */ /* 0x000fe20000010e0a */
[----:B------:R-:W1:Y:S01]  /*9ab0*/  LDCU.U8 UR9, c[0x3][0x57] ;  /* 0x00c00ae0ff0977ac */ /* 0x000e620008000000 */
[----:B--2---:R-:W-:Y:S02]  /*9ac0*/  IADD3 R14, PT, PT, R0, R13, R14 ;  /* 0x0000000d000e7210 */ /* 0x004fe40007ffe00e */
[----:B------:R-:W-:Y:S02]  /*9ad0*/  SHF.L.W.U32.HI R13, R21, 0x19, R21 ;  /* 0x00000019150d7819 */ /* 0x000fe40000010e15 */
[----:B------:R-:W-:-:S02]  /*9ae0*/  LOP3.LUT R41, R42, R14, RZ, 0x3c, !PT ;  /* 0x0000000e2a297212 */ /* 0x000fc400078e3cff */
[----:B------:R-:W-:Y:S02]  /*9af0*/  IADD3 R21, PT, PT, R13, R18, R20 ;  /* 0x000000120d157210 */ /* 0x000fe40007ffe014 */
[----:B------:R-:W-:Y:S02]  /*9b00*/  SHF.L.W.U32.HI R41, R41, 0x10, R41 ;  /* 0x0000001029297819 */ /* 0x000fe40000010e29 */
[----:B------:R-:W-:Y:S02]  /*9b10*/  LOP3.LUT R18, R6, R21, RZ, 0x3c, !PT ;  /* 0x0000001506127212 */ /* 0x000fe400078e3cff */
[----:B------:R-:W2:Y:S01]  /*9b20*/  LDL R6, [UR8] ;  /* 0x00000008ff067983 */ /* 0x000ea20008100800 */
[----:B------:R-:W-:Y:S01]  /*9b30*/  IMAD.IADD R43, R44, 0x1, R41 ;  /* 0x000000012c2b7824 */ /* 0x000fe200078e0229 */
[----:B------:R-:W-:Y:S02]  /*9b40*/  IADD3 R22, PT, PT, R10, R17, R22 ;  /* 0x000000110a167210 */ /* 0x000fe40007ffe016 */
[----:B------:R-:W-:-:S02]  /*9b50*/  LOP3.LUT R17, R24, R45, RZ, 0x3c, !PT ;  /* 0x0000002d18117212 */ /* 0x000fc400078e3cff */
[----:B------:R-:W-:Y:S02]  /*9b60*/  LOP3.LUT R0, R0, R43, RZ, 0x3c, !PT ;  /* 0x0000002b00007212 */ /* 0x000fe400078e3cff */
[----:B------:R-:W-:Y:S02]  /*9b70*/  SHF.L.W.U32.HI R18, R18, 0x10, R18 ;  /* 0x0000001012127819 */ /* 0x000fe40000010e12 */
[----:B------:R-:W-:Y:S02]  /*9b80*/  SHF.L.W.U32.HI R17, R17, 0x19, R17 ;  /* 0x0000001911117819 */ /* 0x000fe40000010e11 */
[----:B------:R-:W-:Y:S01]  /*9b90*/  SHF.L.W.U32.HI R0, R0, 0x14, R0 ;  /* 0x0000001400007819 */ /* 0x000fe20000010e00 */
[----:B------:R-:W-:Y:S01]  /*9ba0*/  IMAD.IADD R20, R45, 0x1, R18 ;  /* 0x000000012d147824 */ /* 0x000fe200078e0212 */
[----:B------:R-:W-:Y:S02]  /*9bb0*/  IADD3 R36, PT, PT, R17, R36, R35 ;  /* 0x0000002411247210 */ /* 0x000fe40007ffe023 */
[----:B------:R-:W-:Y:S01]  /*9bc0*/  IADD3 R14, PT, PT, R14, R0, R23 ;  /* 0x000000000e0e7210 */ /* 0x000fe20007ffe017 */
[----:B0-----:R-:W-:Y:S01]  /*9bd0*/  ULEA UR7, UR7, UR16, 0x2 ;  /* 0x0000001007077291 */ /* 0x001fe2000f8e10ff */
[----:B------:R-:W-:Y:S01]  /*9be0*/  LOP3.LUT R23, R33, R36, RZ, 0x3c, !PT ;  /* 0x0000002421177212 */ /* 0x000fe200078e3cff */
[----:B-1----:R-:W-:Y:S01]  /*9bf0*/  ULEA UR9, UR9, UR16, 0x2 ;  /* 0x0000001009097291 */ /* 0x002fe2000f8e10ff */
[----:B------:R-:W-:-:S02]  /*9c00*/  LOP3.LUT R24, R13, R20, RZ, 0x3c, !PT ;  /* 0x000000140d187212 */ /* 0x000fc400078e3cff */
[----:B------:R-:W-:Y:S02]  /*9c10*/  SHF.L.W.U32.HI R23, R23, 0x10, R23 ;  /* 0x0000001017177819 */ /* 0x000fe40000010e17 */
[----:B------:R-:W-:Y:S02]  /*9c20*/  SHF.L.W.U32.HI R24, R24, 0x14, R24 ;  /* 0x0000001418187819 */ /* 0x000fe40000010e18 */
[----:B------:R-:W2:Y:S01]  /*9c30*/  LDL R13, [UR7] ;  /* 0x00000007ff0d7983 */ /* 0x000ea20008100800 */
[----:B------:R-:W-:Y:S01]  /*9c40*/  IMAD.IADD R40, R40, 0x1, R23 ;  /* 0x0000000128287824 */ /* 0x000fe200078e0217 */
[----:B------:R-:W-:Y:S02]  /*9c50*/  IADD3 R16, PT, PT, R21, R24, R16 ;  /* 0x0000001815107210 */ /* 0x000fe40007ffe010 */
[----:B------:R-:W2:Y:S01]  /*9c60*/  LDL R21, [UR9] ;  /* 0x00000009ff157983 */ /* 0x000ea20008100800 */
[----:B------:R-:W0:Y:S01]  /*9c70*/  LDCU.U8 UR8, c[0x3][0x5a] ;  /* 0x00c00b40ff0877ac */ /* 0x000e220008000000 */
[----:B------:R-:W-:-:S02]  /*9c80*/  LOP3.LUT R17, R17, R40, RZ, 0x3c, !PT ;  /* 0x0000002811117212 */ /* 0x000fc400078e3cff */
[----:B------:R-:W-:Y:S01]  /*9c90*/  LOP3.LUT R39, R39, R22, RZ, 0x3c, !PT ;  /* 0x0000001627277212 */ /* 0x000fe200078e3cff */
[----:B------:R-:W-:Y:S01]  /*9ca0*/  ULOP3.LUT UR10, UR10, 0xff, URZ, 0xc0, !UPT ;  /* 0x000000ff0a0a7892 */ /* 0x000fe2000f8ec0ff */
[----:B------:R-:W-:Y:S02]  /*9cb0*/  SHF.L.W.U32.HI R17, R17, 0x14, R17 ;  /* 0x0000001411117819 */ /* 0x000fe40000010e11 */
[----:B------:R-:W-:Y:S01]  /*9cc0*/  SHF.L.W.U32.HI R44, R39, 0x10, R39 ;  /* 0x00000010272c7819 */ /* 0x000fe20000010e27 */
[----:B------:R-:W-:Y:S01]  /*9cd0*/  ULEA UR10, UR10, UR16, 0x2 ;  /* 0x000000100a0a7291 */ /* 0x000fe2000f8e10ff */
[----:B------:R-:W-:Y:S01]  /*9ce0*/  IADD3 R5, PT, PT, R36, R17, R5 ;  /* 0x0000001124057210 */ /* 0x000fe20007ffe005 */
[----:B------:R-:W1:Y:S02]  /*9cf0*/  LDCU.U8 UR21, c[0x3][0x5e] ;  /* 0x00c00bc0ff1577ac */ /* 0x000e640008000000 */
[----:B------:R-:W-:Y:S01]  /*9d00*/  IMAD.IADD R19, R19, 0x1, R44 ;  /* 0x0000000113137824 */ /* 0x000fe200078e022c */
[----:B------:R-:W-:-:S02]  /*9d10*/  LOP3.LUT R23, R23, R5, RZ, 0x3c, !PT ;  /* 0x0000000517177212 */ /* 0x000fc400078e3cff */
[----:B------:R-:W-:Y:S02]  /*9d20*/  LOP3.LUT R41, R41, R14, RZ, 0x3c, !PT ;  /* 0x0000000e29297212 */ /* 0x000fe400078e3cff */
[----:B------:R-:W-:Y:S02]  /*9d30*/  LOP3.LUT R33, R10, R19, RZ, 0x3c, !PT ;  /* 0x000000130a217212 */ /* 0x000fe400078e3cff */
[----:B------:R-:W-:Y:S01]  /*9d40*/  SHF.L.W.U32.HI R23, R23, 0x18, R23 ;  /* 0x0000001817177819 */ /* 0x000fe20000010e17 */
[----:B------:R-:W2:Y:S01]  /*9d50*/  LDL R10, [UR10] ;  /* 0x0000000aff0a7983 */ /* 0x000ea20008100800 */
[----:B0-----:R-:W-:Y:S01]  /*9d60*/  ULEA UR8, UR8, UR16, 0x2 ;  /* 0x0000001008087291 */ /* 0x001fe2000f8e10ff */
[----:B------:R-:W-:Y:S02]  /*9d70*/  SHF.L.W.U32.HI R42, R41, 0x18, R41 ;  /* 0x00000018292a7819 */ /* 0x000fe40000010e29 */
[----:B------:R-:W-:Y:S01]  /*9d80*/  SHF.L.W.U32.HI R33, R33, 0x14, R33 ;  /* 0x0000001421217819 */ /* 0x000fe20000010e21 */
[----:B------:R-:W-:-:S02]  /*9d90*/  IMAD.IADD R40, R40, 0x1, R23 ;  /* 0x0000000128287824 */ /* 0x000fc400078e0217 */
[----:B------:R-:W-:Y:S01]  /*9da0*/  IMAD.IADD R43, R43, 0x1, R42 ;  /* 0x000000012b2b7824 */ /* 0x000fe200078e022a */
[----:B------:R-:W-:Y:S01]  /*9db0*/  IADD3 R29, PT, PT, R22, R33, R29 ;  /* 0x00000021161d7210 */ /* 0x000fe20007ffe01d */
[----:B------:R-:W-:Y:S01]  /*9dc0*/  ULOP3.LUT UR11, UR11, 0xff, URZ, 0xc0, !UPT ;  /* 0x000000ff0b0b7892 */ /* 0x000fe2000f8ec0ff */
[----:B------:R-:W-:Y:S02]  /*9dd0*/  LOP3.LUT R22, R17, R40, RZ, 0x3c, !PT ;  /* 0x0000002811167212 */ /* 0x000fe400078e3cff */
[----:B------:R-:W2:Y:S01]  /*9de0*/  LDL R17, [UR8] ;  /* 0x00000008ff117983 */ /* 0x000ea20008100800 */
[----:B------:R-:W0:Y:S01]  /*9df0*/  LDCU.U8 UR6, c[0x3][0x59] ;  /* 0x00c00b20ff0677ac */ /* 0x000e220008000000 */
[----:B------:R-:W-:Y:S02]  /*9e00*/  LOP3.LUT R0, R0, R43, RZ, 0x3c, !PT ;  /* 0x0000002b00007212 */ /* 0x000fe400078e3cff */
[----:B------:R-:W-:Y:S01]  /*9e10*/  LOP3.LUT R36, R44, R29, RZ, 0x3c, !PT ;  /* 0x0000001d2c247212 */ /* 0x000fe200078e3cff */
[----:B------:R-:W-:-:S02]  /*9e20*/  ULEA UR11, UR11, UR16, 0x2 ;  /* 0x000000100b0b7291 */ /* 0x000fc4000f8e10ff */
[----:B-1----:R-:W-:Y:S01]  /*9e30*/  ULEA UR9, UR21, UR16, 0x2 ;  /* 0x0000001015097291 */ /* 0x002fe2000f8e10ff */
[----:B------:R-:W-:Y:S02]  /*9e40*/  SHF.L.W.U32.HI R0, R0, 0x19, R0 ;  /* 0x0000001900007819 */ /* 0x000fe40000010e00 */
[----:B------:R-:W-:Y:S01]  /*9e50*/  SHF.L.W.U32.HI R36, R36, 0x18, R36 ;  /* 0x0000001824247819 */ /* 0x000fe20000010e24 */
[----:B------:R-:W1:Y:S01]  /*9e60*/  LDCU.U8 UR7, c[0x3][0x5b] ;  /* 0x00c00b60ff0777ac */ /* 0x000e620008000000 */
[----:B------:R-:W-:Y:S02]  /*9e70*/  SHF.L.W.U32.HI R22, R22, 0x19, R22 ;  /* 0x0000001916167819 */ /* 0x000fe40000010e16 */
[-C--:B------:R-:W-:Y:S01]  /*9e80*/  IADD3 R31, PT, PT, R0, R16.reuse, R31 ;  /* 0x00000010001f7210 */ /* 0x080fe20007ffe01f */
[----:B------:R-:W1:Y:S01]  /*9e90*/  LDCU.U8 UR8, c[0x3][0x5f] ;  /* 0x00c00be0ff0877ac */ /* 0x000e620008000000 */
[----:B------:R-:W-:Y:S01]  /*9ea0*/  LOP3.LUT R18, R18, R16, RZ, 0x3c, !PT ;  /* 0x0000001012127212 */ /* 0x000fe200078e3cff */
[----:B------:R-:W-:Y:S01]  /*9eb0*/  IMAD.IADD R44, R19, 0x1, R36 ;  /* 0x00000001132c7824 */ /* 0x000fe200078e0224 */
[----:B------:R-:W2:Y:S01]  /*9ec0*/  LDL R16, [UR11] ;  /* 0x0000000bff107983 */ /* 0x000ea20008100800 */
[----:B------:R-:W-:-:S03]  /*9ed0*/  IADD3 R11, PT, PT, R22, R29, R11 ;  /* 0x0000001d160b7210 */ /* 0x000fc60007ffe00b */
[----:B------:R-:W2:Y:S01]  /*9ee0*/  LDL R19, [UR9] ;  /* 0x00000009ff137983 */ /* 0x000ea20008100800 */
[----:B------:R-:W-:Y:S02]  /*9ef0*/  LOP3.LUT R29, R23, R31, RZ, 0x3c, !PT ;  /* 0x0000001f171d7212 */ /* 0x000fe400078e3cff */
[----:B------:R-:W-:Y:S02]  /*9f00*/  LOP3.LUT R23, R33, R44, RZ, 0x3c, !PT ;  /* 0x0000002c21177212 */ /* 0x000fe400078e3cff */
[----:B------:R-:W-:Y:S01]  /*9f10*/  SHF.L.W.U32.HI R33, R29, 0x10, R29 ;  /* 0x000000101d217819 */ /* 0x000fe20000010e1d */
[----:B0-----:R-:W-:Y:S01]  /*9f20*/  ULEA UR6, UR6, UR16, 0x2 ;  /* 0x0000001006067291 */ /* 0x001fe2000f8e10ff */
[----:B------:R-:W-:-:S03]  /*9f30*/  SHF.L.W.U32.HI R23, R23, 0x19, R23 ;  /* 0x0000001917177819 */ /* 0x000fc60000010e17 */
[----:B------:R-:W-:Y:S01]  /*9f40*/  IMAD.IADD R29, R44, 0x1, R33 ;  /* 0x000000012c1d7824 */ /* 0x000fe200078e0221 */
[----:B-1----:R-:W-:Y:S01]  /*9f50*/  ULEA UR7, UR7, UR16, 0x2 ;  /* 0x0000001007077291 */ /* 0x002fe2000f8e10ff */
[----:B------:R-:W-:Y:S01]  /*9f60*/  IADD3 R9, PT, PT, R23, R14, R9 ;  /* 0x0000000e17097210 */ /* 0x000fe20007ffe009 */
[----:B------:R-:W-:Y:S01]  /*9f70*/  ULEA UR22, UR8, UR16, 0x2 ;  /* 0x0000001008167291 */ /* 0x000fe2000f8e10ff */
[----:B------:R-:W-:Y:S01]  /*9f80*/  SHF.L.W.U32.HI R18, R18, 0x18, R18 ;  /* 0x0000001812127819 */ /* 0x000fe20000010e12 */
[----:B------:R-:W0:Y:S01]  /*9f90*/  LDCU.U8 UR21, c[0x3][0x5d] ;  /* 0x00c00ba0ff1577ac */ /* 0x000e220008000000 */
[----:B------:R-:W-:Y:S02]  /*9fa0*/  LOP3.LUT R14, R0, R29, RZ, 0x3c, !PT ;  /* 0x0000001d000e7212 */ /* 0x000fe400078e3cff */
[----:B------:R-:W2:Y:S01]  /*9fb0*/  LDL R0, [UR6] ;  /* 0x00000006ff007983 */ /* 0x000ea20008100800 */
[----:B------:R-:W-:Y:S01]  /*9fc0*/  LOP3.LUT R39, R18, R9, RZ, 0x3c, !PT ;  /* 0x0000000912277212 */ /* 0x000fe200078e3cff */
[----:B------:R-:W-:Y:S01]  /*9fd0*/  IMAD.IADD R35, R20, 0x1, R18 ;  /* 0x0000000114237824 */ /* 0x000fe200078e0212 */
[----:B------:R-:W-:Y:S01]  /*9fe0*/  SHF.L.W.U32.HI R18, R14, 0x14, R14 ;  /* 0x000000140e127819 */ /* 0x000fe20000010e0e */
[----:B------:R-:W2:Y:S01]  /*9ff0*/  LDL R20, [UR22] ;  /* 0x00000016ff147983 */ /* 0x000ea20008100800 */
[----:B------:R-:W-:Y:S01]  /*a000*/  SHF.L.W.U32.HI R39, R39, 0x10, R39 ;  /* 0x0000001027277819 */ /* 0x000fe20000010e27 */
[----:B------:R-:W1:Y:S02]  /*a010*/  LDCU.U8 UR23, c[0x3][0x62] ;  /* 0x00c00c40ff1777ac */ /* 0x000e640008000000 */
[----:B------:R-:W2:Y:S01]  /*a020*/  LDL R14, [UR7] ;  /* 0x00000007ff0e7983 */ /* 0x000ea20008100800 */
[----:B------:R-:W4:Y:S01]  /*a030*/  LDCU.128 UR8, c[0x3][0x60] ;  /* 0x00c00c00ff0877ac */ /* 0x000f220008000c00 */
[----:B------:R-:W-:Y:S01]  /*a040*/  IMAD.IADD R40, R40, 0x1, R39 ;  /* 0x0000000128287824 */ /* 0x000fe200078e0227 */
[----:B------:R-:W-:-:S04]  /*a050*/  IADD3 R28, PT, PT, R31, R18, R28 ;  /* 0x000000121f1c7210 */ /* 0x000fc80007ffe01c */
[----:B------:R-:W-:Y:S01]  /*a060*/  LOP3.LUT R31, R23, R40, RZ, 0x3c, !PT ;  /* 0x00000028171f7212 */ /* 0x000fe200078e3cff */
[----:B0-----:R-:W-:Y:S01]  /*a070*/  ULEA UR21, UR21, UR16, 0x2 ;  /* 0x0000001015157291 */ /* 0x001fe2000f8e10ff */
[----:B------:R-:W-:-:S04]  /*a080*/  LOP3.LUT R23, R24, R35, RZ, 0x3c, !PT ;  /* 0x0000002318177212 */ /* 0x000fc800078e3cff */
[----:B------:R-:W-:Y:S02]  /*a090*/  SHF.L.W.U32.HI R23, R23, 0x19, R23 ;  /* 0x0000001917177819 */ /* 0x000fe40000010e17 */
[----:B------:R-:W-:Y:S02]  /*a0a0*/  SHF.L.W.U32.HI R24, R31, 0x14, R31 ;  /* 0x000000141f187819 */ /* 0x000fe40000010e1f */
[----:B---3--:R-:W-:Y:S01]  /*a0b0*/  IADD3 R5, PT, PT, R23, R5, R4 ;  /* 0x0000000517057210 */ /* 0x008fe20007ffe004 */
[----:B-1----:R-:W-:Y:S01]  /*a0c0*/  ULEA UR23, UR23, UR16, 0x2 ;  /* 0x0000001017177291 */ /* 0x002fe2000f8e10ff */
[----:B------:R-:W-:Y:S01]  /*a0d0*/  LOP3.LUT R42, R42, R11, RZ, 0x3c, !PT ;  /* 0x0000000b2a2a7212 */ /* 0x000fe200078e3cff */
[----:B------:R-:W3:Y:S01]  /*a0e0*/  LDL R4, [UR21] ;  /* 0x00000015ff047983 */ /* 0x000ee20008100800 */
[----:B----4-:R-:W-:Y:S01]  /*a0f0*/  IADD3 R8, PT, PT, R9, R24, R8 ;  /* 0x0000001809087210 */ /* 0x010fe20007ffe008 */
[----:B------:R-:W-:Y:S01]  /*a100*/  ULOP3.LUT UR8, UR8, 0xff, URZ, 0xc0, !UPT ;  /* 0x000000ff08087892 */ /* 0x000fe2000f8ec0ff */
[----:B------:R-:W-:-:S02]  /*a110*/  LOP3.LUT R9, R36, R5, RZ, 0x3c, !PT ;  /* 0x0000000524097212 */ /* 0x000fc400078e3cff */
[----:B------:R-:W-:Y:S01]  /*a120*/  SHF.L.W.U32.HI R36, R42, 0x10, R42 ;  /* 0x000000102a247819 */ /* 0x000fe20000010e2a */
[----:B------:R-:W-:Y:S01]  /*a130*/  ULEA UR8, UR8, UR16, 0x2 ;  /* 0x0000001008087291 */ /* 0x000fe2000f8e10ff */
[----:B------:R-:W-:Y:S02]  /*a140*/  SHF.L.W.U32.HI R42, R9, 0x10, R9 ;  /* 0x00000010092a7819 */ /* 0x000fe40000010e09 */
[----:B------:R-:W4:Y:S01]  /*a150*/  LDL R9, [UR23] ;  /* 0x00000017ff097983 */ /* 0x000f220008100800 */
[----:B------:R-:W-:-:S05]  /*a160*/  IMAD.IADD R35, R35, 0x1, R36 ;  /* 0x0000000123237824 */ /* 0x000fca00078e0224 */
[----:B------:R-:W-:Y:S02]  /*a170*/  LOP3.LUT R41, R22, R35, RZ, 0x3c, !PT ;  /* 0x0000002316297212 */ /* 0x000fe400078e3cff */
[----:B------:R-:W4:Y:S01]  /*a180*/  LDL R22, [UR8] ;  /* 0x00000008ff167983 */ /* 0x000f220008100800 */
[----:B------:R-:W0:Y:S01]  /*a190*/  LDCU.U8 UR7, c[0x3][0x63] ;  /* 0x00c00c60ff0777ac */ /* 0x000e220008000000 */
[----:B------:R-:W-:Y:S01]  /*a1a0*/  LOP3.LUT R31, R33, R28, RZ, 0x3c, !PT ;  /* 0x0000001c211f7212 */ /* 0x000fe200078e3cff */
[----:B------:R-:W1:Y:S01]  /*a1b0*/  LDCU.U8 UR6, c[0x3][0x61] ;  /* 0x00c00c20ff0677ac */ /* 0x000e620008000000 */
[----:B------:R-:W-:Y:S02]  /*a1c0*/  IMAD.IADD R44, R43, 0x1, R42 ;  /* 0x000000012b2c7824 */ /* 0x000fe400078e022a */
[----:B------:R-:W-:Y:S02]  /*a1d0*/  SHF.L.W.U32.HI R31, R31, 0x18, R31 ;  /* 0x000000181f1f7819 */ /* 0x000fe40000010e1f */
[----:B------:R-:W-:-:S02]  /*a1e0*/  SHF.L.W.U32.HI R33, R41, 0x14, R41 ;  /* 0x0000001429217819 */ /* 0x000fc40000010e29 */
[----:B------:R-:W-:Y:S01]  /*a1f0*/  LOP3.LUT R23, R23, R44, RZ, 0x3c, !PT ;  /* 0x0000002c17177212 */ /* 0x000fe200078e3cff */
[----:B------:R-:W-:Y:S01]  /*a200*/  IMAD.IADD R29, R29, 0x1, R31 ;  /* 0x000000011d1d7824 */ /* 0x000fe200078e021f */
[----:B-----5:R-:W-:Y:S02]  /*a210*/  IADD3 R37, PT, PT, R11, R33, R37 ;  /* 0x000000210b257210 */ /* 0x020fe40007ffe025 */
[----:B------:R-:W-:Y:S02]  /*a220*/  SHF.L.W.U32.HI R23, R23, 0x14, R23 ;  /* 0x0000001417177819 */ /* 0x000fe40000010e17 */
[----:B------:R-:W-:Y:S02]  /*a230*/  LOP3.LUT R11, R18, R29, RZ, 0x3c, !PT ;  /* 0x0000001d120b7212 */ /* 0x000fe400078e3cff */
[----:B------:R-:W-:Y:S01]  /*a240*/  LOP3.LUT R36, R36, R37, RZ, 0x3c, !PT ;  /* 0x0000002524247212 */ /* 0x000fe200078e3cff */
[----:B0-----:R-:W-:Y:S01]  /*a250*/  ULEA UR7, UR7, UR16, 0x2 ;  /* 0x0000001007077291 */ /* 0x001fe2000f8e10ff */
[----:B------:R-:W-:Y:S01]  /*a260*/  IADD3 R5, PT, PT, R5, R23, R38 ;  /* 0x0000001705057210 */ /* 0x000fe20007ffe026 */
[----:B-1----:R-:W-:Y:S01]  /*a270*/  ULEA UR6, UR6, UR16, 0x2 ;  /* 0x0000001006067291 */ /* 0x002fe2000f8e10ff */
[----:B------:R-:W-:-:S02]  /*a280*/  SHF.L.W.U32.HI R11, R11, 0x19, R11 ;  /* 0x000000190b0b7819 */ /* 0x000fc40000010e0b */
[----:B------:R-:W-:Y:S02]  /*a290*/  SHF.L.W.U32.HI R36, R36, 0x18, R36 ;  /* 0x0000001824247819 */ /* 0x000fe40000010e24 */
[----:B------:R-:W-:Y:S01]  /*a2a0*/  LOP3.LUT R41, R42, R5, RZ, 0x3c, !PT ;  /* 0x000000052a297212 */ /* 0x000fe200078e3cff */
[----:B------:R-:W-:Y:S01]  /*a2b0*/  ULOP3.LUT UR9, UR9, 0xff, URZ, 0xc0, !UPT ;  /* 0x000000ff09097892 */ /* 0x000fe2000f8ec0ff */
[-C--:B------:R-:W-:Y:S02]  /*a2c0*/  LOP3.LUT R39, R39, R8.reuse, RZ, 0x3c, !PT ;  /* 0x0000000827277212 */ /* 0x080fe400078e3cff */
[----:B------:R-:W-:Y:S01]  /*a2d0*/  IADD3 R34, PT, PT, R11, R8, R34 ;  /* 0x000000080b227210 */ /* 0x000fe20007ffe022 */
[----:B------:R-:W-:Y:S01]  /*a2e0*/  IMAD.IADD R8, R35, 0x1, R36 ;  /* 0x0000000123087824 */ /* 0x000fe200078e0224 */
[----:B------:R-:W-:Y:S01]  /*a2f0*/  SHF.L.W.U32.HI R41, R41, 0x18, R41 ;  /* 0x0000001829297819 */ /* 0x000fe20000010e29 */
[----:B------:R-:W5:Y:S01]  /*a300*/  LDL R35, [UR7] ;  /* 0x00000007ff237983 */ /* 0x000f620008100800 */
[----:B------:R-:W-:Y:S01]  /*a310*/  ULEA UR9, UR9, UR16, 0x2 ;  /* 0x0000001009097291 */ /* 0x000fe2000f8e10ff */
[----:B------:R-:W-:-:S02]  /*a320*/  LOP3.LUT R36, R36, R34, RZ, 0x3c, !PT ;  /* 0x0000002224247212 */ /* 0x000fc400078e3cff */
[----:B------:R-:W5:Y:S01]  /*a330*/  LDL R18, [UR6] ;  /* 0x00000006ff127983 */ /* 0x000f620008100800 */
[----:B------:R-:W-:Y:S01]  /*a340*/  IMAD.IADD R38, R44, 0x1, R41 ;  /* 0x000000012c267824 */ /* 0x000fe200078e0229 */
[----:B------:R-:W-:Y:S01]  /*a350*/  SHF.L.W.U32.HI R36, R36, 0x10, R36 ;  /* 0x0000001024247819 */ /* 0x000fe20000010e24 */
[----:B------:R-:W-:-:S03]  /*a360*/  ULOP3.LUT UR10, UR10, 0xff, URZ, 0xc0, !UPT ;  /* 0x000000ff0a0a7892 */ /* 0x000fc6000f8ec0ff */
[----:B------:R-:W-:Y:S01]  /*a370*/  LOP3.LUT R23, R23, R38, RZ, 0x3c, !PT ;  /* 0x0000002617177212 */ /* 0x000fe200078e3cff */
[----:B------:R-:W-:Y:S01]  /*a380*/  IMAD.IADD R38, R38, 0x1, R36 ;  /* 0x0000000126267824 */ /* 0x000fe200078e0224 */
[----:B------:R-:W5:Y:S01]  /*a390*/  LDL R42, [UR9] ;  /* 0x00000009ff2a7983 */ /* 0x000f620008100800 */
[----:B------:R-:W-:-:S03]  /*a3a0*/  ULEA UR10, UR10, UR16, 0x2 ;  /* 0x000000100a0a7291 */ /* 0x000fc6000f8e10ff */
[----:B------:R-:W-:-:S04]  /*a3b0*/  LOP3.LUT R11, R11, R38, RZ, 0x3c, !PT ;  /* 0x000000260b0b7212 */ /* 0x000fc800078e3cff */
[----:B------:R-:W-:-:S04]  /*a3c0*/  SHF.L.W.U32.HI R11, R11, 0x14, R11 ;  /* 0x000000140b0b7819 */ /* 0x000fc80000010e0b */
[----:B------:R-:W-:Y:S02]  /*a3d0*/  IADD3 R34, PT, PT, R34, R11, R7 ;  /* 0x0000000b22227210 */ /* 0x000fe40007ffe007 */
[----:B------:R-:W5:Y:S01]  /*a3e0*/  LDL R7, [UR10] ;  /* 0x0000000aff077983 */ /* 0x000f620008100800 */
[----:B------:R-:W-:-:S05]  /*a3f0*/  SHF.L.W.U32.HI R39, R39, 0x18, R39 ;  /* 0x0000001827277819 */ /* 0x000fca0000010e27 */
[----:B------:R-:W-:Y:S01]  /*a400*/  IMAD.IADD R43, R40, 0x1, R39 ;  /* 0x00000001282b7824 */ /* 0x000fe200078e0227 */
[----:B------:R-:W-:Y:S01]  /*a410*/  SHF.L.W.U32.HI R23, R23, 0x19, R23 ;  /* 0x0000001917177819 */ /* 0x000fe20000010e17 */
[----:B------:R-:W0:Y:S03]  /*a420*/  LDCU.U8 UR6, c[0x3][0x65] ;  /* 0x00c00ca0ff0677ac */ /* 0x000e260008000000 */
[----:B------:R-:W-:Y:S01]  /*a430*/  LOP3.LUT R24, R24, R43, RZ, 0x3c, !PT ;  /* 0x0000002b18187212 */ /* 0x000fe200078e3cff */
[----:B------:R-:W1:Y:S03]  /*a440*/  LDCU.U8 UR7, c[0x3][0x66] ;  /* 0x00c00cc0ff0777ac */ /* 0x000e660008000000 */
[----:B------:R-:W-:Y:S02]  /*a450*/  SHF.L.W.U32.HI R24, R24, 0x19, R24 ;  /* 0x0000001918187819 */ /* 0x000fe40000010e18 */
[----:B------:R-:W-:-:S02]  /*a460*/  IADD3 R12, PT, PT, R23, R28, R12 ;  /* 0x0000001c170c7210 */ /* 0x000fc40007ffe00c */
[----:B------:R-:W-:Y:S02]  /*a470*/  LOP3.LUT R33, R33, R8, RZ, 0x3c, !PT ;  /* 0x0000000821217212 */ /* 0x000fe400078e3cff */
[----:B------:R-:W-:Y:S02]  /*a480*/  IADD3 R40, PT, PT, R24, R37, R25 ;  /* 0x0000002518287210 */ /* 0x000fe40007ffe019 */
[----:B------:R-:W-:-:S04]  /*a490*/  LOP3.LUT R37, R39, R12, RZ, 0x3c, !PT ;  /* 0x0000000c27257212 */ /* 0x000fc800078e3cff */
[----:B------:R-:W-:Y:S01]  /*a4a0*/  SHF.L.W.U32.HI R37, R37, 0x10, R37 ;  /* 0x0000001025257819 */ /* 0x000fe20000010e25 */
[----:B0-----:R-:W-:-:S04]  /*a4b0*/  ULEA UR6, UR6, UR16, 0x2 ;  /* 0x0000001006067291 */ /* 0x001fc8000f8e10ff */
[----:B------:R-:W-:Y:S01]  /*a4c0*/  IMAD.IADD R8, R8, 0x1, R37 ;  /* 0x0000000108087824 */ /* 0x000fe200078e0225 */
[----:B-1----:R-:W-:-:S04]  /*a4d0*/  ULEA UR7, UR7, UR16, 0x2 ;  /* 0x0000001007077291 */ /* 0x002fc8000f8e10ff */
[----:B------:R-:W-:Y:S01]  /*a4e0*/  LOP3.LUT R23, R23, R8, RZ, 0x3c, !PT ;  /* 0x0000000817177212 */ /* 0x000fe200078e3cff */
[----:B------:R-:W5:Y:S01]  /*a4f0*/  LDL R28, [UR6] ;  /* 0x00000006ff1c7983 */ /* 0x000f620008100800 */
[----:B------:R-:W-:Y:S02]  /*a500*/  LOP3.LUT R41, R41, R40, RZ, 0x3c, !PT ;  /* 0x0000002829297212 */ /* 0x000fe400078e3cff */
[----:B------:R-:W-:Y:S01]  /*a510*/  SHF.L.W.U32.HI R23, R23, 0x14, R23 ;  /* 0x0000001417177819 */ /* 0x000fe20000010e17 */
[----:B------:R-:W0:Y:S01]  /*a520*/  LDCU.U8 UR6, c[0x3][0x67] ;  /* 0x00c00ce0ff0677ac */ /* 0x000e220008000000 */
[----:B------:R-:W5:Y:S02]  /*a530*/  LDL R25, [UR7] ;  /* 0x00000007ff197983 */ /* 0x000f640008100800 */
[----:B------:R-:W-:Y:S02]  /*a540*/  IADD3 R15, PT, PT, R12, R23, R15 ;  /* 0x000000170c0f7210 */ /* 0x000fe40007ffe00f */
[----:B------:R-:W-:-:S02]  /*a550*/  SHF.L.W.U32.HI R12, R33, 0x19, R33 ;  /* 0x00000019210c7819 */ /* 0x000fc40000010e21 */
[----:B------:R-:W-:-:S05]  /*a560*/  SHF.L.W.U32.HI R44, R41, 0x10, R41 ;  /* 0x00000010292c7819 */ /* 0x000fca0000010e29 */
[----:B------:R-:W-:Y:S01]  /*a570*/  IMAD.IADD R29, R29, 0x1, R44 ;  /* 0x000000011d1d7824 */ /* 0x000fe200078e022c */
[----:B------:R-:W1:Y:S01]  /*a580*/  LDCU.U8 UR8, c[0x3][0x6a] ;  /* 0x00c00d40ff0877ac */ /* 0x000e620008000000 */
[----:B0-----:R-:W-:Y:S01]  /*a590*/  ULEA UR6, UR6, UR16, 0x2 ;  /* 0x0000001006067291 */ /* 0x001fe2000f8e10ff */
[----:B--2---:R-:W-:-:S04]  /*a5a0*/  IADD3 R6, PT, PT, R12, R5, R6 ;  /* 0x000000050c067210 */ /* 0x004fc80007ffe006 */
[----:B------:R-:W-:Y:S02]  /*a5b0*/  LOP3.LUT R31, R31, R6, RZ, 0x3c, !PT ;  /* 0x000000061f1f7212 */ /* 0x000fe400078e3cff */
[----:B------:R-:W-:Y:S02]  /*a5c0*/  LOP3.LUT R5, R24, R29, RZ, 0x3c, !PT ;  /* 0x0000001d18057212 */ /* 0x000fe400078e3cff */
[----:B------:R-:W-:-:S05]  /*a5d0*/  SHF.L.W.U32.HI R24, R31, 0x10, R31 ;  /* 0x000000101f187819 */ /* 0x000fca0000010e1f */
[----:B------:R-:W-:Y:S01]  /*a5e0*/  IMAD.IADD R43, R43, 0x1, R24 ;  /* 0x000000012b2b7824 */ /* 0x000fe200078e0218 */
[----:B------:R-:W-:-:S04]  /*a5f0*/  SHF.L.W.U32.HI R5, R5, 0x14, R5 ;  /* 0x0000001405057819 */ /* 0x000fc80000010e05 */
[----:B------:R-:W-:Y:S02]  /*a600*/  LOP3.LUT R33, R12, R43, RZ, 0x3c, !PT ;  /* 0x0000002b0c217212 */ /* 0x000fe400078e3cff */
[----:B------:R-:W2:Y:S02]  /*a610*/  LDL R12, [UR6] ;  /* 0x00000006ff0c7983 */ /* 0x000ea40008100800 */
[----:B------:R-:W-:Y:S02]  /*a620*/  SHF.L.W.U32.HI R33, R33, 0x14, R33 ;  /* 0x0000001421217819 */ /* 0x000fe40000010e21 */
[----:B------:R-:W-:Y:S02]  /*a630*/  LOP3.LUT R31, R36, R34, RZ, 0x3c, !PT ;  /* 0x00000022241f7212 */ /* 0x000fe400078e3cff */
[----:B------:R-:W-:Y:S02]  /*a640*/  IADD3 R13, PT, PT, R40, R5, R13 ;  /* 0x00000005280d7210 */ /* 0x000fe40007ffe00d */
[----:B------:R-:W-:-:S02]  /*a650*/  IADD3 R21, PT, PT, R6, R33, R21 ;  /* 0x0000002106157210 */ /* 0x000fc40007ffe015 */
[----:B------:R-:W-:Y:S01]  /*a660*/  SHF.L.W.U32.HI R31, R31, 0x18, R31 ;  /* 0x000000181f1f7819 */ /* 0x000fe20000010e1f */
[----:B-1----:R-:W-:Y:S01]  /*a670*/  ULEA UR8, UR8, UR16, 0x2 ;  /* 0x0000001008087291 */ /* 0x002fe2000f8e10ff */
[----:B------:R-:W-:Y:S02]  /*a680*/  LOP3.LUT R36, R44, R13, RZ, 0x3c, !PT ;  /* 0x0000000d2c247212 */ /* 0x000fe400078e3cff */
[----:B------:R-:W-:Y:S01]  /*a690*/  LOP3.LUT R24, R24, R21, RZ, 0x3c, !PT ;  /* 0x0000001518187212 */ /* 0x000fe200078e3cff */
[----:B------:R-:W-:Y:S01]  /*a6a0*/  IMAD.IADD R38, R38, 0x1, R31 ;  /* 0x0000000126267824 */ /* 0x000fe200078e021f */
[----:B------:R-:W-:Y:S01]  /*a6b0*/  SHF.L.W.U32.HI R36, R36, 0x18, R36 ;  /* 0x0000001824247819 */ /* 0x000fe20000010e24 */
[----:B------:R-:W0:Y:S01]  /*a6c0*/  LDCU.U8 UR6, c[0x3][0x6e] ;  /* 0x00c00dc0ff0677ac */ /* 0x000e220008000000 */
[----:B------:R-:W-:Y:S01]  /*a6d0*/  SHF.L.W.U32.HI R24, R24, 0x18, R24 ;  /* 0x0000001818187819 */ /* 0x000fe20000010e18 */
[----:B------:R-:W-:Y:S01]  /*a6e0*/  ULOP3.LUT UR11, UR11, 0xff, URZ, 0xc0, !UPT ;  /* 0x000000ff0b0b7892 */ /* 0x000fe2000f8ec0ff */
[----:B------:R-:W-:Y:S01]  /*a6f0*/  LOP3.LUT R11, R11, R38, RZ, 0x3c, !PT ;  /* 0x000000260b0b7212 */ /* 0x000fe200078e3cff */
[----:B------:R-:W-:Y:S01]  /*a700*/  IMAD.IADD R40, R29, 0x1, R36 ;  /* 0x000000011d287824 */ /* 0x000fe200078e0224 */
[----:B------:R-:W2:Y:S01]  /*a710*/  LDL R6, [UR8] ;  /* 0x00000008ff067983 */ /* 0x000ea20008100800 */
[----:B------:R-:W-:Y:S01]  /*a720*/  IMAD.IADD R44, R43, 0x1, R24 ;  /* 0x000000012b2c7824 */ /* 0x000fe200078e0218 */
[----:B------:R-:W-:Y:S01]  /*a730*/  ULEA UR11, UR11, UR16, 0x2 ;  /* 0x000000100b0b7291 */ /* 0x000fe2000f8e10ff */
[----:B------:R-:W-:Y:S01]  /*a740*/  SHF.L.W.U32.HI R11, R11, 0x19, R11 ;  /* 0x000000190b0b7819 */ /* 0x000fe20000010e0b */
[----:B------:R-:W1:Y:S01]  /*a750*/  LDCU.U8 UR9, c[0x3][0x6b] ;  /* 0x00c00d60ff0977ac */ /* 0x000e620008000000 */
[----:B------:R-:W-:-:S02]  /*a760*/  LOP3.LUT R5, R5, R40, RZ, 0x3c, !PT ;  /* 0x0000002805057212 */ /* 0x000fc400078e3cff */
[----:B------:R-:W-:Y:S01]  /*a770*/  LOP3.LUT R29, R33, R44, RZ, 0x3c, !PT ;  /* 0x0000002c211d7212 */ /* 0x000fe200078e3cff */
[----:B------:R-:W1:Y:S01]  /*a780*/  LDCU.U8 UR7, c[0x3][0x69] ;  /* 0x00c00d20ff0777ac */ /* 0x000e620008000000 */
[-C--:B------:R-:W-:Y:S02]  /*a790*/  LOP3.LUT R37, R37, R15.reuse, RZ, 0x3c, !PT ;  /* 0x0000000f25257212 */ /* 0x080fe400078e3cff */
[----:B------:R-:W-:Y:S02]  /*a7a0*/  IADD3 R15, PT, PT, R11, R15, R10 ;  /* 0x0000000f0b0f7210 */ /* 0x000fe40007ffe00a */
[----:B------:R-:W-:Y:S02]  /*a7b0*/  SHF.L.W.U32.HI R10, R5, 0x19, R5 ;  /* 0x00000019050a7819 */ /* 0x000fe40000010e05 */
[----:B------:R-:W-:Y:S02]  /*a7c0*/  SHF.L.W.U32.HI R5, R29, 0x19, R29 ;  /* 0x000000191d057819 */ /* 0x000fe40000010e1d */
[----:B------:R-:W2:Y:S01]  /*a7d0*/  LDL R29, [UR11] ;  /* 0x0000000bff1d7983 */ /* 0x000ea20008100800 */
[----:B------:R-:W-:Y:S01]  /*a7e0*/  SHF.L.W.U32.HI R33, R37, 0x18, R37 ;  /* 0x0000001825217819 */ /* 0x000fe20000010e25 */
[----:B0-----:R-:W-:Y:S01]  /*a7f0*/  ULEA UR8, UR6, UR16, 0x2 ;  /* 0x0000001006087291 */ /* 0x001fe2000f8e10ff */
[----:B------:R-:W-:-:S03]  /*a800*/  IADD3 R17, PT, PT, R10, R34, R17 ;  /* 0x000000220a117210 */ /* 0x000fc60007ffe011 */
[----:B------:R-:W-:Y:S01]  /*a810*/  IMAD.IADD R8, R8, 0x1, R33 ;  /* 0x0000000108087824 */ /* 0x000fe200078e0221 */
[----:B-1----:R-:W-:Y:S01]  /*a820*/  ULEA UR6, UR9, UR16, 0x2 ;  /* 0x0000001009067291 */ /* 0x002fe2000f8e10ff */
[----:B------:R-:W-:Y:S01]  /*a830*/  LOP3.LUT R37, R33, R17, RZ, 0x3c, !PT ;  /* 0x0000001121257212 */ /* 0x000fe200078e3cff */
[----:B------:R-:W0:Y:S01]  /*a840*/  LDCU.U8 UR22, c[0x3][0x6f] ;  /* 0x00c00de0ff1677ac */ /* 0x000e220008000000 */
[----:B------:R-:W-:Y:S01]  /*a850*/  LOP3.LUT R34, R24, R15, RZ, 0x3c, !PT ;  /* 0x0000000f18227212 */ /* 0x000fe200078e3cff */
[----:B------:R-:W2:Y:S01]  /*a860*/  LDL R33, [UR8] ;  /* 0x00000008ff217983 */ /* 0x000ea20008100800 */
[----:B------:R-:W-:Y:S01]  /*a870*/  LOP3.LUT R23, R23, R8, RZ, 0x3c, !PT ;  /* 0x0000000817177212 */ /* 0x000fe200078e3cff */
[----:B------:R-:W-:Y:S01]  /*a880*/  ULEA UR7, UR7, UR16, 0x2 ;  /* 0x0000001007077291 */ /* 0x000fe2000f8e10ff */
[----:B------:R-:W1:Y:S02]  /*a890*/  LDCU.U8 UR21, c[0x3][0x6d] ;  /* 0x00c00da0ff1577ac */ /* 0x000e640008000000 */
[----:B------:R-:W-:-:S02]  /*a8a0*/  SHF.L.W.U32.HI R24, R23, 0x19, R23 ;  /* 0x0000001917187819 */ /* 0x000fc40000010e17 */
[----:B------:R-:W-:Y:S01]  /*a8b0*/  SHF.L.W.U32.HI R23, R34, 0x10, R34 ;  /* 0x0000001022177819 */ /* 0x000fe20000010e22 */
[----:B------:R-:W1:Y:S01]  /*a8c0*/  LDCU.U8 UR23, c[0x3][0x72] ;  /* 0x00c00e40ff1777ac */ /* 0x000e620008000000 */
[----:B------:R-:W-:Y:S01]  /*a8d0*/  IADD3 R16, PT, PT, R5, R13, R16 ;  /* 0x0000000d05107210 */ /* 0x000fe20007ffe010 */
[----:B------:R-:W2:Y:S01]  /*a8e0*/  LDL R34, [UR6] ;  /* 0x00000006ff227983 */ /* 0x000ea20008100800 */
[----:B------:R-:W-:Y:S01]  /*a8f0*/  IADD3 R21, PT, PT, R24, R21, R19 ;  /* 0x0000001518157210 */ /* 0x000fe20007ffe013 */
[----:B------:R-:W-:Y:S01]  /*a900*/  IMAD.IADD R40, R40, 0x1, R23 ;  /* 0x0000000128287824 */ /* 0x000fe200078e0217 */
[----:B------:R-:W-:Y:S01]  /*a910*/  SHF.L.W.U32.HI R19, R37, 0x10, R37 ;  /* 0x0000001025137819 */ /* 0x000fe20000010e25 */
[----:B------:R-:W2:Y:S01]  /*a920*/  LDL R13, [UR7] ;  /* 0x00000007ff0d7983 */ /* 0x000ea20008100800 */
[----:B------:R-:W-:Y:S01]  /*a930*/  LOP3.LUT R39, R36, R21, RZ, 0x3c, !PT ;  /* 0x0000001524277212 */ /* 0x000fe200078e3cff */
[----:B0-----:R-:W-:Y:S01]  /*a940*/  ULEA UR22, UR22, UR16, 0x2 ;  /* 0x0000001016167291 */ /* 0x001fe2000f8e10ff */
[----:B------:R-:W-:Y:S01]  /*a950*/  LOP3.LUT R36, R11, R40, RZ, 0x3c, !PT ;  /* 0x000000280b247212 */ /* 0x000fe200078e3cff */
[----:B------:R-:W-:Y:S01]  /*a960*/  IMAD.IADD R37, R44, 0x1, R19 ;  /* 0x000000012c257824 */ /* 0x000fe200078e0213 */
[----:B------:R-:W-:Y:S01]  /*a970*/  SHF.L.W.U32.HI R11, R39, 0x10, R39 ;  /* 0x00000010270b7819 */ /* 0x000fe20000010e27 */
[----:B------:R-:W0:Y:S03]  /*a980*/  LDCU.128 UR8, c[0x3][0x70] ;  /* 0x00c00e00ff0877ac */ /* 0x000e260008000c00 */
[----:B------:R-:W-:Y:S01]  /*a990*/  LOP3.LUT R41, R10, R37, RZ, 0x3c, !PT ;  /* 0x000000250a297212 */ /* 0x000fe200078e3cff */
[----:B------:R-:W-:Y:S01]  /*a9a0*/  IMAD.IADD R39, R38, 0x1, R11 ;  /* 0x0000000126277824 */ /* 0x000fe200078e020b */
[----:B------:R-:W-:Y:S01]  /*a9b0*/  SHF.L.W.U32.HI R10, R36, 0x14, R36 ;  /* 0x00000014240a7819 */ /* 0x000fe20000010e24 */
[----:B-1----:R-:W-:Y:S01]  /*a9c0*/  ULEA UR21, UR21, UR16, 0x2 ;  /* 0x0000001015157291 */ /* 0x002fe2000f8e10ff */
[----:B------:R-:W-:-:S02]  /*a9d0*/  SHF.L.W.U32.HI R36, R41, 0x14, R41 ;  /* 0x0000001429247819 */ /* 0x000fc40000010e29 */
[----:B------:R-:W-:Y:S02]  /*a9e0*/  IADD3 R0, PT, PT, R15, R10, R0 ;  /* 0x0000000a0f007210 */ /* 0x000fe40007ffe000 */
[----:B------:R-:W-:Y:S02]  /*a9f0*/  LOP3.LUT R15, R24, R39, RZ, 0x3c, !PT ;  /* 0x00000027180f7212 */ /* 0x000fe400078e3cff */
[----:B------:R-:W2:Y:S01]  /*aa00*/  LDL R24, [UR22] ;  /* 0x00000016ff187983 */ /* 0x000ea20008100800 */
[----:B------:R-:W-:Y:S02]  /*aa10*/  LOP3.LUT R31, R31, R16, RZ, 0x3c, !PT ;  /* 0x000000101f1f7212 */ /* 0x000fe400078e3cff */
[----:B------:R-:W-:Y:S01]  /*aa20*/  SHF.L.W.U32.HI R15, R15, 0x14, R15 ;  /* 0x000000140f0f7819 */ /* 0x000fe20000010e0f */
[----:B------:R-:W-:Y:S01]  /*aa30*/  ULEA UR23, UR23, UR16, 0x2 ;  /* 0x0000001017177291 */ /* 0x000fe2000f8e10ff */
[----:B------:R-:W-:Y:S02]  /*aa40*/  IADD3 R14, PT, PT, R17, R36, R14 ;  /* 0x00000024110e7210 */ /* 0x000fe40007ffe00e */
[----:B------:R-:W2:Y:S01]  /*aa50*/  LDL R17, [UR21] ;  /* 0x00000015ff117983 */ /* 0x000ea20008100800 */
[----:B------:R-:W-:-:S02]  /*aa60*/  IADD3 R38, PT, PT, R21, R15, R20 ;  /* 0x0000000f15267210 */ /* 0x000fc40007ffe014 */
[----:B------:R-:W-:Y:S02]  /*aa70*/  SHF.L.W.U32.HI R21, R31, 0x10, R31 ;  /* 0x000000101f157819 */ /* 0x000fe40000010e1f */
[----:B------:R-:W-:Y:S01]  /*aa80*/  LOP3.LUT R23, R23, R0, RZ, 0x3c, !PT ;  /* 0x0000000017177212 */ /* 0x000fe200078e3cff */
[----:B------:R-:W2:Y:S02]  /*aa90*/  LDL R20, [UR23] ;  /* 0x00000017ff147983 */ /* 0x000ea40008100800 */
[----:B------:R-:W-:Y:S01]  /*aaa0*/  IMAD.IADD R8, R8, 0x1, R21 ;  /* 0x0000000108087824 */ /* 0x000fe200078e0215 */
[----:B------:R-:W1:Y:S01]  /*aab0*/  LDCU.U8 UR7, c[0x3][0x76] ;  /* 0x00c00ec0ff0777ac */ /* 0x000e620008000000 */
[----:B------:R-:W-:Y:S02]  /*aac0*/  SHF.L.W.U32.HI R23, R23, 0x18, R23 ;  /* 0x0000001817177819 */ /* 0x000fe40000010e17 */
[----:B------:R-:W-:Y:S02]  /*aad0*/  LOP3.LUT R41, R11, R38, RZ, 0x3c, !PT ;  /* 0x000000260b297212 */ /* 0x000fe400078e3cff */
[----:B------:R-:W-:Y:S01]  /*aae0*/  LOP3.LUT R31, R5, R8, RZ, 0x3c, !PT ;  /* 0x00000008051f7212 */ /* 0x000fe200078e3cff */
[----:B------:R-:W-:Y:S01]  /*aaf0*/  IMAD.IADD R5, R40, 0x1, R23 ;  /* 0x0000000128057824 */ /* 0x000fe200078e0217 */
[----:B------:R-:W-:-:S02]  /*ab00*/  SHF.L.W.U32.HI R40, R41, 0x18, R41 ;  /* 0x0000001829287819 */ /* 0x000fc40000010e29 */
[----:B------:R-:W-:Y:S01]  /*ab10*/  SHF.L.W.U32.HI R11, R31, 0x14, R31 ;  /* 0x000000141f0b7819 */ /* 0x000fe20000010e1f */
[----:B0-----:R-:W-:Y:S01]  /*ab20*/  ULOP3.LUT UR8, UR8, 0xff, URZ, 0xc0, !UPT ;  /* 0x000000ff08087892 */ /* 0x001fe2000f8ec0ff */
[----:B------:R-:W-:Y:S02]  /*ab30*/  LOP3.LUT R10, R10, R5, RZ, 0x3c, !PT ;  /* 0x000000050a0a7212 */ /* 0x000fe400078e3cff */
[----:B---3--:R-:W-:Y:S01]  /*ab40*/  IADD3 R4, PT, PT, R16, R11, R4 ;  /* 0x0000000b10047210 */ /* 0x008fe20007ffe004 */
[----:B------:R-:W-:Y:S01]  /*ab50*/  IMAD.IADD R16, R39, 0x1, R40 ;  /* 0x0000000127107824 */ /* 0x000fe200078e0228 */
[----:B------:R-:W0:Y:S01]  /*ab60*/  LDCU.U8 UR24, c[0x3][0x73] ;  /* 0x00c00e60ff1877ac */ /* 0x000e220008000000 */
[----:B------:R-:W-:Y:S01]  /*ab70*/  SHF.L.W.U32.HI R10, R10, 0x19, R10 ;  /* 0x000000190a0a7819 */ /* 0x000fe20000010e0a */
[----:B------:R-:W-:Y:S02]  /*ab80*/  ULEA UR8, UR8, UR16, 0x2 ;  /* 0x0000001008087291 */ /* 0x000fe4000f8e10ff */
[----:B------:R-:W-:Y:S01]  /*ab90*/  LOP3.LUT R15, R15, R16, RZ, 0x3c, !PT ;  /* 0x000000100f0f7212 */ /* 0x000fe200078e3cff */
[----:B-1----:R-:W-:Y:S01]  /*aba0*/  ULEA UR7, UR7, UR16, 0x2 ;  /* 0x0000001007077291 */ /* 0x002fe2000f8e10ff */
[----:B------:R-:W-:-:S02]  /*abb0*/  LOP3.LUT R21, R21, R4, RZ, 0x3c, !PT ;  /* 0x0000000415157212 */ /* 0x000fc400078e3cff */
[-C--:B------:R-:W-:Y:S02]  /*abc0*/  LOP3.LUT R44, R19, R14.reuse, RZ, 0x3c, !PT ;  /* 0x0000000e132c7212 */ /* 0x080fe400078e3cff */
[----:B----4-:R-:W-:Y:S02]  /*abd0*/  IADD3 R14, PT, PT, R10, R14, R9 ;  /* 0x0000000e0a0e7210 */ /* 0x010fe40007ffe009 */
[----:B------:R-:W-:Y:S01]  /*abe0*/  SHF.L.W.U32.HI R9, R15, 0x19, R15 ;  /* 0x000000190f097819 */ /* 0x000fe20000010e0f */
[----:B------:R-:W3:Y:S01]  /*abf0*/  LDL R19, [UR8] ;  /* 0x00000008ff137983 */ /* 0x000ee20008100800 */
[----:B------:R-:W-:Y:S01]  /*ac00*/  SHF.L.W.U32.HI R31, R21, 0x18, R21 ;  /* 0x00000018151f7819 */ /* 0x000fe20000010e15 */
[----:B------:R-:W1:Y:S01]  /*ac10*/  LDCU.U8 UR6, c[0x3][0x71] ;  /* 0x00c00e20ff0677ac */ /* 0x000e620008000000 */
[----:B------:R-:W-:-:S03]  /*ac20*/  IADD3 R21, PT, PT, R9, R0, R22 ;  /* 0x0000000009157210 */ /* 0x000fc60007ffe016 */
[----:B------:R-:W-:Y:S02]  /*ac30*/  IMAD.IADD R22, R8, 0x1, R31 ;  /* 0x0000000108167824 */ /* 0x000fe400078e021f */
[----:B------:R-:W4:Y:S01]  /*ac40*/  LDL R8, [UR7] ;  /* 0x00000007ff087983 */ /* 0x000f220008100800 */
[----:B------:R-:W-:Y:S01]  /*ac50*/  SHF.L.W.U32.HI R44, R44, 0x18, R44 ;  /* 0x000000182c2c7819 */ /* 0x000fe20000010e2c */
[----:B0-----:R-:W-:Y:S01]  /*ac60*/  ULEA UR24, UR24, UR16, 0x2 ;  /* 0x0000001018187291 */ /* 0x001fe2000f8e10ff */
[----:B------:R-:W-:Y:S01]  /*ac70*/  LOP3.LUT R31, R31, R14, RZ, 0x3c, !PT ;  /* 0x0000000e1f1f7212 */ /* 0x000fe200078e3cff */
[----:B------:R-:W0:Y:S01]  /*ac80*/  LDCU.U8 UR21, c[0x3][0x77] ;  /* 0x00c00ee0ff1577ac */ /* 0x000e220008000000 */
[----:B------:R-:W-:Y:S02]  /*ac90*/  LOP3.LUT R0, R44, R21, RZ, 0x3c, !PT ;  /* 0x000000152c007212 */ /* 0x000fe400078e3cff */
[----:B------:R-:W-:Y:S01]  /*aca0*/  SHF.L.W.U32.HI R31, R31, 0x10, R31 ;  /* 0x000000101f1f7819 */ /* 0x000fe20000010e1f */
[----:B------:R-:W-:Y:S01]  /*acb0*/  ULOP3.LUT UR9, UR9, 0xff, URZ, 0xc0, !UPT ;  /* 0x000000ff09097892 */ /* 0x000fe2000f8ec0ff */
[----:B------:R-:W-:-:S02]  /*acc0*/  SHF.L.W.U32.HI R0, R0, 0x10, R0 ;  /* 0x0000001000007819 */ /* 0x000fc40000010e00 */
[----:B------:R-:W4:Y:S01]  /*acd0*/  LDL R15, [UR24] ;  /* 0x00000018ff0f7983 */ /* 0x000f220008100800 */
[----:B------:R-:W-:Y:S01]  /*ace0*/  ULEA UR9, UR9, UR16, 0x2 ;  /* 0x0000001009097291 */ /* 0x000fe2000f8e10ff */
[----:B------:R-:W-:Y:S01]  /*acf0*/  LOP3.LUT R11, R11, R22, RZ, 0x3c, !PT ;  /* 0x000000160b0b7212 */ /* 0x000fe200078e3cff */
[----:B------:R-:W-:Y:S01]  /*ad00*/  IMAD.IADD R39, R16, 0x1, R31 ;  /* 0x0000000110277824 */ /* 0x000fe200078e021f */
[----:B-1----:R-:W-:Y:S01]  /*ad10*/  ULEA UR6, UR6, UR16, 0x2 ;  /* 0x0000001006067291 */ /* 0x002fe2000f8e10ff */
[----:B------:R-:W-:-:S03]  /*ad20*/  IMAD.IADD R22, R22, 0x1, R0 ;  /* 0x0000000116167824 */ /* 0x000fc600078e0200 */
[----:B------:R-:W-:Y:S02]  /*ad30*/  LOP3.LUT R41, R10, R39, RZ, 0x3c, !PT ;  /* 0x000000270a297212 */ /* 0x000fe400078e3cff */
[----:B------:R-:W-:Y:S01]  /*ad40*/  LOP3.LUT R10, R9, R22, RZ, 0x3c, !PT ;  /* 0x00000016090a7212 */ /* 0x000fe200078e3cff */
[----:B------:R-:W1:Y:S01]  /*ad50*/  LDCU.U8 UR7, c[0x3][0x75] ;  /* 0x00c00ea0ff0777ac */ /* 0x000e620008000000 */
[----:B------:R-:W4:Y:S01]  /*ad60*/  LDL R9, [UR9] ;  /* 0x00000009ff097983 */ /* 0x000f220008100800 */
[----:B------:R-:W-:Y:S01]  /*ad70*/  SHF.L.W.U32.HI R41, R41, 0x14, R41 ;  /* 0x0000001429297819 */ /* 0x000fe20000010e29 */
[----:B0-----:R-:W-:Y:S02]  /*ad80*/  ULEA UR21, UR21, UR16, 0x2 ;  /* 0x0000001015157291 */ /* 0x001fe4000f8e10ff */
[----:B------:R-:W4:Y:S01]  /*ad90*/  LDL R16, [UR6] ;  /* 0x00000006ff107983 */ /* 0x000f220008100800 */
[----:B------:R-:W-:Y:S01]  /*ada0*/  IMAD.IADD R37, R37, 0x1, R44 ;  /* 0x0000000125257824 */ /* 0x000fe200078e022c */
[----:B------:R-:W-:-:S02]  /*adb0*/  SHF.L.W.U32.HI R10, R10, 0x14, R10 ;  /* 0x000000140a0a7819 */ /* 0x000fc40000010e0a */
[----:B-----5:R-:W-:Y:S02]  /*adc0*/  IADD3 R35, PT, PT, R14, R41, R35 ;  /* 0x000000290e237210 */ /* 0x020fe40007ffe023 */
[----:B------:R-:W-:Y:S02]  /*add0*/  IADD3 R18, PT, PT, R21, R10, R18 ;  /* 0x0000000a15127210 */ /* 0x000fe40007ffe012 */
[----:B------:R-:W-:Y:S01]  /*ade0*/  LOP3.LUT R21, R36, R37, RZ, 0x3c, !PT ;  /* 0x0000002524157212 */ /* 0x000fe200078e3cff */
[----:B------:R-:W5:Y:S01]  /*adf0*/  LDL R14, [UR21] ;  /* 0x00000015ff0e7983 */ /* 0x000f620008100800 */
[----:B------:R-:W-:Y:S02]  /*ae00*/  LOP3.LUT R31, R31, R35, RZ, 0x3c, !PT ;  /* 0x000000231f1f7212 */ /* 0x000fe400078e3cff */
[----:B------:R-:W-:Y:S02]  /*ae10*/  SHF.L.W.U32.HI R21, R21, 0x19, R21 ;  /* 0x0000001915157819 */ /* 0x000fe40000010e15 */
[----:B------:R-:W-:Y:S01]  /*ae20*/  SHF.L.W.U32.HI R36, R31, 0x18, R31 ;  /* 0x000000181f247819 */ /* 0x000fe20000010e1f */
[----:B-1----:R-:W-:Y:S01]  /*ae30*/  ULEA UR7, UR7, UR16, 0x2 ;  /* 0x0000001007077291 */ /* 0x002fe2000f8e10ff */
[----:B------:R-:W-:Y:S01]  /*ae40*/  IADD3 R31, PT, PT, R21, R4, R42 ;  /* 0x00000004151f7210 */ /* 0x000fe20007ffe02a */
[----:B------:R-:W-:-:S02]  /*ae50*/  ULOP3.LUT UR10, UR10, 0xff, URZ, 0xc0, !UPT ;  /* 0x000000ff0a0a7892 */ /* 0x000fc4000f8ec0ff */
[----:B------:R-:W-:Y:S01]  /*ae60*/  IMAD.IADD R4, R39, 0x1, R36 ;  /* 0x0000000127047824 */ /* 0x000fe200078e0224 */
[----:B------:R-:W-:Y:S02]  /*ae70*/  ULOP3.LUT UR11, UR11, 0xff, URZ, 0xc0, !UPT ;  /* 0x000000ff0b0b7892 */ /* 0x000fe4000f8ec0ff */
[----:B------:R-:W-:Y:S02]  /*ae80*/  ULEA UR10, UR10, UR16, 0x2 ;  /* 0x000000100a0a7291 */ /* 0x000fe4000f8e10ff */
[----:B------:R-:W-:Y:S01]  /*ae90*/  LOP3.LUT R41, R41, R4, RZ, 0x3c, !PT ;  /* 0x0000000429297212 */ /* 0x000fe200078e3cff */
[----:B------:R-:W5:Y:S01]  /*aea0*/  LDL R39, [UR7] ;  /* 0x00000007ff277983 */ /* 0x000f620008100800 */
[----:B------:R-:W-:Y:S02]  /*aeb0*/  ULEA UR11, UR11, UR16, 0x2 ;  /* 0x000000100b0b7291 */ /* 0x000fe4000f8e10ff */
[----:B------:R-:W-:-:S04]  /*aec0*/  SHF.L.W.U32.HI R41, R41, 0x19, R41 ;  /* 0x0000001929297819 */ /* 0x000fc80000010e29 */
[-C--:B------:R-:W-:Y:S02]  /*aed0*/  IADD3 R42, PT, PT, R41, R18.reuse, R7 ;  /* 0x00000012292a7210 */ /* 0x080fe40007ffe007 */
[----:B------:R-:W5:Y:S01]  /*aee0*/  LDL R7, [UR10] ;  /* 0x0000000aff077983 */ /* 0x000f620008100800 */
[----:B------:R-:W-:Y:S01]  /*aef0*/  LOP3.LUT R0, R0, R18, RZ, 0x3c, !PT ;  /* 0x0000001200007212 */ /* 0x000fe200078e3cff */
[----:B------:R-:W0:Y:S02]  /*af00*/  LDCU.U8 UR7, c[0x3][0x7a] ;  /* 0x00c00f40ff0777ac */ /* 0x000e240008000000 */
[----:B------:R-:W5:Y:S01]  /*af10*/  LDL R18, [UR11] ;  /* 0x0000000bff127983 */ /* 0x000f620008100800 */
[----:B------:R-:W-:Y:S01]  /*af20*/  SHF.L.W.U32.HI R43, R11, 0x19, R11 ;  /* 0x000000190b2b7819 */ /* 0x000fe20000010e0b */
[----:B------:R-:W1:Y:S01]  /*af30*/  LDCU.U8 UR6, c[0x3][0x79] ;  /* 0x00c00f20ff0677ac */ /* 0x000e620008000000 */
[----:B------:R-:W-:Y:S01]  /*af40*/  LOP3.LUT R40, R40, R31, RZ, 0x3c, !PT ;  /* 0x0000001f28287212 */ /* 0x000fe200078e3cff */
[----:B------:R-:W1:Y:S01]  /*af50*/  LDCU.128 UR8, c[0x3][0x80] ;  /* 0x00c01000ff0877ac */ /* 0x000e620008000c00 */
[----:B0-----:R-:W-:-:S09]  /*af60*/  ULEA UR7, UR7, UR16, 0x2 ;  /* 0x0000001007077291 */ /* 0x001fd2000f8e10ff */
[----:B------:R-:W5:Y:S01]  /*af70*/  LDL R11, [UR7] ;  /* 0x00000007ff0b7983 */ /* 0x000f620008100800 */
[----:B------:R-:W-:-:S05]  /*af80*/  SHF.L.W.U32.HI R40, R40, 0x10, R40 ;  /* 0x0000001028287819 */ /* 0x000fca0000010e28 */
[----:B------:R-:W-:Y:S01]  /*af90*/  IMAD.IADD R44, R5, 0x1, R40 ;  /* 0x00000001052c7824 */ /* 0x000fe200078e0228 */
[----:B------:R-:W-:-:S04]  /*afa0*/  IADD3 R25, PT, PT, R43, R38, R25 ;  /* 0x000000262b197210 */ /* 0x000fc80007ffe019 */
[----:B------:R-:W-:Y:S02]  /*afb0*/  LOP3.LUT R23, R23, R25, RZ, 0x3c, !PT ;  /* 0x0000001917177212 */ /* 0x000fe400078e3cff */
[----:B------:R-:W-:Y:S02]  /*afc0*/  LOP3.LUT R21, R21, R44, RZ, 0x3c, !PT ;  /* 0x0000002c15157212 */ /* 0x000fe400078e3cff */
[----:B------:R-:W-:Y:S02]  /*afd0*/  SHF.L.W.U32.HI R38, R23, 0x10, R23 ;  /* 0x0000001017267819 */ /* 0x000fe40000010e17 */
[----:B------:R-:W-:-:S03]  /*afe0*/  SHF.L.W.U32.HI R21, R21, 0x14, R21 ;  /* 0x0000001415157819 */ /* 0x000fc60000010e15 */
[----:B------:R-:W-:Y:S01]  /*aff0*/  IMAD.IADD R37, R37, 0x1, R38 ;  /* 0x0000000125257824 */ /* 0x000fe200078e0226 */
[----:B------:R-:W-:-:S04]  /*b000*/  IADD3 R28, PT, PT, R31, R21, R28 ;  /* 0x000000151f1c7210 */ /* 0x000fc80007ffe01c */
[----:B------:R-:W-:Y:S02]  /*b010*/  LOP3.LUT R31, R43, R37, RZ, 0x3c, !PT ;  /* 0x000000252b1f7212 */ /* 0x000fe400078e3cff */
[----:B------:R-:W-:Y:S02]  /*b020*/  LOP3.LUT R23, R40, R28, RZ, 0x3c, !PT ;  /* 0x0000001c28177212 */ /* 0x000fe400078e3cff */
[----:B------:R-:W-:Y:S02]  /*b030*/  SHF.L.W.U32.HI R31, R31, 0x14, R31 ;  /* 0x000000141f1f7819 */ /* 0x000fe40000010e1f */
[----:B------:R-:W-:-:S05]  /*b040*/  SHF.L.W.U32.HI R23, R23, 0x18, R23 ;  /* 0x0000001817177819 */ /* 0x000fca0000010e17 */
[----:B------:R-:W-:-:S05]  /*b050*/  IMAD.IADD R44, R44, 0x1, R23 ;  /* 0x000000012c2c7824 */ /* 0x000fca00078e0217 */
[----:B------:R-:W-:-:S04]  /*b060*/  LOP3.LUT R21, R21, R44, RZ, 0x3c, !PT ;  /* 0x0000002c15157212 */ /* 0x000fc800078e3cff */
[----:B------:R-:W-:Y:S02]  /*b070*/  SHF.L.W.U32.HI R21, R21, 0x19, R21 ;  /* 0x0000001915157819 */ /* 0x000fe40000010e15 */
[----:B--2---:R-:W-:-:S04]  /*b080*/  IADD3 R12, PT, PT, R25, R31, R12 ;  /* 0x0000001f190c7210 */ /* 0x004fc80007ffe00c */
[----:B------:R-:W-:-:S04]  /*b090*/  LOP3.LUT R38, R38, R12, RZ, 0x3c, !PT ;  /* 0x0000000c26267212 */ /* 0x000fc800078e3cff */
[----:B------:R-:W-:-:S05]  /*b0a0*/  SHF.L.W.U32.HI R38, R38, 0x18, R38 ;  /* 0x0000001826267819 */ /* 0x000fca0000010e26 */
[----:B------:R-:W-:-:S05]  /*b0b0*/  IMAD.IADD R37, R37, 0x1, R38 ;  /* 0x0000000125257824 */ /* 0x000fca00078e0226 */
[----:B------:R-:W-:Y:S02]  /*b0c0*/  LOP3.LUT R31, R31, R37, RZ, 0x3c, !PT ;  /* 0x000000251f1f7212 */ /* 0x000fe400078e3cff */
[----:B------:R-:W-:Y:S02]  /*b0d0*/  IADD3 R6, PT, PT, R21, R35, R6 ;  /* 0x0000002315067210 */ /* 0x000fe40007ffe006 */
[----:B------:R-:W-:Y:S02]  /*b0e0*/  SHF.L.W.U32.HI R35, R0, 0x18, R0 ;  /* 0x0000001800237819 */ /* 0x000fe40000010e00 */
[----:B------:R-:W-:-:S03]  /*b0f0*/  SHF.L.W.U32.HI R0, R31, 0x19, R31 ;  /* 0x000000191f007819 */ /* 0x000fc60000010e1f */
[----:B------:R-:W-:Y:S01]  /*b100*/  IMAD.IADD R31, R22, 0x1, R35 ;  /* 0x00000001161f7824 */ /* 0x000fe200078e0223 */
[----:B------:R-:W-:Y:S02]  /*b110*/  LOP3.LUT R22, R35, R6, RZ, 0x3c, !PT ;  /* 0x0000000623167212 */ /* 0x000fe400078e3cff */
[----:B------:R-:W-:Y:S02]  /*b120*/  LOP3.LUT R25, R38, R42, RZ, 0x3c, !PT ;  /* 0x0000002a26197212 */ /* 0x000fe400078e3cff */
[----:B------:R-:W-:Y:S02]  /*b130*/  LOP3.LUT R10, R10, R31, RZ, 0x3c, !PT ;  /* 0x0000001f0a0a7212 */ /* 0x000fe400078e3cff */
[----:B------:R-:W-:Y:S02]  /*b140*/  SHF.L.W.U32.HI R25, R25, 0x10, R25 ;  /* 0x0000001019197819 */ /* 0x000fe40000010e19 */
[----:B------:R-:W-:Y:S02]  /*b150*/  IADD3 R29, PT, PT, R0, R28, R29 ;  /* 0x0000001c001d7210 */ /* 0x000fe40007ffe01d */
[----:B------:R-:W-:Y:S01]  /*b160*/  SHF.L.W.U32.HI R28, R22, 0x10, R22 ;  /* 0x00000010161c7819 */ /* 0x000fe20000010e16 */
[----:B------:R-:W-:Y:S01]  /*b170*/  IMAD.IADD R38, R44, 0x1, R25 ;  /* 0x000000012c267824 */ /* 0x000fe200078e0219 */
[----:B-1----:R-:W-:Y:S01]  /*b180*/  ULEA UR6, UR6, UR16, 0x2 ;  /* 0x0000001006067291 */ /* 0x002fe2000f8e10ff */
[----:B------:R-:W-:-:S02]  /*b190*/  SHF.L.W.U32.HI R10, R10, 0x19, R10 ;  /* 0x000000190a0a7819 */ /* 0x000fc40000010e0a */
[----:B------:R-:W-:Y:S01]  /*b1a0*/  IMAD.IADD R22, R37, 0x1, R28 ;  /* 0x0000000125167824 */ /* 0x000fe200078e021c */
[----:B------:R-:W-:Y:S01]  /*b1b0*/  ULOP3.LUT UR21, UR8, 0xff, URZ, 0xc0, !UPT ;  /* 0x000000ff08157892 */ /* 0x000fe2000f8ec0ff */
[----:B------:R-:W0:Y:S01]  /*b1c0*/  LDCU.U8 UR8, c[0x3][0x7e] ;  /* 0x00c00fc0ff0877ac */ /* 0x000e220008000000 */
[----:B------:R-:W-:Y:S02]  /*b1d0*/  LOP3.LUT R35, R41, R38, RZ, 0x3c, !PT ;  /* 0x0000002629237212 */ /* 0x000fe400078e3cff */
[----:B------:R-:W-:Y:S01]  /*b1e0*/  LOP3.LUT R21, R21, R22, RZ, 0x3c, !PT ;  /* 0x0000001615157212 */ /* 0x000fe200078e3cff */
[----:B------:R-:W2:Y:S01]  /*b1f0*/  LDL R5, [UR6] ;  /* 0x00000006ff057983 */ /* 0x000ea20008100800 */
[----:B------:R-:W-:Y:S02]  /*b200*/  IADD3 R33, PT, PT, R10, R12, R33 ;  /* 0x0000000c0a217210 */ /* 0x000fe40007ffe021 */
[----:B------:R-:W-:Y:S02]  /*b210*/  SHF.L.W.U32.HI R21, R21, 0x14, R21 ;  /* 0x0000001415157819 */ /* 0x000fe40000010e15 */
[----:B------:R-:W-:-:S02]  /*b220*/  SHF.L.W.U32.HI R35, R35, 0x14, R35 ;  /* 0x0000001423237819 */ /* 0x000fc40000010e23 */
[----:B------:R-:W-:Y:S02]  /*b230*/  LOP3.LUT R23, R23, R33, RZ, 0x3c, !PT ;  /* 0x0000002117177212 */ /* 0x000fe400078e3cff */
[----:B------:R-:W-:Y:S02]  /*b240*/  IADD3 R37, PT, PT, R6, R21, R34 ;  /* 0x0000001506257210 */ /* 0x000fe40007ffe022 */
[----:B------:R-:W-:Y:S02]  /*b250*/  IADD3 R42, PT, PT, R42, R35, R13 ;  /* 0x000000232a2a7210 */ /* 0x000fe40007ffe00d */
[----:B------:R-:W-:Y:S02]  /*b260*/  SHF.L.W.U32.HI R6, R23, 0x10, R23 ;  /* 0x0000001017067819 */ /* 0x000fe40000010e17 */
[----:B------:R-:W-:Y:S01]  /*b270*/  LOP3.LUT R13, R36, R29, RZ, 0x3c, !PT ;  /* 0x0000001d240d7212 */ /* 0x000fe200078e3cff */
[----:B------:R-:W1:Y:S01]  /*b280*/  LDCU.U8 UR7, c[0x3][0x7d] ;  /* 0x00c00fa0ff0777ac */ /* 0x000e620008000000 */
[----:B------:R-:W-:Y:S01]  /*b290*/  LOP3.LUT R23, R25, R42, RZ, 0x3c, !PT ;  /* 0x0000002a19177212 */ /* 0x000fe200078e3cff */
[----:B------:R-:W-:Y:S01]  /*b2a0*/  IMAD.IADD R25, R4, 0x1, R6 ;  /* 0x0000000104197824 */ /* 0x000fe200078e0206 */
[----:B------:R-:W-:Y:S01]  /*b2b0*/  SHF.L.W.U32.HI R13, R13, 0x10, R13 ;  /* 0x000000100d0d7819 */ /* 0x000fe20000010e0d */
[----:B0-----:R-:W-:-:S03]  /*b2c0*/  ULEA UR8, UR8, UR16, 0x2 ;  /* 0x0000001008087291 */ /* 0x001fc6000f8e10ff */
[----:B------:R-:W-:Y:S01]  /*b2d0*/  LOP3.LUT R10, R10, R25, RZ, 0x3c, !PT ;  /* 0x000000190a0a7212 */ /* 0x000fe200078e3cff */
[----:B------:R-:W-:Y:S01]  /*b2e0*/  IMAD.IADD R31, R31, 0x1, R13 ;  /* 0x000000011f1f7824 */ /* 0x000fe200078e020d */
[----:B------:R-:W-:Y:S01]  /*b2f0*/  ULOP3.LUT UR23, UR9, 0xff, URZ, 0xc0, !UPT ;  /* 0x000000ff09177892 */ /* 0x000fe2000f8ec0ff */
[----:B------:R-:W-:Y:S01]  /*b300*/  SHF.L.W.U32.HI R23, R23, 0x18, R23 ;  /* 0x0000001817177819 */ /* 0x000fe20000010e17 */
[----:B------:R-:W0:Y:S01]  /*b310*/  LDCU.U8 UR6, c[0x3][0x7b] ;  /* 0x00c00f60ff0677ac */ /* 0x000e220008000000 */
[----:B------:R-:W-:Y:S02]  /*b320*/  SHF.L.W.U32.HI R10, R10, 0x14, R10 ;  /* 0x000000140a0a7819 */ /* 0x000fe40000010e0a */
[----:B------:R-:W-:Y:S01]  /*b330*/  LOP3.LUT R12, R0, R31, RZ, 0x3c, !PT ;  /* 0x0000001f000c7212 */ /* 0x000fe200078e3cff */
[----:B------:R-:W0:Y:S01]  /*b340*/  LDCU.U8 UR9, c[0x3][0x7f] ;  /* 0x00c00fe0ff0977ac */ /* 0x000e220008000000 */
[----:B------:R-:W2:Y:S01]  /*b350*/  LDL R0, [UR8] ;  /* 0x00000008ff007983 */ /* 0x000ea20008100800 */
[----:B------:R-:W-:Y:S01]  /*b360*/  IADD3 R33, PT, PT, R33, R10, R24 ;  /* 0x0000000a21217210 */ /* 0x000fe20007ffe018 */
[----:B------:R-:W-:Y:S01]  /*b370*/  IMAD.IADD R38, R38, 0x1, R23 ;  /* 0x0000000126267824 */ /* 0x000fe200078e0217 */
[----:B------:R-:W-:Y:S01]  /*b380*/  SHF.L.W.U32.HI R12, R12, 0x14, R12 ;  /* 0x000000140c0c7819 */ /* 0x000fe20000010e0c */
[----:B-1----:R-:W-:Y:S01]  /*b390*/  ULEA UR7, UR7, UR16, 0x2 ;  /* 0x0000001007077291 */ /* 0x002fe2000f8e10ff */
[----:B------:R-:W-:-:S02]  /*b3a0*/  LOP3.LUT R6, R6, R33, RZ, 0x3c, !PT ;  /* 0x0000002106067212 */ /* 0x000fc400078e3cff */
[----:B------:R-:W-:Y:S02]  /*b3b0*/  IADD3 R36, PT, PT, R29, R12, R17 ;  /* 0x0000000c1d247210 */ /* 0x000fe40007ffe011 */
[----:B------:R-:W-:Y:S02]  /*b3c0*/  LOP3.LUT R17, R35, R38, RZ, 0x3c, !PT ;  /* 0x0000002623117212 */ /* 0x000fe400078e3cff */
[----:B------:R-:W-:Y:S02]  /*b3d0*/  SHF.L.W.U32.HI R24, R6, 0x18, R6 ;  /* 0x0000001806187819 */ /* 0x000fe40000010e06 */
[----:B------:R-:W-:Y:S01]  /*b3e0*/  SHF.L.W.U32.HI R17, R17, 0x19, R17 ;  /* 0x0000001911117819 */ /* 0x000fe20000010e11 */
[----:B------:R-:W1:Y:S01]  /*b3f0*/  LDCU.U8 UR25, c[0x3][0x86] ;  /* 0x00c010c0ff1977ac */ /* 0x000e620008000000 */
[----:B------:R-:W-:Y:S01]  /*b400*/  LOP3.LUT R13, R13, R36, RZ, 0x3c, !PT ;  /* 0x000000240d0d7212 */ /* 0x000fe200078e3cff */
[----:B------:R-:W2:Y:S01]  /*b410*/  LDL R4, [UR7] ;  /* 0x00000007ff047983 */ /* 0x000ea20008100800 */
[----:B------:R-:W-:Y:S01]  /*b420*/  IMAD.IADD R40, R25, 0x1, R24 ;  /* 0x0000000119287824 */ /* 0x000fe200078e0218 */
[----:B------:R-:W-:Y:S01]  /*b430*/  IADD3 R20, PT, PT, R17, R37, R20 ;  /* 0x0000002511147210 */ /* 0x000fe20007ffe014 */
[----:B------:R-:W-:Y:S01]  /*b440*/  ULOP3.LUT UR28, UR11, 0xff, URZ, 0xc0, !UPT ;  /* 0x000000ff0b1c7892 */ /* 0x000fe2000f8ec0ff */
[----:B------:R-:W-:Y:S01]  /*b450*/  SHF.L.W.U32.HI R13, R13, 0x18, R13 ;  /* 0x000000180d0d7819 */ /* 0x000fe20000010e0d */
[----:B0-----:R-:W-:-:S02]  /*b460*/  ULEA UR6, UR6, UR16, 0x2 ;  /* 0x0000001006067291 */ /* 0x001fc4000f8e10ff */
[----:B------:R-:W-:Y:S01]  /*b470*/  ULEA UR9, UR9, UR16, 0x2 ;  /* 0x0000001009097291 */ /* 0x000fe2000f8e10ff */
[----:B------:R-:W0:Y:S01]  /*b480*/  LDCU.U8 UR11, c[0x3][0x82] ;  /* 0x00c01040ff0b77ac */ /* 0x000e220008000000 */
[----:B------:R-:W-:Y:S02]  /*b490*/  LOP3.LUT R6, R13, R20, RZ, 0x3c, !PT ;  /* 0x000000140d067212 */ /* 0x000fe400078e3cff */
[----:B------:R-:W-:Y:S02]  /*b4a0*/  LOP3.LUT R10, R10, R40, RZ, 0x3c, !PT ;  /* 0x000000280a0a7212 */ /* 0x000fe400078e3cff */
[----:B------:R-:W-:Y:S02]  /*b4b0*/  SHF.L.W.U32.HI R25, R6, 0x10, R6 ;  /* 0x0000001006197819 */ /* 0x000fe40000010e06 */
[----:B------:R-:W-:Y:S01]  /*b4c0*/  SHF.L.W.U32.HI R44, R10, 0x19, R10 ;  /* 0x000000190a2c7819 */ /* 0x000fe20000010e0a */
[----:B------:R-:W2:Y:S04]  /*b4d0*/  LDL R6, [UR6] ;  /* 0x00000006ff067983 */ /* 0x000ea80008100800 */
[----:B------:R-:W2:Y:S01]  /*b4e0*/  LDL R10, [UR9] ;  /* 0x00000009ff0a7983 */ /* 0x000ea20008100800 */
[----:B------:R-:W-:Y:S01]  /*b4f0*/  IMAD.IADD R13, R31, 0x1, R13 ;  /* 0x000000011f0d7824 */ /* 0x000fe200078e020d */
[----:B-1----:R-:W-:Y:S01]  /*b500*/  ULEA UR25, UR25, UR16, 0x2 ;  /* 0x0000001019197291 */ /* 0x002fe2000f8e10ff */
[----:B------:R-:W-:-:S03]  /*b510*/  LOP3.LUT R28, R28, R37, RZ, 0x3c, !PT ;  /* 0x000000251c1c7212 */ /* 0x000fc600078e3cff */
[----:B------:R-:W-:Y:S01]  /*b520*/  LOP3.LUT R12, R12, R13, RZ, 0x3c, !PT ;  /* 0x0000000d0c0c7212 */ /* 0x000fe200078e3cff */
[----:B0-----:R-:W-:Y:S01]  /*b530*/  ULEA UR11, UR11, UR16, 0x2 ;  /* 0x000000100b0b7291 */ /* 0x001fe2000f8e10ff */
[----:B------:R-:W-:Y:S01]  /*b540*/  SHF.L.W.U32.HI R29, R28, 0x18, R28 ;  /* 0x000000181c1d7819 */ /* 0x000fe20000010e1c */
[----:B------:R-:W0:Y:S01]  /*b550*/  LDCU.U8 UR26, c[0x3][0x87] ;  /* 0x00c010e0ff1a77ac */ /* 0x000e220008000000 */
[----:B---3--:R-:W-:Y:S01]  /*b560*/  IADD3 R34, PT, PT, R44, R42, R19 ;  /* 0x0000002a2c227210 */ /* 0x008fe20007ffe013 */
[----:B------:R-:W-:Y:S01]  /*b570*/  IMAD.IADD R40, R40, 0x1, R25 ;  /* 0x0000000128287824 */ /* 0x000fe200078e0219 */
[----:B------:R-:W-:Y:S02]  /*b580*/  SHF.L.W.U32.HI R35, R12, 0x19, R12 ;  /* 0x000000190c237819 */ /* 0x000fe40000010e0c */
[----:B------:R-:W3:Y:S01]  /*b590*/  LDL R12, [UR25] ;  /* 0x00000019ff0c7983 */ /* 0x000ee20008100800 */
[----:B------:R-:W-:Y:S01]  /*b5a0*/  ULEA UR21, UR21, UR16, 0x2 ;  /* 0x0000001015157291 */ /* 0x000fe2000f8e10ff */
[----:B------:R-:W-:Y:S01]  /*b5b0*/  IMAD.IADD R42, R22, 0x1, R29 ;  /* 0x00000001162a7824 */ /* 0x000fe200078e021d */
[----:B------:R-:W-:Y:S01]  /*b5c0*/  ULEA UR23, UR23, UR16, 0x2 ;  /* 0x0000001017177291 */ /* 0x000fe2000f8e10ff */
[----:B------:R-:W-:Y:S01]  /*b5d0*/  LOP3.LUT R29, R29, R34, RZ, 0x3c, !PT ;  /* 0x000000221d1d7212 */ /* 0x000fe200078e3cff */
[----:B------:R-:W1:Y:S01]  /*b5e0*/  LDCU.U8 UR22, c[0x3][0x83] ;  /* 0x00c01060ff1677ac */ /* 0x000e620008000000 */
[----:B----4-:R-:W-:-:S02]  /*b5f0*/  IADD3 R22, PT, PT, R35, R33, R8 ;  /* 0x0000002123167210 */ /* 0x010fc40007ffe008 */
[----:B------:R-:W4:Y:S01]  /*b600*/  LDL R8, [UR11] ;  /* 0x0000000bff087983 */ /* 0x000f220008100800 */
[----:B------:R-:W-:Y:S02]  /*b610*/  LOP3.LUT R17, R17, R40, RZ, 0x3c, !PT ;  /* 0x0000002811117212 */ /* 0x000fe400078e3cff */
[----:B------:R-:W-:Y:S01]  /*b620*/  SHF.L.W.U32.HI R31, R29, 0x10, R29 ;  /* 0x000000101d1f7819 */ /* 0x000fe20000010e1d */
[----:B------:R-:W-:Y:S01]  /*b630*/  ULOP3.LUT UR27, UR10, 0xff, URZ, 0xc0, !UPT ;  /* 0x000000ff0a1b7892 */ /* 0x000fe2000f8ec0ff */
[----:B------:R-:W-:Y:S01]  /*b640*/  SHF.L.W.U32.HI R28, R17, 0x14, R17 ;  /* 0x00000014111c7819 */ /* 0x000fe20000010e11 */
[----:B------:R-:W1:Y:S01]  /*b650*/  LDCU.U8 UR24, c[0x3][0x85] ;  /* 0x00c010a0ff1877ac */ /* 0x000e620008000000 */
[----:B------:R-:W4:Y:S01]  /*b660*/  LDL R19, [UR21] ;  /* 0x00000015ff137983 */ /* 0x000f220008100800 */
[----:B------:R-:W-:Y:S01]  /*b670*/  IMAD.IADD R13, R13, 0x1, R31 ;  /* 0x000000010d0d7824 */ /* 0x000fe200078e021f */
[----:B------:R-:W1:Y:S02]  /*b680*/  LDCU.U8 UR10, c[0x3][0x81] ;  /* 0x00c01020ff0a77ac */ /* 0x000e640008000000 */
[----:B------:R-:W4:Y:S01]  /*b690*/  LDL R17, [UR23] ;  /* 0x00000017ff117983 */ /* 0x000f220008100800 */
[----:B------:R-:W-:-:S02]  /*b6a0*/  LOP3.LUT R23, R23, R22, RZ, 0x3c, !PT ;  /* 0x0000001617177212 */ /* 0x000fc400078e3cff */
[----:B------:R-:W-:Y:S01]  /*b6b0*/  IADD3 R20, PT, PT, R20, R28, R15 ;  /* 0x0000001c14147210 */ /* 0x000fe20007ffe00f */
[----:B0-----:R-:W-:Y:S01]  /*b6c0*/  ULEA UR26, UR26, UR16, 0x2 ;  /* 0x000000101a1a7291 */ /* 0x001fe2000f8e10ff */
[----:B------:R-:W-:Y:S02]  /*b6d0*/  LOP3.LUT R15, R44, R13, RZ, 0x3c, !PT ;  /* 0x0000000d2c0f7212 */ /* 0x000fe400078e3cff */
[----:B------:R-:W-:Y:S02]  /*b6e0*/  LOP3.LUT R21, R21, R42, RZ, 0x3c, !PT ;  /* 0x0000002a15157212 */ /* 0x000fe400078e3cff */
[----:B------:R-:W-:Y:S01]  /*b6f0*/  SHF.L.W.U32.HI R44, R23, 0x10, R23 ;  /* 0x00000010172c7819 */ /* 0x000fe20000010e17 */
[----:B-1----:R-:W-:Y:S01]  /*b700*/  ULEA UR22, UR22, UR16, 0x2 ;  /* 0x0000001016167291 */ /* 0x002fe2000f8e10ff */
[----:B------:R-:W-:-:S03]  /*b710*/  SHF.L.W.U32.HI R21, R21, 0x19, R21 ;  /* 0x0000001915157819 */ /* 0x000fc60000010e15 */
[----:B------:R-:W-:Y:S01]  /*b720*/  IMAD.IADD R42, R42, 0x1, R44 ;  /* 0x000000012a2a7824 */ /* 0x000fe200078e022c */
[----:B------:R-:W-:Y:S02]  /*b730*/  SHF.L.W.U32.HI R15, R15, 0x14, R15 ;  /* 0x000000140f0f7819 */ /* 0x000fe40000010e0f */
[----:B------:R-:W-:Y:S02]  /*b740*/  IADD3 R29, PT, PT, R21, R36, R9 ;  /* 0x00000024151d7210 */ /* 0x000fe40007ffe009 */
[----:B------:R-:W4:Y:S01]  /*b750*/  LDL R9, [UR26] ;  /* 0x0000001aff097983 */ /* 0x000f220008100800 */
[----:B------:R-:W-:Y:S01]  /*b760*/  LOP3.LUT R33, R35, R42, RZ, 0x3c, !PT ;  /* 0x0000002a23217212 */ /* 0x000fe200078e3cff */
[----:B------:R-:W-:Y:S01]  /*b770*/  ULEA UR24, UR24, UR16, 0x2 ;  /* 0x0000001018187291 */ /* 0x000fe2000f8e10ff */
[----:B------:R-:W-:Y:S01]  /*b780*/  IADD3 R34, PT, PT, R34, R15, R16 ;  /* 0x0000000f22227210 */ /* 0x000fe20007ffe010 */
[----:B------:R-:W-:Y:S01]  /*b790*/  ULEA UR10, UR10, UR16, 0x2 ;  /* 0x000000100a0a7291 */ /* 0x000fe2000f8e10ff */
[----:B------:R-:W-:Y:S01]  /*b7a0*/  LOP3.LUT R24, R24, R29, RZ, 0x3c, !PT ;  /* 0x0000001d18187212 */ /* 0x000fe200078e3cff */
[----:B------:R-:W4:Y:S01]  /*b7b0*/  LDL R16, [UR22] ;  /* 0x00000016ff107983 */ /* 0x000f220008100800 */
[----:B------:R-:W-:-:S02]  /*b7c0*/  SHF.L.W.U32.HI R33, R33, 0x14, R33 ;  /* 0x0000001421217819 */ /* 0x000fc40000010e21 */
[----:B------:R-:W-:Y:S01]  /*b7d0*/  SHF.L.W.U32.HI R35, R24, 0x10, R24 ;  /* 0x0000001018237819 */ /* 0x000fe20000010e18 */
[----:B------:R-:W0:Y:S01]  /*b7e0*/  LDCU.U8 UR6, c[0x3][0x8a] ;  /* 0x00c01140ff0677ac */ /* 0x000e220008000000 */
[----:B-----5:R-:W-:Y:S02]  /*b7f0*/  IADD3 R23, PT, PT, R22, R33, R14 ;  /* 0x0000002116177210 */ /* 0x020fe40007ffe00e */
[----:B------:R-:W5:Y:S01]  /*b800*/  LDL R22, [UR24] ;  /* 0x00000018ff167983 */ /* 0x000f620008100800 */
[----:B------:R-:W1:Y:S01]  /*b810*/  LDCU.U8 UR9, c[0x3][0x8e] ;  /* 0x00c011c0ff0977ac */ /* 0x000e620008000000 */
[----:B------:R-:W-:Y:S01]  /*b820*/  LOP3.LUT R25, R25, R20, RZ, 0x3c, !PT ;  /* 0x0000001419197212 */ /* 0x000fe200078e3cff */
[----:B------:R-:W-:Y:S01]  /*b830*/  IMAD.IADD R38, R38, 0x1, R35 ;  /* 0x0000000126267824 */ /* 0x000fe200078e0223 */
[----:B------:R-:W5:Y:S01]  /*b840*/  LDL R24, [UR10] ;  /* 0x0000000aff187983 */ /* 0x000f620008100800 */
[----:B------:R-:W-:Y:S02]  /*b850*/  LOP3.LUT R37, R44, R23, RZ, 0x3c, !PT ;  /* 0x000000172c257212 */ /* 0x000fe400078e3cff */
[----:B------:R-:W-:Y:S01]  /*b860*/  SHF.L.W.U32.HI R25, R25, 0x18, R25 ;  /* 0x0000001819197819 */ /* 0x000fe20000010e19 */
[----:B------:R-:W-:Y:S01]  /*b870*/  ULEA UR28, UR28, UR16, 0x2 ;  /* 0x000000101c1c7291 */ /* 0x000fe2000f8e10ff */
[----:B------:R-:W-:-:S02]  /*b880*/  LOP3.LUT R21, R21, R38, RZ, 0x3c, !PT ;  /* 0x0000002615157212 */ /* 0x000fc400078e3cff */
[----:B------:R-:W-:Y:S01]  /*b890*/  SHF.L.W.U32.HI R37, R37, 0x18, R37 ;  /* 0x0000001825257819 */ /* 0x000fe20000010e25 */
[----:B------:R-:W-:Y:S01]  /*b8a0*/  IMAD.IADD R14, R40, 0x1, R25 ;  /* 0x00000001280e7824 */ /* 0x000fe200078e0219 */
[----:B------:R-:W-:Y:S01]  /*b8b0*/  ULEA UR27, UR27, UR16, 0x2 ;  /* 0x000000101b1b7291 */ /* 0x000fe2000f8e10ff */
[----:B------:R-:W-:Y:S02]  /*b8c0*/  SHF.L.W.U32.HI R36, R21, 0x14, R21 ;  /* 0x0000001415247819 */ /* 0x000fe40000010e15 */
[----:B------:R-:W-:Y:S01]  /*b8d0*/  IMAD.IADD R21, R42, 0x1, R37 ;  /* 0x000000012a157824 */ /* 0x000fe200078e0225 */
[----:B------:R-:W-:Y:S01]  /*b8e0*/  LOP3.LUT R40, R28, R14, RZ, 0x3c, !PT ;  /* 0x0000000e1c287212 */ /* 0x000fe200078e3cff */
[----:B------:R-:W1:Y:S01]  /*b8f0*/  LDCU.U8 UR29, c[0x3][0x8d] ;  /* 0x00c011a0ff1d77ac */ /* 0x000e620008000000 */
[----:B------:R-:W-:Y:S01]  /*b900*/  IADD3 R42, PT, PT, R29, R36, R39 ;  /* 0x000000241d2a7210 */ /* 0x000fe20007ffe027 */
[----:B------:R-:W5:Y:S01]  /*b910*/  LDL R28, [UR28] ;  /* 0x0000001cff1c7983 */ /* 0x000f620008100800 */
[----:B------:R-:W-:Y:S01]  /*b920*/  LOP3.LUT R29, R33, R21, RZ, 0x3c, !PT ;  /* 0x00000015211d7212 */ /* 0x000fe200078e3cff */
[----:B0-----:R-:W-:Y:S01]  /*b930*/  ULEA UR6, UR6, UR16, 0x2 ;  /* 0x0000001006067291 */ /* 0x001fe2000f8e10ff */
[----:B------:R-:W-:Y:S01]  /*b940*/  SHF.L.W.U32.HI R40, R40, 0x19, R40 ;  /* 0x0000001928287819 */ /* 0x000fe20000010e28 */
[----:B-1----:R-:W-:Y:S01]  /*b950*/  ULEA UR9, UR9, UR16, 0x2 ;  /* 0x0000001009097291 */ /* 0x002fe2000f8e10ff */
[----:B------:R-:W5:Y:S01]  /*b960*/  LDL R33, [UR27] ;  /* 0x0000001bff217983 */ /* 0x000f620008100800 */
[----:B------:R-:W-:-:S02]  /*b970*/  LOP3.LUT R31, R31, R34, RZ, 0x3c, !PT ;  /* 0x000000221f1f7212 */ /* 0x000fc400078e3cff */
[----:B------:R-:W-:Y:S02]  /*b980*/  SHF.L.W.U32.HI R29, R29, 0x19, R29 ;  /* 0x000000191d1d7819 */ /* 0x000fe40000010e1d */
[----:B------:R-:W-:Y:S02]  /*b990*/  LOP3.LUT R39, R35, R42, RZ, 0x3c, !PT ;  /* 0x0000002a23277212 */ /* 0x000fe400078e3cff */
[----:B------:R-:W-:Y:S01]  /*b9a0*/  IADD3 R34, PT, PT, R40, R34, R7 ;  /* 0x0000002228227210 */ /* 0x000fe20007ffe007 */
[----:B------:R-:W0:Y:S01]  /*b9b0*/  LDCU.U8 UR11, c[0x3][0x8f] ;  /* 0x00c011e0ff0b77ac */ /* 0x000e220008000000 */
[----:B------:R-:W-:Y:S02]  /*b9c0*/  IADD3 R35, PT, PT, R29, R42, R18 ;  /* 0x0000002a1d237210 */ /* 0x000fe40007ffe012 */
[----:B------:R-:W5:Y:S01]  /*b9d0*/  LDL R18, [UR6] ;  /* 0x00000006ff127983 */ /* 0x000f620008100800 */
[----:B------:R-:W-:Y:S01]  /*b9e0*/  SHF.L.W.U32.HI R7, R39, 0x18, R39 ;  /* 0x0000001827077819 */ /* 0x000fe20000010e27 */
[----:B------:R-:W1:Y:S01]  /*b9f0*/  LDCU.U8 UR8, c[0x3][0x89] ;  /* 0x00c01120ff0877ac */ /* 0x000e620008000000 */
[----:B------:R-:W-:-:S02]  /*ba00*/  LOP3.LUT R41, R37, R34, RZ, 0x3c, !PT ;  /* 0x0000002225297212 */ /* 0x000fc400078e3cff */
[----:B------:R-:W5:Y:S01]  /*ba10*/  LDL R37, [UR9] ;  /* 0x00000009ff257983 */ /* 0x000f620008100800 */
[----:B------:R-:W1:Y:S01]  /*ba20*/  LDCU.U8 UR7, c[0x3][0x8b] ;  /* 0x00c01160ff0777ac */ /* 0x000e620008000000 */
[----:B------:R-:W-:Y:S01]  /*ba30*/  IMAD.IADD R39, R38, 0x1, R7 ;  /* 0x0000000126277824 */ /* 0x000fe200078e0207 */
[----:B------:R-:W-:-:S04]  /*ba40*/  ULEA UR29, UR29, UR16, 0x2 ;  /* 0x000000101d1d7291 */ /* 0x000fc8000f8e10ff */
[----:B------:R-:W-:Y:S02]  /*ba50*/  LOP3.LUT R36, R36, R39, RZ, 0x3c, !PT ;  /* 0x0000002724247212 */ /* 0x000fe400078e3cff */
[----:B------:R-:W-:Y:S02]  /*ba60*/  SHF.L.W.U32.HI R38, R41, 0x10, R41 ;  /* 0x0000001029267819 */ /* 0x000fe40000010e29 */
[----:B------:R-:W-:Y:S01]  /*ba70*/  SHF.L.W.U32.HI R42, R36, 0x19, R36 ;  /* 0x00000019242a7819 */ /* 0x000fe20000010e24 */
[----:B0-----:R-:W-:Y:S01]  /*ba80*/  ULEA UR11, UR11, UR16, 0x2 ;  /* 0x000000100b0b7291 */ /* 0x001fe2000f8e10ff */
[----:B------:R-:W5:Y:S01]  /*ba90*/  LDL R36, [UR29] ;  /* 0x0000001dff247983 */ /* 0x000f620008100800 */
[----:B------:R-:W-:Y:S01]  /*baa0*/  IMAD.IADD R39, R39, 0x1, R38 ;  /* 0x0000000127277824 */ /* 0x000fe200078e0226 */
[----:B-1----:R-:W-:Y:S02]  /*bab0*/  ULEA UR8, UR8, UR16, 0x2 ;  /* 0x0000001008087291 */ /* 0x002fe4000f8e10ff */
[----:B------:R-:W-:-:S02]  /*bac0*/  ULEA UR7, UR7, UR16, 0x2 ;  /* 0x0000001007077291 */ /* 0x000fc4000f8e10ff */
[----:B------:R-:W-:Y:S02]  /*bad0*/  LOP3.LUT R40, R40, R39, RZ, 0x3c, !PT ;  /* 0x0000002728287212 */ /* 0x000fe400078e3cff */
[----:B------:R-:W-:Y:S02]  /*bae0*/  IADD3 R43, PT, PT, R42, R20, R11 ;  /* 0x000000142a2b7210 */ /* 0x000fe40007ffe00b */
[----:B------:R-:W-:Y:S01]  /*baf0*/  SHF.L.W.U32.HI R41, R40, 0x14, R40 ;  /* 0x0000001428297819 */ /* 0x000fe20000010e28 */
[----:B------:R-:W5:Y:S04]  /*bb00*/  LDL R20, [UR11] ;  /* 0x0000000bff147983 */ /* 0x000f680008100800 */
[----:B------:R-:W5:Y:S04]  /*bb10*/  LDL R40, [UR8] ;  /* 0x00000008ff287983 */ /* 0x000f680008100800 */
[----:B------:R-:W5:Y:S01]  /*bb20*/  LDL R11, [UR7] ;  /* 0x00000007ff0b7983 */ /* 0x000f620008100800 */
[----:B--2---:R-:W-:-:S02]  /*bb30*/  IADD3 R5, PT, PT, R34, R41, R5 ;  /* 0x0000002922057210 */ /* 0x004fc40007ffe005 */
[----:B------:R-:W-:-:S05]  /*bb40*/  SHF.L.W.U32.HI R34, R31, 0x18, R31 ;  /* 0x000000181f227819 */ /* 0x000fca0000010e1f */
[----:B------:R-:W-:-:S05]  /*bb50*/  IMAD.IADD R44, R13, 0x1, R34 ;  /* 0x000000010d2c7824 */ /* 0x000fca00078e0222 */
[----:B------:R-:W-:Y:S02]  /*bb60*/  LOP3.LUT R13, R15, R44, RZ, 0x3c, !PT ;  /* 0x0000002c0f0d7212 */ /* 0x000fe400078e3cff */
[----:B------:R-:W-:Y:S02]  /*bb70*/  LOP3.LUT R15, R25, R35, RZ, 0x3c, !PT ;  /* 0x00000023190f7212 */ /* 0x000fe400078e3cff */
[----:B------:R-:W-:Y:S02]  /*bb80*/  SHF.L.W.U32.HI R13, R13, 0x19, R13 ;  /* 0x000000190d0d7819 */ /* 0x000fe40000010e0d */
[----:B------:R-:W-:Y:S02]  /*bb90*/  SHF.L.W.U32.HI R15, R15, 0x10, R15 ;  /* 0x000000100f0f7819 */ /* 0x000fe40000010e0f */
[----:B------:R-:W-:Y:S02]  /*bba0*/  SEL R25, RZ, 0x1, P2 ;  /* 0x00000001ff197807 */ /* 0x000fe40001000000 */
[----:B------:R-:W-:-:S02]  /*bbb0*/  LOP3.LUT R34, R34, R43, RZ, 0x3c, !PT ;  /* 0x0000002b22227212 */ /* 0x000fc400078e3cff */
[----:B------:R-:W-:Y:S02]  /*bbc0*/  IADD3 R26, P0, PT, R26, R25, RZ ;  /* 0x000000191a1a7210 */ /* 0x000fe40007f1e0ff */
[----:B------:R-:W-:Y:S01]  /*bbd0*/  IADD3 R23, PT, PT, R13, R23, R0 ;  /* 0x000000170d177210 */ /* 0x000fe20007ffe000 */
[----:B------:R-:W-:-:S03]  /*bbe0*/  IMAD.IADD R0, R44, 0x1, R15 ;  /* 0x000000012c007824 */ /* 0x000fc600078e020f */
[----:B------:R-:W-:Y:S02]  /*bbf0*/  LOP3.LUT R7, R7, R23, RZ, 0x3c, !PT ;  /* 0x0000001707077212 */ /* 0x000fe400078e3cff */
[----:B------:R-:W-:Y:S02]  /*bc00*/  LOP3.LUT R25, R29, R0, RZ, 0x3c, !PT ;  /* 0x000000001d197212 */ /* 0x000fe400078e3cff */
[----:B------:R-:W-:Y:S02]  /*bc10*/  SHF.L.W.U32.HI R34, R34, 0x10, R34 ;  /* 0x0000001022227819 */ /* 0x000fe40000010e22 */
[----:B------:R-:W-:Y:S02]  /*bc20*/  SHF.L.W.U32.HI R7, R7, 0x10, R7 ;  /* 0x0000001007077819 */ /* 0x000fe40000010e07 */
[----:B------:R-:W-:Y:S01]  /*bc30*/  SHF.L.W.U32.HI R25, R25, 0x14, R25 ;  /* 0x0000001419197819 */ /* 0x000fe20000010e19 */
[----:B------:R-:W-:Y:S02]  /*bc40*/  IMAD.IADD R21, R21, 0x1, R34 ;  /* 0x0000000115157824 */ /* 0x000fe400078e0222 */
[----:B------:R-:W-:Y:S01]  /*bc50*/  IMAD.IADD R14, R14, 0x1, R7 ;  /* 0x000000010e0e7824 */ /* 0x000fe200078e0207 */
[----:B------:R-:W-:-:S02]  /*bc60*/  IADD3 R4, PT, PT, R35, R25, R4 ;  /* 0x0000001923047210 */ /* 0x000fc40007ffe004 */
[----:B------:R-:W-:Y:S02]  /*bc70*/  LOP3.LUT R42, R42, R21, RZ, 0x3c, !PT ;  /* 0x000000152a2a7212 */ /* 0x000fe400078e3cff */
[----:B------:R-:W-:Y:S02]  /*bc80*/  LOP3.LUT R13, R13, R14, RZ, 0x3c, !PT ;  /* 0x0000000e0d0d7212 */ /* 0x000fe400078e3cff */
[----:B------:R-:W-:Y:S02]  /*bc90*/  LOP3.LUT R29, R15, R4, RZ, 0x3c, !PT ;  /* 0x000000040f1d7212 */ /* 0x000fe400078e3cff */
[----:B------:R-:W-:Y:S02]  /*bca0*/  SHF.L.W.U32.HI R15, R42, 0x14, R42 ;  /* 0x000000142a0f7819 */ /* 0x000fe40000010e2a */
[----:B------:R-:W-:Y:S02]  /*bcb0*/  SHF.L.W.U32.HI R13, R13, 0x14, R13 ;  /* 0x000000140d0d7819 */ /* 0x000fe40000010e0d */
[----:B------:R-:W-:-:S02]  /*bcc0*/  LOP3.LUT R38, R38, R5, RZ, 0x3c, !PT ;  /* 0x0000000526267212 */ /* 0x000fc400078e3cff */
[----:B------:R-:W-:Y:S02]  /*bcd0*/  SHF.L.W.U32.HI R29, R29, 0x18, R29 ;  /* 0x000000181d1d7819 */ /* 0x000fe40000010e1d */
[----:B------:R-:W-:Y:S02]  /*bce0*/  IADD3 R43, PT, PT, R43, R15, R6 ;  /* 0x0000000f2b2b7210 */ /* 0x000fe40007ffe006 */
[----:B------:R-:W-:Y:S02]  /*bcf0*/  SHF.L.W.U32.HI R6, R38, 0x18, R38 ;  /* 0x0000001826067819 */ /* 0x000fe40000010e26 */
[----:B------:R-:W-:Y:S01]  /*bd00*/  IADD3 R10, PT, PT, R23, R13, R10 ;  /* 0x0000000d170a7210 */ /* 0x000fe20007ffe00a */
[----:B------:R-:W-:Y:S01]  /*bd10*/  IMAD.IADD R0, R0, 0x1, R29 ;  /* 0x0000000100007824 */ /* 0x000fe200078e021d */
[----:B------:R-:W-:Y:S02]  /*bd20*/  LOP3.LUT R38, R34, R43, RZ, 0x3c, !PT ;  /* 0x0000002b22267212 */ /* 0x000fe400078e3cff */
[----:B------:R-:W-:Y:S01]  /*bd30*/  LOP3.LUT R7, R7, R10, RZ, 0x3c, !PT ;  /* 0x0000000a07077212 */ /* 0x000fe200078e3cff */
[----:B------:R-:W-:Y:S01]  /*bd40*/  IMAD.IADD R34, R39, 0x1, R6 ;  /* 0x0000000127227824 */ /* 0x000fe200078e0206 */
[----:B------:R-:W-:-:S02]  /*bd50*/  LOP3.LUT R23, R25, R0, RZ, 0x3c, !PT ;  /* 0x0000000019177212 */ /* 0x000fc400078e3cff */
[----:B------:R-:W-:Y:S02]  /*bd60*/  SHF.L.W.U32.HI R38, R38, 0x18, R38 ;  /* 0x0000001826267819 */ /* 0x000fe40000010e26 */
[----:B------:R-:W-:Y:S02]  /*bd70*/  SHF.L.W.U32.HI R7, R7, 0x18, R7 ;  /* 0x0000001807077819 */ /* 0x000fe40000010e07 */
[----:B------:R-:W-:Y:S02]  /*bd80*/  LOP3.LUT R41, R41, R34, RZ, 0x3c, !PT ;  /* 0x0000002229297212 */ /* 0x000fe400078e3cff */
[----:B------:R-:W-:Y:S01]  /*bd90*/  SHF.L.W.U32.HI R23, R23, 0x19, R23 ;  /* 0x0000001917177819 */ /* 0x000fe20000010e17 */
[----:B------:R-:W-:Y:S02]  /*bda0*/  IMAD.IADD R42, R21, 0x1, R38 ;  /* 0x00000001152a7824 */ /* 0x000fe400078e0226 */
[----:B------:R-:W-:Y:S01]  /*bdb0*/  IMAD.IADD R14, R14, 0x1, R7 ;  /* 0x000000010e0e7824 */ /* 0x000fe200078e0207 */
[----:B------:R-:W-:-:S02]  /*bdc0*/  SHF.L.W.U32.HI R21, R41, 0x19, R41 ;  /* 0x0000001929157819 */ /* 0x000fc40000010e29 */
[----:B---3--:R-:W-:Y:S02]  /*bdd0*/  IADD3 R12, PT, PT, R23, R10, R12 ;  /* 0x0000000a170c7210 */ /* 0x008fe40007ffe00c */
[----:B------:R-:W-:Y:S02]  /*bde0*/  LOP3.LUT R15, R15, R42, RZ, 0x3c, !PT ;  /* 0x0000002a0f0f7212 */ /* 0x000fe400078e3cff */
[----:B------:R-:W-:Y:S02]  /*bdf0*/  LOP3.LUT R10, R13, R14, RZ, 0x3c, !PT ;  /* 0x0000000e0d0a7212 */ /* 0x000fe400078e3cff */
[----:B----4-:R-:W-:Y:S02]  /*be00*/  IADD3 R8, PT, PT, R21, R43, R8 ;  /* 0x0000002b15087210 */ /* 0x010fe40007ffe008 */
        /* <DEDUP_REMOVED lines=8> */
[----:B------:R-:W-:-:S02]  /*be90*/  SHF.L.W.U32.HI R5, R29, 0x10, R29 ;  /* 0x000000101d057819 */ /* 0x000fc40000010e1d */
[----:B------:R-:W-:Y:S02]  /*bea0*/  LOP3.LUT R7, R7, R17, RZ, 0x3c, !PT ;  /* 0x0000001107077212 */ /* 0x000fe400078e3cff */
[----:B------:R-:W-:Y:S01]  /*beb0*/  LOP3.LUT R25, R38, R19, RZ, 0x3c, !PT ;  /* 0x0000001326197212 */ /* 0x000fe200078e3cff */
[----:B------:R-:W-:Y:S01]  /*bec0*/  IMAD.IADD R14, R5, 0x1, R14 ;  /* 0x00000001050e7824 */ /* 0x000fe200078e020e */
[----:B------:R-:W-:Y:S02]  /*bed0*/  LOP3.LUT R4, R23, R42, RZ, 0x3c, !PT ;  /* 0x0000002a17047212 */ /* 0x000fe400078e3cff */
[----:B------:R-:W-:Y:S02]  /*bee0*/  SHF.L.W.U32.HI R23, R7, 0x10, R7 ;  /* 0x0000001007177819 */ /* 0x000fe40000010e07 */
[----:B------:R-:W-:Y:S02]  /*bef0*/  SHF.L.W.U32.HI R25, R25, 0x10, R25 ;  /* 0x0000001019197819 */ /* 0x000fe40000010e19 */
[----:B------:R-:W-:-:S02]  /*bf00*/  LOP3.LUT R21, R21, R14, RZ, 0x3c, !PT ;  /* 0x0000000e15157212 */ /* 0x000fc400078e3cff */
[----:B------:R-:W-:Y:S01]  /*bf10*/  SHF.L.W.U32.HI R4, R4, 0x14, R4 ;  /* 0x0000001404047819 */ /* 0x000fe20000010e04 */
[----:B------:R-:W-:Y:S01]  /*bf20*/  IMAD.IADD R7, R23, 0x1, R34 ;  /* 0x0000000117077824 */ /* 0x000fe200078e0222 */
[----:B------:R-:W-:Y:S01]  /*bf30*/  SHF.L.W.U32.HI R21, R21, 0x14, R21 ;  /* 0x0000001415157819 */ /* 0x000fe20000010e15 */
[----:B------:R-:W-:Y:S01]  /*bf40*/  IMAD.IADD R15, R25, 0x1, R0 ;  /* 0x00000001190f7824 */ /* 0x000fe200078e0200 */
[----:B------:R-:W-:Y:S02]  /*bf50*/  IADD3 R12, PT, PT, R12, R4, R9 ;  /* 0x000000040c0c7210 */ /* 0x000fe40007ffe009 */
[----:B------:R-:W-:Y:S02]  /*bf60*/  LOP3.LUT R0, R6, R7, RZ, 0x3c, !PT ;  /* 0x0000000706007212 */ /* 0x000fe400078e3cff */
[----:B------:R-:W-:Y:S02]  /*bf70*/  LOP3.LUT R6, R10, R15, RZ, 0x3c, !PT ;  /* 0x0000000f0a067212 */ /* 0x000fe400078e3cff */
[----:B------:R-:W-:-:S02]  /*bf80*/  IADD3 R16, PT, PT, R8, R21, R16 ;  /* 0x0000001508107210 */ /* 0x000fc40007ffe010 */
[----:B------:R-:W-:Y:S02]  /*bf90*/  LOP3.LUT R9, R13, R12, RZ, 0x3c, !PT ;  /* 0x0000000c0d097212 */ /* 0x000fe400078e3cff */
[----:B------:R-:W-:Y:S02]  /*bfa0*/  SHF.L.W.U32.HI R0, R0, 0x14, R0 ;  /* 0x0000001400007819 */ /* 0x000fe40000010e00 */
[----:B------:R-:W-:Y:S02]  /*bfb0*/  SHF.L.W.U32.HI R6, R6, 0x14, R6 ;  /* 0x0000001406067819 */ /* 0x000fe40000010e06 */
[----:B------:R-:W-:Y:S02]  /*bfc0*/  LOP3.LUT R5, R5, R16, RZ, 0x3c, !PT ;  /* 0x0000001005057212 */ /* 0x000fe400078e3cff */
[----:B------:R-:W-:Y:S02]  /*bfd0*/  SHF.L.W.U32.HI R9, R9, 0x18, R9 ;  /* 0x0000001809097819 */ /* 0x000fe40000010e09 */
[----:B-----5:R-:W-:-:S02]  /*bfe0*/  IADD3 R22, PT, PT, R17, R0, R22 ;  /* 0x0000000011167210 */ /* 0x020fc40007ffe016 */
[----:B------:R-:W-:Y:S02]  /*bff0*/  IADD3 R24, PT, PT, R19, R6, R24 ;  /* 0x0000000613187210 */ /* 0x000fe40007ffe018 */
[----:B------:R-:W-:Y:S01]  /*c000*/  SHF.L.W.U32.HI R13, R5, 0x18, R5 ;  /* 0x00000018050d7819 */ /* 0x000fe20000010e05 */
[----:B------:R-:W-:Y:S01]  /*c010*/  IMAD.IADD R5, R42, 0x1, R9 ;  /* 0x000000012a057824 */ /* 0x000fe200078e0209 */
[----:B------:R-:W-:Y:S02]  /*c020*/  LOP3.LUT R23, R23, R22, RZ, 0x3c, !PT ;  /* 0x0000001617177212 */ /* 0x000fe400078e3cff */
[----:B------:R-:W-:Y:S01]  /*c030*/  LOP3.LUT R8, R25, R24, RZ, 0x3c, !PT ;  /* 0x0000001819087212 */ /* 0x000fe200078e3cff */
[----:B------:R-:W-:Y:S01]  /*c040*/  IMAD.IADD R14, R14, 0x1, R13 ;  /* 0x000000010e0e7824 */ /* 0x000fe200078e020d */
[----:B------:R-:W-:Y:S02]  /*c050*/  LOP3.LUT R17, R4, R5, RZ, 0x3c, !PT ;  /* 0x0000000504117212 */ /* 0x000fe400078e3cff */
[----:B------:R-:W-:-:S02]  /*c060*/  SHF.L.W.U32.HI R4, R23, 0x18, R23 ;  /* 0x0000001817047819 */ /* 0x000fc40000010e17 */
[----:B------:R-:W-:Y:S02]  /*c070*/  SHF.L.W.U32.HI R8, R8, 0x18, R8 ;  /* 0x0000001808087819 */ /* 0x000fe40000010e08 */
[----:B------:R-:W-:Y:S01]  /*c080*/  LOP3.LUT R21, R21, R14, RZ, 0x3c, !PT ;  /* 0x0000000e15157212 */ /* 0x000fe200078e3cff */
[----:B------:R-:W-:Y:S01]  /*c090*/  IMAD.IADD R19, R7, 0x1, R4 ;  /* 0x0000000107137824 */ /* 0x000fe200078e0204 */
[----:B------:R-:W-:Y:S01]  /*c0a0*/  SHF.L.W.U32.HI R17, R17, 0x19, R17 ;  /* 0x0000001911117819 */ /* 0x000fe20000010e11 */
[----:B------:R-:W-:Y:S01]  /*c0b0*/  IMAD.IADD R15, R15, 0x1, R8 ;  /* 0x000000010f0f7824 */ /* 0x000fe200078e0208 */
[----:B------:R-:W-:Y:S02]  /*c0c0*/  SHF.L.W.U32.HI R7, R21, 0x19, R21 ;  /* 0x0000001915077819 */ /* 0x000fe40000010e15 */
[----:B------:R-:W-:Y:S02]  /*c0d0*/  IADD3 R28, PT, PT, R17, R22, R28 ;  /* 0x00000016111c7210 */ /* 0x000fe40007ffe01c */
[----:B------:R-:W-:-:S02]  /*c0e0*/  LOP3.LUT R10, R0, R19, RZ, 0x3c, !PT ;  /* 0x00000013000a7212 */ /* 0x000fc400078e3cff */
[----:B------:R-:W-:Y:S02]  /*c0f0*/  LOP3.LUT R0, R6, R15, RZ, 0x3c, !PT ;  /* 0x0000000f06007212 */ /* 0x000fe400078e3cff */
[----:B------:R-:W-:Y:S02]  /*c100*/  IADD3 R33, PT, PT, R7, R24, R33 ;  /* 0x0000001807217210 */ /* 0x000fe40007ffe021 */
[----:B------:R-:W-:Y:S02]  /*c110*/  LOP3.LUT R21, R13, R28, RZ, 0x3c, !PT ;  /* 0x0000001c0d157212 */ /* 0x000fe400078e3cff */
[----:B------:R-:W-:Y:S02]  /*c120*/  SHF.L.W.U32.HI R13, R10, 0x19, R10 ;  /* 0x000000190a0d7819 */ /* 0x000fe40000010e0a */
[----:B------:R-:W-:Y:S02]  /*c130*/  SHF.L.W.U32.HI R0, R0, 0x19, R0 ;  /* 0x0000001900007819 */ /* 0x000fe40000010e00 */
[----:B------:R-:W-:-:S02]  /*c140*/  LOP3.LUT R6, R9, R33, RZ, 0x3c, !PT ;  /* 0x0000002109067212 */ /* 0x000fc400078e3cff */
[----:B------:R-:W-:Y:S02]  /*c150*/  SHF.L.W.U32.HI R9, R21, 0x10, R21 ;  /* 0x0000001015097819 */ /* 0x000fe40000010e15 */
[----:B------:R-:W-:Y:S02]  /*c160*/  IADD3 R18, PT, PT, R13, R16, R18 ;  /* 0x000000100d127210 */ /* 0x000fe40007ffe012 */
[----:B------:R-:W-:Y:S02]  /*c170*/  IADD3 R37, PT, PT, R0, R12, R37 ;  /* 0x0000000c00257210 */ /* 0x000fe40007ffe025 */
[----:B------:R-:W-:Y:S01]  /*c180*/  SHF.L.W.U32.HI R10, R6, 0x10, R6 ;  /* 0x00000010060a7819 */ /* 0x000fe20000010e06 */
[----:B------:R-:W-:Y:S01]  /*c190*/  IMAD.IADD R6, R15, 0x1, R9 ;  /* 0x000000010f067824 */ /* 0x000fe200078e0209 */
[----:B------:R-:W-:Y:S02]  /*c1a0*/  LOP3.LUT R8, R8, R18, RZ, 0x3c, !PT ;  /* 0x0000001208087212 */ /* 0x000fe400078e3cff */
[----:B------:R-:W-:-:S02]  /*c1b0*/  LOP3.LUT R15, R4, R37, RZ, 0x3c, !PT ;  /* 0x00000025040f7212 */ /* 0x000fc400078e3cff */
[----:B------:R-:W-:Y:S02]  /*c1c0*/  LOP3.LUT R17, R17, R6, RZ, 0x3c, !PT ;  /* 0x0000000611117212 */ /* 0x000fe400078e3cff */
[----:B------:R-:W-:Y:S02]  /*c1d0*/  SHF.L.W.U32.HI R12, R8, 0x10, R8 ;  /* 0x00000010080c7819 */ /* 0x000fe40000010e08 */
[----:B------:R-:W-:Y:S02]  /*c1e0*/  SHF.L.W.U32.HI R15, R15, 0x10, R15 ;  /* 0x000000100f0f7819 */ /* 0x000fe40000010e0f */
[----:B------:R-:W-:Y:S01]  /*c1f0*/  SHF.L.W.U32.HI R17, R17, 0x14, R17 ;  /* 0x0000001411117819 */ /* 0x000fe20000010e11 */
[----:B------:R-:W-:Y:S02]  /*c200*/  IMAD.IADD R8, R5, 0x1, R12 ;  /* 0x0000000105087824 */ /* 0x000fe400078e020c */
[----:B------:R-:W-:Y:S01]  /*c210*/  IMAD.IADD R5, R14, 0x1, R15 ;  /* 0x000000010e057824 */ /* 0x000fe200078e020f */
[----:B------:R-:W-:Y:S01]  /*c220*/  IADD3 R36, PT, PT, R28, R17, R36 ;  /* 0x000000111c247210 */ /* 0x000fe20007ffe024 */
[----:B------:R-:W-:Y:S01]  /*c230*/  IMAD.IADD R4, R19, 0x1, R10 ;  /* 0x0000000113047824 */ /* 0x000fe200078e020a */
[----:B------:R-:W-:-:S02]  /*c240*/  LOP3.LUT R13, R13, R8, RZ, 0x3c, !PT ;  /* 0x000000080d0d7212 */ /* 0x000fc400078e3cff */
[----:B------:R-:W-:Y:S02]  /*c250*/  LOP3.LUT R0, R0, R5, RZ, 0x3c, !PT ;  /* 0x0000000500007212 */ /* 0x000fe400078e3cff */
[----:B------:R-:W-:Y:S02]  /*c260*/  LOP3.LUT R7, R7, R4, RZ, 0x3c, !PT ;  /* 0x0000000407077212 */ /* 0x000fe400078e3cff */
[----:B------:R-:W-:Y:S02]  /*c270*/  LOP3.LUT R9, R9, R36, RZ, 0x3c, !PT ;  /* 0x0000002409097212 */ /* 0x000fe400078e3cff */
[----:B------:R-:W-:Y:S02]  /*c280*/  SHF.L.W.U32.HI R0, R0, 0x14, R0 ;  /* 0x0000001400007819 */ /* 0x000fe40000010e00 */
[----:B------:R-:W-:Y:S02]  /*c290*/  SHF.L.W.U32.HI R7, R7, 0x14, R7 ;  /* 0x0000001407077819 */ /* 0x000fe40000010e07 */
[----:B------:R-:W-:-:S02]  /*c2a0*/  SHF.L.W.U32.HI R13, R13, 0x14, R13 ;  /* 0x000000140d0d7819 */ /* 0x000fc40000010e0d */
[----:B------:R-:W-:Y:S02]  /*c2b0*/  SHF.L.W.U32.HI R23, R9, 0x18, R9 ;  /* 0x0000001809177819 */ /* 0x000fe40000010e09 */
[----:B------:R-:W-:Y:S02]  /*c2c0*/  IADD3 R21, PT, PT, R37, R0, R20 ;  /* 0x0000000025157210 */ /* 0x000fe40007ffe014 */
[----:B------:R-:W-:Y:S01]  /*c2d0*/  IADD3 R31, PT, PT, R33, R7, R40 ;  /* 0x00000007211f7210 */ /* 0x000fe20007ffe028 */
[----:B------:R-:W-:Y:S01]  /*c2e0*/  IMAD.IADD R6, R6, 0x1, R23 ;  /* 0x0000000106067824 */ /* 0x000fe200078e0217 */
[----:B------:R-:W-:Y:S02]  /*c2f0*/  IADD3 R11, PT, PT, R18, R13, R11 ;  /* 0x0000000d120b7210 */ /* 0x000fe40007ffe00b */
[----:B------:R-:W-:Y:S02]  /*c300*/  LOP3.LUT R15, R15, R21, RZ, 0x3c, !PT ;  /* 0x000000150f0f7212 */ /* 0x000fe400078e3cff */
[----:B------:R-:W-:-:S02]  /*c310*/  LOP3.LUT R10, R10, R31, RZ, 0x3c, !PT ;  /* 0x0000001f0a0a7212 */ /* 0x000fc400078e3cff */
[----:B------:R-:W-:Y:S02]  /*c320*/  LOP3.LUT R12, R12, R11, RZ, 0x3c, !PT ;  /* 0x0000000b0c0c7212 */ /* 0x000fe400078e3cff */
[-C--:B------:R-:W-:Y:S02]  /*c330*/  LOP3.LUT R17, R17, R6.reuse, RZ, 0x3c, !PT ;  /* 0x0000000611117212 */ /* 0x080fe400078e3cff */
[----:B------:R-:W-:Y:S02]  /*c340*/  LOP3.LUT R31, R31, R6, RZ, 0x3c, !PT ;  /* 0x000000061f1f7212 */ /* 0x000fe400078e3cff */
[----:B------:R-:W-:Y:S02]  /*c350*/  SHF.L.W.U32.HI R6, R15, 0x18, R15 ;  /* 0x000000180f067819 */ /* 0x000fe40000010e0f */
[----:B------:R-:W-:Y:S02]  /*c360*/  SHF.L.W.U32.HI R9, R10, 0x18, R10 ;  /* 0x000000180a097819 */ /* 0x000fe40000010e0a */
[----:B------:R-:W-:Y:S01]  /*c370*/  SHF.L.W.U32.HI R15, R12, 0x18, R12 ;  /* 0x000000180c0f7819 */ /* 0x000fe20000010e0c */
[----:B------:R-:W-:-:S02]  /*c380*/  IMAD.IADD R5, R5, 0x1, R6 ;  /* 0x0000000105057824 */ /* 0x000fc400078e0206 */
[----:B------:R-:W-:Y:S02]  /*c390*/  IMAD.IADD R4, R4, 0x1, R9 ;  /* 0x0000000104047824 */ /* 0x000fe400078e0209 */
[----:B------:R-:W-:Y:S01]  /*c3a0*/  IMAD.IADD R8, R8, 0x1, R15 ;  /* 0x0000000108087824 */ /* 0x000fe200078e020f */
[----:B------:R-:W-:Y:S02]  /*c3b0*/  LOP3.LUT R0, R0, R5, RZ, 0x3c, !PT ;  /* 0x0000000500007212 */ /* 0x000fe400078e3cff */
[----:B------:R-:W-:Y:S02]  /*c3c0*/  LOP3.LUT R7, R7, R4, RZ, 0x3c, !PT ;  /* 0x0000000407077212 */ /* 0x000fe400078e3cff */
[----:B------:R-:W-:Y:S02]  /*c3d0*/  LOP3.LUT R13, R13, R8, RZ, 0x3c, !PT ;  /* 0x000000080d0d7212 */ /* 0x000fe400078e3cff */
[----:B------:R-:W-:Y:S02]  /*c3e0*/  SHF.L.W.U32.HI R7, R7, 0x19, R7 ;  /* 0x0000001907077819 */ /* 0x000fe40000010e07 */
[----:B------:R-:W-:-:S02]  /*c3f0*/  SHF.L.W.U32.HI R24, R17, 0x19, R17 ;  /* 0x0000001911187819 */ /* 0x000fc40000010e11 */
[----:B------:R-:W-:Y:S02]  /*c400*/  SHF.L.W.U32.HI R22, R0, 0x19, R0 ;  /* 0x0000001900167819 */ /* 0x000fe40000010e00 */
[----:B------:R-:W-:Y:S01]  /*c410*/  SHF.L.W.U32.HI R13, R13, 0x19, R13 ;  /* 0x000000190d0d7819 */ /* 0x000fe20000010e0d */
[----:B------:R-:W-:Y:S01]  /*c420*/  IMAD.X R27, RZ, RZ, R27, P0 ;  /* 0x000000ffff1b7224 */ /* 0x000fe200000e061b */
[----:B------:R-:W-:Y:S02]  /*c430*/  LOP3.LUT R20, R36, R4, RZ, 0x3c, !PT ;  /* 0x0000000424147212 */ /* 0x000fe400078e3cff */
[----:B------:R-:W-:Y:S02]  /*c440*/  LOP3.LUT R23, R7, R23, RZ, 0x3c, !PT ;  /* 0x0000001707177212 */ /* 0x000fe400078e3cff */
[----:B------:R-:W-:Y:S02]  /*c450*/  LOP3.LUT R24, R24, R9, RZ, 0x3c, !PT ;  /* 0x0000000918187212 */ /* 0x000fe400078e3cff */
[----:B------:R-:W-:-:S02]  /*c460*/  LOP3.LUT R0, R11, R5, RZ, 0x3c, !PT ;  /* 0x000000050b007212 */ /* 0x000fc400078e3cff */
[----:B------:R-:W-:Y:S02]  /*c470*/  LOP3.LUT R21, R21, R8, RZ, 0x3c, !PT ;  /* 0x0000000815157212 */ /* 0x000fe400078e3cff */
[----:B------:R-:W-:Y:S02]  /*c480*/  LOP3.LUT R22, R22, R15, RZ, 0x3c, !PT ;  /* 0x0000000f16167212 */ /* 0x000fe400078e3cff */
[----:B------:R-:W-:Y:S01]  /*c490*/  LOP3.LUT R25, R13, R6, RZ, 0x3c, !PT ;  /* 0x000000060d197212 */ /* 0x000fe200078e3cff */
[----:B------:R-:W-:Y:S06]  /*c4a0*/  @!P2 BRA `(.L_x_31) ;  /* 0xffffffa800b0a947 */ /* 0x000fec000383ffff */
[----:B------:R-:W0:Y:S02]  /*c4b0*/  LDC.64 R8, c[0x0][0x398] ;  /* 0x0000e600ff087b82 */ /* 0x000e240000000a00 */
[----:B0-----:R-:W2:Y:S01]  /*c4c0*/  LDG.E.U8 R4, desc[UR12][R8.64] ;  /* 0x0000000c08047981 */ /* 0x001ea2000c1e1100 */
[----:B------:R-:W-:Y:S02]  /*c4d0*/  LOP3.LUT R7, R31, 0xff, RZ, 0xc0, !PT ;  /* 0x000000ff1f077812 */ /* 0x000fe400078ec0ff */
[--C-:B------:R-:W-:Y:S02]  /*c4e0*/  SHF.R.U32.HI R11, RZ, 0x18, R0.reuse ;  /* 0x00000018ff0b7819 */ /* 0x100fe40000011600 */
[----:B------:R-:W-:Y:S02]  /*c4f0*/  SHF.R.U32.HI R10, RZ, 0x8, R0 ;  /* 0x00000008ff0a7819 */ /* 0x000fe40000011600 */
[----:B------:R-:W-:Y:S02]  /*c500*/  SHF.R.U32.HI R14, RZ, 0x8, R20 ;  /* 0x00000008ff0e7819 */ /* 0x000fe40000011614 */
[----:B------:R-:W-:-:S02]  /*c510*/  SHF.R.U32.HI R16, RZ, 0x18, R21 ;  /* 0x00000018ff107819 */ /* 0x000fc40000011615 */
[----:B------:R-:W-:Y:S02]  /*c520*/  SHF.R.U32.HI R26, RZ, 0x8, R22 ;  /* 0x00000008ff1a7819 */ /* 0x000fe40000011616 */
[--C-:B------:R-:W-:Y:S02]  /*c530*/  SHF.R.U32.HI R6, RZ, 0x18, R31.reuse ;  /* 0x00000018ff067819 */ /* 0x100fe4000001161f */
[----:B------:R-:W-:Y:S02]  /*c540*/  SHF.R.U32.HI R5, RZ, 0x8, R31 ;  /* 0x00000008ff057819 */ /* 0x000fe4000001161f */
[----:B------:R-:W-:Y:S02]  /*c550*/  SHF.R.U32.HI R13, RZ, 0x18, R20 ;  /* 0x00000018ff0d7819 */ /* 0x000fe40000011614 */
[----:B------:R-:W-:Y:S02]  /*c560*/  PRMT R15, R20, 0x7610, R15 ;  /* 0x00007610140f7816 */ /* 0x000fe4000000000f */
[----:B------:R-:W-:-:S02]  /*c570*/  SHF.R.U32.HI R17, RZ, 0x8, R21 ;  /* 0x00000008ff117819 */ /* 0x000fc40000011615 */
[----:B------:R-:W-:Y:S02]  /*c580*/  PRMT R18, R21, 0x7610, R18 ;  /* 0x0000761015127816 */ /* 0x000fe40000000012 */
[----:B------:R-:W-:Y:S02]  /*c590*/  SHF.R.U32.HI R19, RZ, 0x18, R22 ;  /* 0x00000018ff137819 */ /* 0x000fe40000011616 */
[----:B------:R-:W-:Y:S02]  /*c5a0*/  PRMT R27, R22, 0x7610, R27 ;  /* 0x00007610161b7816 */ /* 0x000fe4000000001b */
[--C-:B------:R-:W-:Y:S02]  /*c5b0*/  SHF.R.U32.HI R36, RZ, 0x18, R25.reuse ;  /* 0x00000018ff247819 */ /* 0x100fe40000011619 */
[----:B------:R-:W-:Y:S02]  /*c5c0*/  SHF.R.U32.HI R38, RZ, 0x8, R25 ;  /* 0x00000008ff267819 */ /* 0x000fe40000011619 */
[----:B------:R-:W-:-:S02]  /*c5d0*/  PRMT R33, R25, 0x7610, R33 ;  /* 0x0000761019217816 */ /* 0x000fc40000000021 */
[--C-:B------:R-:W-:Y:S02]  /*c5e0*/  SHF.R.U32.HI R39, RZ, 0x18, R24.reuse ;  /* 0x00000018ff277819 */ /* 0x100fe40000011618 */
[----:B------:R-:W-:Y:S02]  /*c5f0*/  SHF.R.U32.HI R40, RZ, 0x8, R24 ;  /* 0x00000008ff287819 */ /* 0x000fe40000011618 */
[----:B------:R-:W-:Y:S02]  /*c600*/  PRMT R34, R24, 0x7610, R34 ;  /* 0x0000761018227816 */ /* 0x000fe40000000022 */
[----:B------:R-:W-:Y:S02]  /*c610*/  PRMT R12, R0, 0x7632, R12 ;  /* 0x00007632000c7816 */ /* 0x000fe4000000000c */
[----:B------:R-:W-:Y:S02]  /*c620*/  PRMT R20, R20, 0x7632, R20 ;  /* 0x0000763214147816 */ /* 0x000fe40000000014 */
[----:B------:R-:W-:-:S02]  /*c630*/  PRMT R21, R21, 0x7632, R21 ;  /* 0x0000763215157816 */ /* 0x000fc40000000015 */
[----:B------:R-:W-:Y:S02]  /*c640*/  PRMT R22, R22, 0x7632, R22 ;  /* 0x0000763216167816 */ /* 0x000fe40000000016 */
[--C-:B------:R-:W-:Y:S02]  /*c650*/  SHF.R.U32.HI R28, RZ, 0x18, R23.reuse ;  /* 0x00000018ff1c7819 */ /* 0x100fe40000011617 */
[----:B------:R-:W-:Y:S02]  /*c660*/  SHF.R.U32.HI R29, RZ, 0x8, R23 ;  /* 0x00000008ff1d7819 */ /* 0x000fe40000011617 */
[----:B------:R-:W-:Y:S02]  /*c670*/  PRMT R30, R23, 0x7632, R30 ;  /* 0x00007632171e7816 */ /* 0x000fe4000000001e */
[----:B------:R-:W-:Y:S02]  /*c680*/  PRMT R25, R25, 0x7632, R25 ;  /* 0x0000763219197816 */ /* 0x000fe40000000019 */
[----:B------:R-:W-:-:S02]  /*c690*/  PRMT R24, R24, 0x7632, R24 ;  /* 0x0000763218187816 */ /* 0x000fc40000000018 */
[----:B------:R-:W-:Y:S02]  /*c6a0*/  PRMT R35, R11, 0x7610, R35 ;  /* 0x000076100b237816 */ /* 0x000fe40000000023 */
[----:B------:R-:W-:Y:S02]  /*c6b0*/  PRMT R37, R10, 0x7610, R37 ;  /* 0x000076100a257816 */ /* 0x000fe40000000025 */
[----:B------:R-:W-:Y:S02]  /*c6c0*/  PRMT R41, R14, 0x7610, R41 ;  /* 0x000076100e297816 */ /* 0x000fe40000000029 */
[----:B------:R-:W-:Y:S02]  /*c6d0*/  PRMT R43, R16, 0x7610, R43 ;  /* 0x00007610102b7816 */ /* 0x000fe4000000002b */
[----:B------:R-:W-:Y:S02]  /*c6e0*/  PRMT R45, R26, 0x7610, R45 ;  /* 0x000076101a2d7816 */ /* 0x000fe4000000002d */
[----:B--2---:R-:W-:-:S02]  /*c6f0*/  ISETP.GT.U32.AND P0, PT, R4, R7, PT ;  /* 0x000000070400720c */ /* 0x004fc40003f04070 */
[C---:B------:R-:W-:Y:S02]  /*c700*/  PRMT R7, R31.reuse, 0x7610, R7 ;  /* 0x000076101f077816 */ /* 0x040fe40000000007 */
[----:B------:R-:W-:-:S09]  /*c710*/  PRMT R31, R31, 0x7632, R31 ;  /* 0x000076321f1f7816 */ /* 0x000fd2000000001f */
[----:B------:R-:W-:Y:S05]  /*c720*/  @P0 BRA `(.L_x_13) ;  /* 0x0000000c008c0947 */ /* 0x000fea0003800000 */
        /* <DEDUP_REMOVED lines=219> */
.L_x_33:
[----:B------:R-:W-:Y:S05]  /*d4e0*/  BSYNC.RELIABLE B1 ;  /* 0x0000000000017941 */ /* 0x000fea0003800100 */
.L_x_32:
[----:B------:R-:W0:Y:S01]  /*d4f0*/  LDCU UR6, c[0x0][0x3b0] ;  /* 0x00007600ff0677ac */ /* 0x000e220008000800 */
[----:B------:R-:W-:Y:S01]  /*d500*/  VIADD R32, R32, 0x1 ;  /* 0x0000000120207836 */ /* 0x000fe20000000000 */
[----:B------:R-:W-:-:S05]  /*d510*/  IADD3 R2, P2, PT, R2, UR4, RZ ;  /* 0x0000000402027c10 */ /* 0x000fca000ff5e0ff */
[----:B------:R-:W-:Y:S01]  /*d520*/  IMAD.X R3, RZ, RZ, R3, P2 ;  /* 0x000000ffff037224 */ /* 0x000fe200010e0603 */
[----:B0-----:R-:W-:-:S13]  /*d530*/  ISETP.NE.AND P0, PT, R32, UR6, PT ;  /* 0x0000000620007c0c */ /* 0x001fda000bf05270 */
[----:B------:R-:W-:Y:S05]  /*d540*/  @P0 BRA `(.L_x_34) ;  /* 0xffffff9000ac0947 */ /* 0x000fea000383ffff */
[----:B------:R-:W-:Y:S05]  /*d550*/  EXIT ;  /* 0x000000000000794d */ /* 0x000fea0003800000 */
.L_x_13:
[----:B------:R-:W-:Y:S05]  /*d560*/  BSYNC.RECONVERGENT B0 ;  /* 0x0000000000007941 */ /* 0x000fea0003800200 */
.L_x_0:
[----:B------:R-:W0:Y:S01]  /*d570*/  LDCU.64 UR6, c[0x0][0x3a0] ;  /* 0x00007400ff0677ac */ /* 0x000e220008000a00 */
[----:B------:R-:W-:Y:S02]  /*d580*/  IMAD.MOV.U32 R8, RZ, RZ, RZ ;  /* 0x000000ffff087224 */ /* 0x000fe400078e00ff */
[----:B------:R-:W-:Y:S02]  /*d590*/  IMAD.MOV.U32 R9, RZ, RZ, 0x1 ;  /* 0x00000001ff097424 */ /* 0x000fe400078e00ff */
[----:B0-----:R-:W-:Y:S02]  /*d5a0*/  IMAD.U32 R10, RZ, RZ, UR6 ;  /* 0x00000006ff0a7e24 */ /* 0x001fe4000f8e00ff */
[----:B------:R-:W-:-:S05]  /*d5b0*/  IMAD.U32 R11, RZ, RZ, UR7 ;  /* 0x00000007ff0b7e24 */ /* 0x000fca000f8e00ff */
[----:B------:R-:W2:Y:S02]  /*d5c0*/  ATOMG.E.CAS.STRONG.GPU PT, R8, [R10], R8, R9 ;  /* 0x000000080a0873a9 */ /* 0x000ea400001ee109 */
[----:B--2---:R-:W-:-:S13]  /*d5d0*/  ISETP.NE.AND P0, PT, R8, RZ, PT ;  /* 0x000000ff0800720c */ /* 0x004fda0003f05270 */
[----:B------:R-:W-:Y:S05]  /*d5e0*/  @P0 EXIT ;  /* 0x000000000000094d */ /* 0x000fea0003800000 */
[----:B------:R-:W0:Y:S08]  /*d5f0*/  LDC.64 R10, c[0x0][0x3a8] ;  /* 0x0000ea00ff0a7b82 */ /* 0x000e300000000a00 */
[----:B------:R-:W1:Y:S01]  /*d600*/  LDC.64 R8, c[0x0][0x3b8] ;  /* 0x0000ee00ff087b82 */ /* 0x000e620000000a00 */
[----:B0-----:R-:W-:Y:S04]  /*d610*/  STG.E.64 desc[UR12][R10.64], R2 ;  /* 0x000000020a007986 */ /* 0x001fe8000c101b0c */
[----:B-1----:R-:W-:Y:S04]  /*d620*/  STG.E.U8 desc[UR12][R8.64], R7 ;  /* 0x0000000708007986 */ /* 0x002fe8000c10110c */
[----:B------:R-:W-:Y:S04]  /*d630*/  STG.E.U8 desc[UR12][R8.64+0x1], R5 ;  /* 0x0000010508007986 */ /* 0x000fe8000c10110c */
        /* <DEDUP_REMOVED lines=29> */
[----:B------:R-:W-:Y:S01]  /*d810*/  STG.E.U8 desc[UR12][R8.64+0x1f], R39 ;  /* 0x00001f2708007986 */ /* 0x000fe2000c10110c */
[----:B------:R-:W-:Y:S05]  /*d820*/  EXIT ;  /* 0x000000000000794d */ /* 0x000fea0003800000 */
.L_x_35:
[----:B------:R-:W-:-:S00]  /*d830*/  BRA `(.L_x_35) ;  /* 0xfffffffc00fc7947 */ /* 0x000fc0000383ffff */
[----:B------:R-:W-:-:S00]  /*d840*/  NOP ;  /* 0x0000000000007918 */ /* 0x000fc00000000000 */
        /* <DEDUP_REMOVED lines=11> */
.L_x_108:


//--------------------- .text.genetic_operators   --------------------------
	.section	.text.genetic_operators,"ax",@progbits
	.align	128
        .global         genetic_operators
        .type           genetic_operators,@function
        .size           genetic_operators,(.L_x_109 - genetic_operators)
        .other          genetic_operators,@"STO_CUDA_ENTRY STV_DEFAULT"
genetic_operators:
.text.genetic_operators:
[----:B------:R-:W-:Y:S01]  /*0000*/  LDC R1, c[0x0][0x37c] ;  /* 0x0000df00ff017b82 */ /* 0x000fe20000000800 */
[----:B------:R-:W0:Y:S07]  /*0010*/  S2R R3, SR_TID.X ;  /* 0x0000000000037919 */ /* 0x000e2e0000002100 */
[----:B------:R-:W0:Y:S01]  /*0020*/  S2UR UR4, SR_CTAID.X ;  /* 0x00000000000479c3 */ /* 0x000e220000002500 */
[----:B------:R-:W1:Y:S07]  /*0030*/  LDCU UR5, c[0x0][0x3a0] ;  /* 0x00007400ff0577ac */ /* 0x000e6e0008000800 */
[----:B------:R-:W0:Y:S02]  /*0040*/  LDC R14, c[0x0][0x360] ;  /* 0x0000d800ff0e7b82 */ /* 0x000e240000000800 */
[----:B0-----:R-:W-:-:S05]  /*0050*/  IMAD R14, R14, UR4, R3 ;  /* 0x000000040e0e7c24 */ /* 0x001fca000f8e0203 */
[----:B-1----:R-:W-:-:S13]  /*0060*/  ISETP.GE.U32.AND P0, PT, R14, UR5, PT ;  /* 0x000000050e007c0c */ /* 0x002fda000bf06070 */
[----:B------:R-:W-:Y:S05]  /*0070*/  @P0 EXIT ;  /* 0x000000000000094d */ /* 0x000fea0003800000 */
[----:B------:R-:W0:Y:S01]  /*0080*/  LDC.64 R2, c[0x0][0x398] ;  /* 0x0000e600ff027b82 */ /* 0x000e220000000a00 */
[----:B------:R-:W1:Y:S01]  /*0090*/  LDCU.64 UR12, c[0x0][0x358] ;  /* 0x00006b00ff0c77ac */ /* 0x000e620008000a00 */
[----:B------:R-:W2:Y:S01]  /*00a0*/  I2F.U32.RP R4, UR5 ;  /* 0x0000000500047d06 */ /* 0x000ea20008209000 */
[----:B------:R-:W-:Y:S02]  /*00b0*/  IMAD.MOV.U32 R6, RZ, RZ, RZ ;  /* 0x000000ffff067224 */ /* 0x000fe400078e00ff */
[----:B------:R-:W-:Y:S02]  /*00c0*/  IMAD.MOV.U32 R0, RZ, RZ, 0x19660d ;  /* 0x0019660dff007424 */ /* 0x000fe400078e00ff */
[----:B------:R-:W-:Y:S02]  /*00d0*/  IMAD.MOV.U32 R12, RZ, RZ, 0x17385ca9 ;  /* 0x17385ca9ff0c7424 */ /* 0x000fe400078e00ff */
[----:B------:R-:W-:Y:S02]  /*00e0*/  IMAD.MOV.U32 R8, RZ, RZ, -0x50b6f56b ;  /* 0xaf490a95ff087424 */ /* 0x000fe400078e00ff */
[----:B------:R-:W-:-:S02]  /*00f0*/  IMAD.MOV.U32 R13, RZ, RZ, 0x979e791 ;  /* 0x0979e791ff0d7424 */ /* 0x000fc400078e00ff */
[----:B------:R-:W-:Y:S02]  /*0100*/  IMAD.MOV.U32 R16, RZ, RZ, -0x556277a3 ;  /* 0xaa9d885dff107424 */ /* 0x000fe400078e00ff */
[----:B------:R-:W-:Y:S01]  /*0110*/  IMAD.MOV.U32 R18, RZ, RZ, -0x40960547 ;  /* 0xbf69fab9ff127424 */ /* 0x000fe200078e00ff */
[----:B------:R-:W-:Y:S01]  /*0120*/  LOP3.LUT R23, RZ, UR5, RZ, 0x33, !PT ;  /* 0x00000005ff177c12 */ /* 0x000fe2000f8e33ff */
[----:B------:R-:W3:Y:S01]  /*0130*/  LDCU UR7, c[0x0][0x3a4] ;  /* 0x00007480ff0777ac */ /* 0x000ee20008000800 */
[----:B0-----:R-:W-:-:S05]  /*0140*/  IMAD.WIDE.U32 R2, R14, 0x4, R2 ;  /* 0x000000040e027825 */ /* 0x001fca00078e0002 */
[----:B-1----:R-:W4:Y:S01]  /*0150*/  LDG.E R15, desc[UR12][R2.64] ;  /* 0x0000000c020f7981 */ /* 0x002f22000c1e1900 */
[----:B--2---:R-:W0:Y:S02]  /*0160*/  MUFU.RCP R4, R4 ;  /* 0x0000000400047308 */ /* 0x004e240000001000 */
[----:B0-----:R-:W-:-:S06]  /*0170*/  VIADD R7, R4, 0xffffffe ;  /* 0x0ffffffe04077836 */ /* 0x001fcc0000000000 */
[----:B------:R-:W0:Y:S02]  /*0180*/  F2I.FTZ.U32.TRUNC.NTZ R7, R7 ;  /* 0x0000000700077305 */ /* 0x000e24000021f000 */
[----:B0-----:R-:W-:-:S04]  /*0190*/  IMAD.MOV R5, RZ, RZ, -R7 ;  /* 0x000000ffff057224 */ /* 0x001fc800078e0a07 */
[----:B------:R-:W-:-:S04]  /*01a0*/  IMAD R5, R5, UR5, RZ ;  /* 0x0000000505057c24 */ /* 0x000fc8000f8e02ff */
[----:B------:R-:W-:-:S04]  /*01b0*/  IMAD.HI.U32 R6, R7, R5, R6 ;  /* 0x0000000507067227 */ /* 0x000fc800078e0006 */
[C---:B----4-:R-:W-:Y:S02]  /*01c0*/  IMAD R5, R15.reuse, R0, 0x3c6ef35f ;  /* 0x3c6ef35f0f057424 */ /* 0x050fe400078e0200 */
[----:B------:R-:W-:Y:S02]  /*01d0*/  IMAD R9, R15, R12, 0x47502932 ;  /* 0x475029320f097424 */ /* 0x000fe400078e020c */
[----:B------:R-:W-:-:S04]  /*01e0*/  IMAD.HI.U32 R4, R6, R5, RZ ;  /* 0x0000000506047227 */ /* 0x000fc800078e00ff */
[----:B------:R-:W-:-:S04]  /*01f0*/  IMAD.HI.U32 R7, R6, R9, RZ ;  /* 0x0000000906077227 */ /* 0x000fc800078e00ff */
[----:B------:R-:W-:Y:S02]  /*0200*/  IMAD.MOV R4, RZ, RZ, -R4 ;  /* 0x000000ffff047224 */ /* 0x000fe400078e0a04 */
[----:B------:R-:W-:Y:S02]  /*0210*/  IMAD.MOV R10, RZ, RZ, -R7 ;  /* 0x000000ffff0a7224 */ /* 0x000fe400078e0a07 */
[----:B------:R-:W-:Y:S02]  /*0220*/  IMAD R7, R15, R8, -0x2e330917 ;  /* 0xd1ccf6e90f077424 */ /* 0x000fe400078e0208 */
[----:B------:R-:W-:Y:S02]  /*0230*/  IMAD R8, R4, UR5, R5 ;  /* 0x0000000504087c24 */ /* 0x000fe4000f8e0205 */
[----:B------:R-:W-:Y:S02]  /*0240*/  IMAD R10, R10, UR5, R9 ;  /* 0x000000050a0a7c24 */ /* 0x000fe4000f8e0209 */
[----:B------:R-:W-:Y:S01]  /*0250*/  IMAD.HI.U32 R4, R6, R7, RZ ;  /* 0x0000000706047227 */ /* 0x000fe200078e00ff */
[----:B------:R-:W-:-:S02]  /*0260*/  ISETP.GE.U32.AND P0, PT, R8, UR5, PT ;  /* 0x0000000508007c0c */ /* 0x000fc4000bf06070 */
[----:B------:R-:W-:Y:S01]  /*0270*/  ISETP.GE.U32.AND P1, PT, R10, UR5, PT ;  /* 0x000000050a007c0c */ /* 0x000fe2000bf26070 */
[----:B------:R-:W-:Y:S02]  /*0280*/  IMAD.MOV R4, RZ, RZ, -R4 ;  /* 0x000000ffff047224 */ /* 0x000fe400078e0a04 */
[----:B------:R-:W-:Y:S02]  /*0290*/  IMAD R9, R15, R13, -0x5506accc ;  /* 0xaaf953340f097424 */ /* 0x000fe400078e020d */
[----:B------:R-:W-:Y:S02]  /*02a0*/  IMAD R20, R4, UR5, R7 ;  /* 0x0000000504147c24 */ /* 0x000fe4000f8e0207 */
[----:B------:R-:W-:Y:S01]  /*02b0*/  IMAD.HI.U32 R7, R6, R9, RZ ;  /* 0x0000000906077227 */ /* 0x000fe200078e00ff */
[----:B------:R-:W0:Y:S02]  /*02c0*/  LDC.64 R4, c[0x0][0x388] ;  /* 0x0000e200ff047b82 */ /* 0x000e240000000a00 */
[----:B------:R-:W-:Y:S01]  /*02d0*/  ISETP.GE.U32.AND P3, PT, R20, UR5, PT ;  /* 0x0000000514007c0c */ /* 0x000fe2000bf66070 */
[----:B------:R-:W-:Y:S01]  /*02e0*/  @P0 VIADD R8, R8, -UR5 ;  /* 0x8000000508080c36 */ /* 0x000fe20008000000 */
[----:B------:R-:W-:Y:S01]  /*02f0*/  ISETP.NE.U32.AND P0, PT, RZ, UR5, PT ;  /* 0x00000005ff007c0c */ /* 0x000fe2000bf05070 */
[----:B------:R-:W-:-:S02]  /*0300*/  @P1 VIADD R10, R10, -UR5 ;  /* 0x800000050a0a1c36 */ /* 0x000fc40008000000 */
[----:B------:R-:W-:Y:S01]  /*0310*/  IMAD R11, R15, R16, 0x6252e503 ;  /* 0x6252e5030f0b7424 */ /* 0x000fe200078e0210 */
[----:B------:R-:W-:Y:S01]  /*0320*/  ISETP.GE.U32.AND P1, PT, R8, UR5, PT ;  /* 0x0000000508007c0c */ /* 0x000fe2000bf26070 */
[----:B------:R-:W-:Y:S01]  /*0330*/  IMAD.MOV R26, RZ, RZ, -R7 ;  /* 0x000000ffff1a7224 */ /* 0x000fe200078e0a07 */
[----:B------:R-:W-:Y:S01]  /*0340*/  ISETP.GE.U32.AND P2, PT, R10, UR5, PT ;  /* 0x000000050a007c0c */ /* 0x000fe2000bf46070 */
[----:B------:R-:W-:-:S04]  /*0350*/  IMAD.HI.U32 R7, R6, R11, RZ ;  /* 0x0000000b06077227 */ /* 0x000fc800078e00ff */
[----:B------:R-:W-:Y:S02]  /*0360*/  IMAD R26, R26, UR5, R9 ;  /* 0x000000051a1a7c24 */ /* 0x000fe4000f8e0209 */
[----:B------:R-:W-:Y:S02]  /*0370*/  IMAD R15, R15, R18, -0x60d1397a ;  /* 0x9f2ec6860f0f7424 */ /* 0x000fe400078e0212 */
[----:B------:R-:W-:Y:S01]  /*0380*/  IMAD.MOV R24, RZ, RZ, -R7 ;  /* 0x000000ffff187224 */ /* 0x000fe200078e0a07 */
[----:B------:R-:W-:Y:S01]  /*0390*/  ISETP.GE.U32.AND P4, PT, R26, UR5, PT ;  /* 0x000000051a007c0c */ /* 0x000fe2000bf86070 */
[----:B------:R-:W-:Y:S02]  /*03a0*/  @P3 VIADD R20, R20, -UR5 ;  /* 0x8000000514143c36 */ /* 0x000fe40008000000 */
[----:B------:R-:W-:-:S04]  /*03b0*/  IMAD.HI.U32 R6, R6, R15, RZ ;  /* 0x0000000f06067227 */ /* 0x000fc800078e00ff */
[----:B------:R-:W-:Y:S01]  /*03c0*/  @P1 VIADD R8, R8, -UR5 ;  /* 0x8000000508081c36 */ /* 0x000fe20008000000 */
[----:B------:R-:W-:Y:S01]  /*03d0*/  ISETP.GE.U32.AND P1, PT, R20, UR5, PT ;  /* 0x0000000514007c0c */ /* 0x000fe2000bf26070 */
[----:B------:R-:W-:Y:S02]  /*03e0*/  IMAD R24, R24, UR5, R11 ;  /* 0x0000000518187c24 */ /* 0x000fe4000f8e020b */
[----:B------:R-:W-:Y:S01]  /*03f0*/  @P2 VIADD R10, R10, -UR5 ;  /* 0x800000050a0a2c36 */ /* 0x000fe20008000000 */
[C---:B------:R-:W-:Y:S01]  /*0400*/  SEL R17, R23.reuse, R8, !P0 ;  /* 0x0000000817117207 */ /* 0x040fe20004000000 */
[----:B------:R-:W-:Y:S01]  /*0410*/  IMAD.MOV R16, RZ, RZ, -R6 ;  /* 0x000000ffff107224 */ /* 0x000fe200078e0a06 */
[----:B------:R-:W-:Y:S01]  /*0420*/  ISETP.GE.U32.AND P3, PT, R24, UR5, PT ;  /* 0x0000000518007c0c */ /* 0x000fe2000bf66070 */
[----:B------:R-:W-:Y:S01]  /*0430*/  @P4 VIADD R26, R26, -UR5 ;  /* 0x800000051a1a4c36 */ /* 0x000fe20008000000 */
[----:B------:R-:W-:Y:S01]  /*0440*/  SEL R19, R23, R10, !P0 ;  /* 0x0000000a17137207 */ /* 0x000fe20004000000 */
[----:B------:R-:W-:-:S02]  /*0450*/  IMAD R16, R16, UR5, R15 ;  /* 0x0000000510107c24 */ /* 0x000fc4000f8e020f */
[----:B0-----:R-:W-:-:S03]  /*0460*/  IMAD.WIDE.U32 R8, R17, 0x4, R4 ;  /* 0x0000000411087825 */ /* 0x001fc600078e0004 */
[----:B------:R-:W-:Y:S01]  /*0470*/  ISETP.GE.U32.AND P4, PT, R16, UR5, PT ;  /* 0x0000000510007c0c */ /* 0x000fe2000bf86070 */
[----:B------:R-:W-:Y:S01]  /*0480*/  IMAD.WIDE.U32 R6, R19, 0x4, R4 ;  /* 0x0000000413067825 */ /* 0x000fe200078e0004 */
[----:B------:R-:W2:Y:S01]  /*0490*/  LDG.E R18, desc[UR12][R8.64] ;  /* 0x0000000c08127981 */ /* 0x000ea2000c1e1900 */
[----:B------:R-:W-:Y:S02]  /*04a0*/  ISETP.GE.U32.AND P2, PT, R26, UR5, PT ;  /* 0x000000051a007c0c */ /* 0x000fe4000bf46070 */
[----:B------:R-:W-:Y:S01]  /*04b0*/  @P1 VIADD R20, R20, -UR5 ;  /* 0x8000000514141c36 */ /* 0x000fe20008000000 */
[----:B------:R0:W4:Y:S01]  /*04c0*/  LDG.E R22, desc[UR12][R6.64] ;  /* 0x0000000c06167981 */ /* 0x000122000c1e1900 */
[----:B------:R-:W-:-:S03]  /*04d0*/  @P3 VIADD R24, R24, -UR5 ;  /* 0x8000000518183c36 */ /* 0x000fc60008000000 */
[----:B------:R-:W-:Y:S02]  /*04e0*/  SEL R20, R23, R20, !P0 ;  /* 0x0000001417147207 */ /* 0x000fe40004000000 */
[----:B------:R-:W-:Y:S01]  /*04f0*/  ISETP.GE.U32.AND P1, PT, R24, UR5, PT ;  /* 0x0000000518007c0c */ /* 0x000fe2000bf26070 */
[----:B------:R-:W-:Y:S02]  /*0500*/  @P4 VIADD R16, R16, -UR5 ;  /* 0x8000000510104c36 */ /* 0x000fe40008000000 */
[----:B------:R-:W-:-:S04]  /*0510*/  IMAD.WIDE.U32 R10, R20, 0x4, R4 ;  /* 0x00000004140a7825 */ /* 0x000fc800078e0004 */
[----:B------:R-:W-:Y:S01]  /*0520*/  @P2 VIADD R26, R26, -UR5 ;  /* 0x800000051a1a2c36 */ /* 0x000fe20008000000 */
[----:B------:R-:W-:Y:S01]  /*0530*/  ISETP.GE.U32.AND P2, PT, R16, UR5, PT ;  /* 0x0000000510007c0c */ /* 0x000fe2000bf46070 */
[----:B------:R-:W5:Y:S03]  /*0540*/  LDG.E R10, desc[UR12][R10.64] ;  /* 0x0000000c0a0a7981 */ /* 0x000f66000c1e1900 */
[----:B------:R-:W-:Y:S01]  /*0550*/  SEL R25, R23, R26, !P0 ;  /* 0x0000001a17197207 */ /* 0x000fe20004000000 */
[----:B------:R-:W-:-:S04]  /*0560*/  @P1 VIADD R24, R24, -UR5 ;  /* 0x8000000518181c36 */ /* 0x000fc80008000000 */
[----:B0-----:R-:W-:Y:S01]  /*0570*/  IMAD.WIDE.U32 R6, R25, 0x4, R4 ;  /* 0x0000000419067825 */ /* 0x001fe200078e0004 */
[----:B------:R-:W-:-:S03]  /*0580*/  SEL R21, R23, R24, !P0 ;  /* 0x0000001817157207 */ /* 0x000fc60004000000 */
[----:B------:R-:W-:Y:S01]  /*0590*/  @P2 VIADD R16, R16, -UR5 ;  /* 0x8000000510102c36 */ /* 0x000fe20008000000 */
[----:B------:R0:W5:Y:S01]  /*05a0*/  LDG.E R24, desc[UR12][R6.64] ;  /* 0x0000000c06187981 */ /* 0x000162000c1e1900 */
[----:B------:R-:W-:-:S03]  /*05b0*/  IMAD.WIDE.U32 R8, R21, 0x4, R4 ;  /* 0x0000000415087825 */ /* 0x000fc600078e0004 */
[----:B------:R-:W-:-:S03]  /*05c0*/  SEL R23, R23, R16, !P0 ;  /* 0x0000001017177207 */ /* 0x000fc60004000000 */
[----:B------:R-:W5:Y:S02]  /*05d0*/  LDG.E R9, desc[UR12][R8.64] ;  /* 0x0000000c08097981 */ /* 0x000f64000c1e1900 */
[----:B------:R-:W-:Y:S01]  /*05e0*/  IMAD.WIDE.U32 R4, R23, 0x4, R4 ;  /* 0x0000000417047825 */ /* 0x000fe200078e0004 */
[----:B0-----:R-:W0:Y:S05]  /*05f0*/  LDC.64 R6, c[0x0][0x390] ;  /* 0x0000e400ff067b82 */ /* 0x001e2a0000000a00 */
[----:B------:R1:W5:Y:S01]  /*0600*/  LDG.E R4, desc[UR12][R4.64] ;  /* 0x0000000c04047981 */ /* 0x000362000c1e1900 */
[----:B---3--:R-:W-:Y:S02]  /*0610*/  UISETP.NE.AND UP0, UPT, UR7, URZ, UPT ;  /* 0x000000ff0700728c */ /* 0x008fe4000bf05270 */
[----:B------:R-:W-:-:S02]  /*0620*/  UIADD3 UR10, UPT, UPT, UR7, -0x1, URZ ;  /* 0xffffffff070a7890 */ /* 0x000fc4000fffe0ff */
[----:B-1----:R-:W-:-:S05]  /*0630*/  IMAD R5, R14, UR7, RZ ;  /* 0x000000070e057c24 */ /* 0x002fca000f8e02ff */
[----:B0-----:R-:W-:-:S05]  /*0640*/  IADD3 R6, P5, PT, R5, R6, RZ ;  /* 0x0000000605067210 */ /* 0x001fca0007fbe0ff */
[----:B------:R-:W-:Y:S01]  /*0650*/  IMAD.X R7, RZ, RZ, R7, P5 ;  /* 0x000000ffff077224 */ /* 0x000fe200028e0607 */
[C---:B--2---:R-:W-:Y:S02]  /*0660*/  FMNMX R11, R18.reuse, -1, !PT ;  /* 0xbf800000120b7809 */ /* 0x044fe40007800000 */
[----:B------:R-:W-:Y:S02]  /*0670*/  FSETP.GT.AND P0, PT, R18, -1, PT ;  /* 0xbf8000001200780b */ /* 0x000fe40003f04000 */
[----:B----4-:R-:W-:-:S04]  /*0680*/  FSETP.GT.AND P1, PT, R22, R11, PT ;  /* 0x0000000b1600720b */ /* 0x010fc80003f24000 */
[----:B------:R-:W-:-:S09]  /*0690*/  FSEL R11, R22, R11, P1 ;  /* 0x0000000b160b7208 */ /* 0x000fd20000800000 */
[----:B------:R-:W-:Y:S02]  /*06a0*/  @!P1 SEL R19, R17, RZ, P0 ;  /* 0x000000ff11139207 */ /* 0x000fe40000000000 */
[----:B-----5:R-:W-:-:S04]  /*06b0*/  FSETP.GT.AND P2, PT, R10, R11, PT ;  /* 0x0000000b0a00720b */ /* 0x020fc80003f44000 */
[----:B------:R-:W-:Y:S02]  /*06c0*/  SEL R20, R20, R19, P2 ;  /* 0x0000001314147207 */ /* 0x000fe40001000000 */
[----:B------:R-:W-:Y:S02]  /*06d0*/  FSEL R14, R10, R11, P2 ;  /* 0x0000000b0a0e7208 */ /* 0x000fe40001000000 */
[-C--:B------:R-:W-:Y:S02]  /*06e0*/  ISETP.NE.AND P0, PT, R25, R20.reuse, PT ;  /* 0x000000141900720c */ /* 0x080fe40003f05270 */
[-C--:B------:R-:W-:Y:S02]  /*06f0*/  ISETP.NE.AND P1, PT, R21, R20.reuse, PT ;  /* 0x000000141500720c */ /* 0x080fe40003f25270 */
[----:B------:R-:W-:Y:S02]  /*0700*/  ISETP.NE.AND P4, PT, R23, R20, PT ;  /* 0x000000141700720c */ /* 0x000fe40003f85270 */
[----:B------:R-:W-:-:S04]  /*0710*/  FSETP.GT.AND P0, PT, R24, -1, P0 ;  /* 0xbf8000001800780b */ /* 0x000fc80000704000 */
[----:B------:R-:W-:-:S04]  /*0720*/  FSEL R24, R24, -1, P0 ;  /* 0xbf80000018187808 */ /* 0x000fc80000000000 */
[----:B------:R-:W-:-:S04]  /*0730*/  FSETP.GT.AND P1, PT, R9, R24, P1 ;  /* 0x000000180900720b */ /* 0x000fc80000f24000 */
[----:B------:R-:W-:-:S04]  /*0740*/  FSEL R9, R9, R24, P1 ;  /* 0x0000001809097208 */ /* 0x000fc80000800000 */
[----:B------:R-:W-:-:S05]  /*0750*/  FSETP.GT.AND P3, PT, R4, R9, PT ;  /* 0x000000090400720b */ /* 0x000fca0003f64000 */
[----:B------:R-:W-:-:S08]  /*0760*/  @!P1 SEL R21, R25, RZ, P0 ;  /* 0x000000ff19159207 */ /* 0x000fd00000000000 */
[----:B------:R-:W-:Y:S01]  /*0770*/  @P3 SEL R21, R23, R21, P4 ;  /* 0x0000001517153207 */ /* 0x000fe20002000000 */
[----:B------:R-:W-:Y:S06]  /*0780*/  BRA.U !UP0, `(.L_x_36) ;  /* 0x0000000908087547 */ /* 0x000fec000b800000 */
[----:B------:R-:W-:Y:S02]  /*0790*/  UISETP.GE.U32.AND UP2, UPT, UR10, 0x7, UPT ;  /* 0x000000070a00788c */ /* 0x000fe4000bf46070 */
[----:B------:R-:W-:Y:S01]  /*07a0*/  ULOP3.LUT UR11, UR7, 0x7, URZ, 0xc0, !UPT ;  /* 0x00000007070b7892 */ /* 0x000fe2000f8ec0ff */
[----:B------:R-:W-:-:S03]  /*07b0*/  UMOV UR4, URZ ;  /* 0x000000ff00047c82 */ /* 0x000fc60008000000 */
[----:B------:R-:W-:-:S03]  /*07c0*/  UISETP.NE.AND UP1, UPT, UR11, URZ, UPT ;  /* 0x000000ff0b00728c */ /* 0x000fc6000bf25270 */
[----:B------:R-:W-:Y:S08]  /*07d0*/  BRA.U !UP2, `(.L_x_37) ;  /* 0x000000010ad07547 */ /* 0x000ff0000b800000 */
[----:B------:R-:W0:Y:S01]  /*07e0*/  LDCU.64 UR8, c[0x0][0x380] ;  /* 0x00007000ff0877ac */ /* 0x000e220008000a00 */
[----:B------:R-:W-:Y:S01]  /*07f0*/  IADD3 R22, P0, PT, R6, 0x3, RZ ;  /* 0x0000000306167810 */ /* 0x000fe20007f1e0ff */
[----:B------:R-:W-:-:S04]  /*0800*/  ULOP3.LUT UR4, UR7, 0xfffffff8, URZ, 0xc0, !UPT ;  /* 0xfffffff807047892 */ /* 0x000fc8000f8ec0ff */
[----:B------:R-:W-:Y:S01]  /*0810*/  IMAD.X R23, RZ, RZ, R7, P0 ;  /* 0x000000ffff177224 */ /* 0x000fe200000e0607 */
[----:B0-----:R-:W-:Y:S02]  /*0820*/  UIADD3 UR5, UP2, UPT, UR8, 0x7, URZ ;  /* 0x0000000708057890 */ /* 0x001fe4000ff5e0ff */
[----:B------:R-:W-:Y:S02]  /*0830*/  UIADD3 UR8, UPT, UPT, -UR4, URZ, URZ ;  /* 0x000000ff04087290 */ /* 0x000fe4000fffe1ff */
[----:B------:R-:W-:Y:S02]  /*0840*/  UIADD3.X UR6, UPT, UPT, URZ, UR9, URZ, UP2, !UPT ;  /* 0x00000009ff067290 */ /* 0x000fe400097fe4ff */
[----:B------:R-:W-:-:S04]  /*0850*/  IMAD.U32 R16, RZ, RZ, UR5 ;  /* 0x00000005ff107e24 */ /* 0x000fc8000f8e00ff */
[----:B------:R-:W-:-:S07]  /*0860*/  IMAD.U32 R17, RZ, RZ, UR6 ;  /* 0x00000006ff117e24 */ /* 0x000fce000f8e00ff */
.L_x_38:
[----:B------:R-:W-:-:S04]  /*0870*/  LOP3.LUT R4, R15, 0x1, RZ, 0xc0, !PT ;  /* 0x000000010f047812 */ /* 0x000fc800078ec0ff */
[----:B------:R-:W-:-:S04]  /*0880*/  ISETP.NE.U32.AND P0, PT, R4, 0x1, PT ;  /* 0x000000010400780c */ /* 0x000fc80003f05070 */
[----:B------:R-:W-:-:S05]  /*0890*/  SEL R4, R21, R20, !P0 ;  /* 0x0000001415047207 */ /* 0x000fca0004000000 */
[----:B------:R-:W-:-:S05]  /*08a0*/  IMAD R5, R4, UR7, RZ ;  /* 0x0000000704057c24 */ /* 0x000fca000f8e02ff */
[----:B------:R-:W-:-:S05]  /*08b0*/  IADD3 R4, P1, PT, R5, R16, RZ ;  /* 0x0000001005047210 */ /* 0x000fca0007f3e0ff */
[----:B------:R-:W-:-:S05]  /*08c0*/  IMAD.X R5, RZ, RZ, R17, P1 ;  /* 0x000000ffff057224 */ /* 0x000fca00008e0611 */
[----:B0-----:R-:W2:Y:S01]  /*08d0*/  LDG.E.U8 R19, desc[UR12][R4.64+-0x7] ;  /* 0xfffff90c04137981 */ /* 0x001ea2000c1e1100 */
[----:B------:R-:W-:Y:S01]  /*08e0*/  SEL R8, R20, R21, !P0 ;  /* 0x0000001514087207 */ /* 0x000fe20004000000 */
[----:B------:R-:W-:Y:S02]  /*08f0*/  IMAD.MOV.U32 R10, RZ, RZ, R22 ;  /* 0x000000ffff0a7224 */ /* 0x000fe400078e0016 */
[----:B------:R-:W-:Y:S02]  /*0900*/  IMAD.MOV.U32 R11, RZ, RZ, R23 ;  /* 0x000000ffff0b7224 */ /* 0x000fe400078e0017 */
[----:B------:R-:W-:-:S05]  /*0910*/  IMAD R9, R8, UR7, RZ ;  /* 0x0000000708097c24 */ /* 0x000fca000f8e02ff */
[----:B------:R-:W-:-:S05]  /*0920*/  IADD3 R8, P0, PT, R9, R16, RZ ;  /* 0x0000001009087210 */ /* 0x000fca0007f1e0ff */
[----:B------:R-:W-:Y:S01]  /*0930*/  IMAD.X R9, RZ, RZ, R17, P0 ;  /* 0x000000ffff097224 */ /* 0x000fe200000e0611 */
[----:B--2---:R0:W-:Y:S04]  /*0940*/  STG.E.U8 desc[UR12][R10.64+-0x3], R19 ;  /* 0xfffffd130a007986 */ /* 0x0041e8000c10110c */
[----:B------:R-:W2:Y:S04]  /*0950*/  LDG.E.U8 R23, desc[UR12][R8.64+-0x6] ;  /* 0xfffffa0c08177981 */ /* 0x000ea8000c1e1100 */
[----:B--2---:R-:W-:Y:S04]  /*0960*/  STG.E.U8 desc[UR12][R10.64+-0x2], R23 ;  /* 0xfffffe170a007986 */ /* 0x004fe8000c10110c */
[----:B------:R-:W2:Y:S04]  /*0970*/  LDG.E.U8 R25, desc[UR12][R4.64+-0x5] ;  /* 0xfffffb0c04197981 */ /* 0x000ea8000c1e1100 */
[----:B--2---:R-:W-:Y:S04]  /*0980*/  STG.E.U8 desc[UR12][R10.64+-0x1], R25 ;  /* 0xffffff190a007986 */ /* 0x004fe8000c10110c */
[----:B------:R-:W2:Y:S04]  /*0990*/  LDG.E.U8 R27, desc[UR12][R8.64+-0x4] ;  /* 0xfffffc0c081b7981 */ /* 0x000ea8000c1e1100 */
[----:B--2---:R-:W-:Y:S04]  /*09a0*/  STG.E.U8 desc[UR12][R10.64], R27 ;  /* 0x0000001b0a007986 */ /* 0x004fe8000c10110c */
[----:B------:R-:W2:Y:S04]  /*09b0*/  LDG.E.U8 R29, desc[UR12][R4.64+-0x3] ;  /* 0xfffffd0c041d7981 */ /* 0x000ea8000c1e1100 */
[----:B--2---:R-:W-:Y:S04]  /*09c0*/  STG.E.U8 desc[UR12][R10.64+0x1], R29 ;  /* 0x0000011d0a007986 */ /* 0x004fe8000c10110c */
[----:B------:R-:W2:Y:S01]  /*09d0*/  LDG.E.U8 R22, desc[UR12][R8.64+-0x2] ;  /* 0xfffffe0c08167981 */ /* 0x000ea2000c1e1100 */
[----:B------:R-:W-:-:S04]  /*09e0*/  IMAD.MOV.U32 R18, RZ, RZ, -0x1576ffdf ;  /* 0xea890021ff127424 */ /* 0x000fc800078e00ff */
[----:B------:R-:W-:-:S05]  /*09f0*/  IMAD R15, R15, R18, -0x5c26a058 ;  /* 0xa3d95fa80f0f7424 */ /* 0x000fca00078e0212 */
[----:B------:R-:W-:-:S04]  /*0a00*/  LOP3.LUT R18, R15, 0x1, RZ, 0xc0, !PT ;  /* 0x000000010f127812 */ /* 0x000fc800078ec0ff */
[----:B------:R-:W-:-:S04]  /*0a10*/  ISETP.NE.U32.AND P0, PT, R18, 0x1, PT ;  /* 0x000000011200780c */ /* 0x000fc80003f05070 */
[----:B------:R-:W-:Y:S01]  /*0a20*/  SEL R18, R20, R21, !P0 ;  /* 0x0000001514127207 */ /* 0x000fe20004000000 */
[----:B--2---:R1:W-:Y:S04]  /*0a30*/  STG.E.U8 desc[UR12][R10.64+0x2], R22 ;  /* 0x000002160a007986 */ /* 0x0043e8000c10110c */
[----:B------:R-:W2:Y:S01]  /*0a40*/  LDG.E.U8 R24, desc[UR12][R4.64+-0x1] ;  /* 0xffffff0c04187981 */ /* 0x000ea2000c1e1100 */
[----:B0-----:R-:W-:-:S05]  /*0a50*/  IMAD R19, R18, UR7, RZ ;  /* 0x0000000712137c24 */ /* 0x001fca000f8e02ff */
[----:B------:R-:W-:-:S05]  /*0a60*/  IADD3 R18, P0, PT, R19, R16, RZ ;  /* 0x0000001013127210 */ /* 0x000fca0007f1e0ff */
[----:B------:R-:W-:Y:S01]  /*0a70*/  IMAD.X R19, RZ, RZ, R17, P0 ;  /* 0x000000ffff137224 */ /* 0x000fe200000e0611 */
[----:B--2---:R0:W-:Y:S05]  /*0a80*/  STG.E.U8 desc[UR12][R10.64+0x3], R24 ;  /* 0x000003180a007986 */ /* 0x0041ea000c10110c */
[----:B------:R-:W2:Y:S01]  /*0a90*/  LDG.E.U8 R19, desc[UR12][R18.64] ;  /* 0x0000000c12137981 */ /* 0x000ea2000c1e1100 */
[----:B------:R-:W-:Y:S01]  /*0aa0*/  UIADD3 UR8, UPT, UPT, UR8, 0x8, URZ ;  /* 0x0000000808087890 */ /* 0x000fe2000fffe0ff */
[----:B-1----:R-:W-:Y:S02]  /*0ab0*/  IADD3 R22, P1, PT, R10, 0x8, RZ ;  /* 0x000000080a167810 */ /* 0x002fe40007f3e0ff */
[----:B------:R-:W-:Y:S01]  /*0ac0*/  IADD3 R16, P0, PT, R16, 0x8, RZ ;  /* 0x0000000810107810 */ /* 0x000fe20007f1e0ff */
[----:B------:R-:W-:-:S02]  /*0ad0*/  UISETP.NE.AND UP2, UPT, UR8, URZ, UPT ;  /* 0x000000ff0800728c */ /* 0x000fc4000bf45270 */
[----:B------:R-:W-:Y:S02]  /*0ae0*/  IMAD.X R23, RZ, RZ, R11, P1 ;  /* 0x000000ffff177224 */ /* 0x000fe400008e060b */
[----:B------:R-:W-:Y:S01]  /*0af0*/  IMAD.X R17, RZ, RZ, R17, P0 ;  /* 0x000000ffff117224 */ /* 0x000fe200000e0611 */
[----:B--2---:R0:W-:Y:S04]  /*0b00*/  STG.E.U8 desc[UR12][R10.64+0x4], R19 ;  /* 0x000004130a007986 */ /* 0x0041e8000c10110c */
[----:B------:R-:W-:Y:S05]  /*0b10*/  BRA.U UP2, `(.L_x_38) ;  /* 0xfffffffd02547547 */ /* 0x000fea000b83ffff */
.L_x_37:
[----:B------:R-:W-:Y:S05]  /*0b20*/  BRA.U !UP1, `(.L_x_36) ;  /* 0x0000000509207547 */ /* 0x000fea000b800000 */
[----:B------:R-:W-:Y:S02]  /*0b30*/  UISETP.GE.U32.AND UP1, UPT, UR11, 0x4, UPT ;  /* 0x000000040b00788c */ /* 0x000fe4000bf26070 */
[----:B------:R-:W-:-:S04]  /*0b40*/  ULOP3.LUT UR5, UR7, 0x3, URZ, 0xc0, !UPT ;  /* 0x0000000307057892 */ /* 0x000fc8000f8ec0ff */
[----:B------:R-:W-:-:S03]  /*0b50*/  UISETP.NE.AND UP2, UPT, UR5, URZ, UPT ;  /* 0x000000ff0500728c */ /* 0x000fc6000bf45270 */
[----:B------:R-:W-:Y:S08]  /*0b60*/  BRA.U !UP1, `(.L_x_39) ;  /* 0x0000000109747547 */ /* 0x000ff0000b800000 */
[----:B------:R-:W1:Y:S01]  /*0b70*/  LDC.64 R8, c[0x0][0x380] ;  /* 0x0000e000ff087b82 */ /* 0x000e620000000a00 */
[----:B------:R-:W-:-:S04]  /*0b80*/  LOP3.LUT R4, R15, 0x1, RZ, 0xc0, !PT ;  /* 0x000000010f047812 */ /* 0x000fc800078ec0ff */
[----:B------:R-:W-:-:S04]  /*0b90*/  ISETP.NE.U32.AND P0, PT, R4, 0x1, PT ;  /* 0x000000010400780c */ /* 0x000fc80003f05070 */
[----:B------:R-:W-:-:S05]  /*0ba0*/  SEL R4, R21, R20, !P0 ;  /* 0x0000001415047207 */ /* 0x000fca0004000000 */
[----:B0-----:R-:W-:-:S05]  /*0bb0*/  IMAD R11, R4, UR7, RZ ;  /* 0x00000007040b7c24 */ /* 0x001fca000f8e02ff */
[----:B-1----:R-:W-:-:S04]  /*0bc0*/  IADD3 R10, P1, P2, R11, UR4, R8 ;  /* 0x000000040b0a7c10 */ /* 0x002fc8000fa3e008 */
[----:B------:R-:W-:-:S05]  /*0bd0*/  IADD3.X R11, PT, PT, RZ, R9, RZ, P1, P2 ;  /* 0x00000009ff0b7210 */ /* 0x000fca0000fe44ff */
[----:B------:R-:W2:Y:S01]  /*0be0*/  LDG.E.U8 R19, desc[UR12][R10.64] ;  /* 0x0000000c0a137981 */ /* 0x000ea2000c1e1100 */
[----:B------:R-:W-:-:S05]  /*0bf0*/  SEL R4, R20, R21, !P0 ;  /* 0x0000001514047207 */ /* 0x000fca0004000000 */
[----:B------:R-:W-:Y:S01]  /*0c00*/  IMAD R17, R4, UR7, RZ ;  /* 0x0000000704117c24 */ /* 0x000fe2000f8e02ff */
[----:B------:R-:W-:-:S04]  /*0c10*/  IADD3 R4, P0, PT, R6, UR4, RZ ;  /* 0x0000000406047c10 */ /* 0x000fc8000ff1e0ff */
[----:B------:R-:W-:Y:S01]  /*0c20*/  IADD3 R16, P1, P2, R17, UR4, R8 ;  /* 0x0000000411107c10 */ /* 0x000fe2000fa3e008 */
[----:B------:R-:W-:-:S03]  /*0c30*/  IMAD.X R5, RZ, RZ, R7, P0 ;  /* 0x000000ffff057224 */ /* 0x000fc600000e0607 */
[----:B------:R-:W-:Y:S02]  /*0c40*/  IADD3.X R17, PT, PT, RZ, R9, RZ, P1, P2 ;  /* 0x00000009ff117210 */ /* 0x000fe40000fe44ff */
[----:B--2---:R1:W-:Y:S04]  /*0c50*/  STG.E.U8 desc[UR12][R4.64], R19 ;  /* 0x0000001304007986 */ /* 0x0043e8000c10110c */
[----:B------:R-:W2:Y:S01]  /*0c60*/  LDG.E.U8 R17, desc[UR12][R16.64+0x1] ;  /* 0x0000010c10117981 */ /* 0x000ea2000c1e1100 */
[----:B------:R-:W-:-:S05]  /*0c70*/  IMAD R15, R15, R13, -0x5506accc ;  /* 0xaaf953340f0f7424 */ /* 0x000fca00078e020d */
[----:B------:R-:W-:-:S04]  /*0c80*/  LOP3.LUT R13, R15, 0x1, RZ, 0xc0, !PT ;  /* 0x000000010f0d7812 */ /* 0x000fc800078ec0ff */
[----:B------:R-:W-:-:S04]  /*0c90*/  ISETP.NE.U32.AND P0, PT, R13, 0x1, PT ;  /* 0x000000010d00780c */ /* 0x000fc80003f05070 */
[----:B------:R-:W-:Y:S01]  /*0ca0*/  SEL R13, R20, R21, !P0 ;  /* 0x00000015140d7207 */ /* 0x000fe20004000000 */
[----:B--2---:R1:W-:Y:S04]  /*0cb0*/  STG.E.U8 desc[UR12][R4.64+0x1], R17 ;  /* 0x0000011104007986 */ /* 0x0043e8000c10110c */
[----:B------:R-:W2:Y:S01]  /*0cc0*/  LDG.E.U8 R23, desc[UR12][R10.64+0x2] ;  /* 0x0000020c0a177981 */ /* 0x000ea2000c1e1100 */
[----:B------:R-:W-:-:S05]  /*0cd0*/  IMAD R13, R13, UR7, RZ ;  /* 0x000000070d0d7c24 */ /* 0x000fca000f8e02ff */
[----:B------:R-:W-:-:S04]  /*0ce0*/  IADD3 R8, P0, P1, R13, UR4, R8 ;  /* 0x000000040d087c10 */ /* 0x000fc8000f91e008 */
[----:B------:R-:W-:Y:S01]  /*0cf0*/  IADD3.X R9, PT, PT, RZ, R9, RZ, P0, P1 ;  /* 0x00000009ff097210 */ /* 0x000fe200007e24ff */
[----:B--2---:R1:W-:Y:S05]  /*0d00*/  STG.E.U8 desc[UR12][R4.64+0x2], R23 ;  /* 0x0000021704007986 */ /* 0x0043ea000c10110c */
[----:B------:R-:W2:Y:S01]  /*0d10*/  LDG.E.U8 R9, desc[UR12][R8.64+0x3] ;  /* 0x0000030c08097981 */ /* 0x000ea2000c1e1100 */
[----:B------:R-:W-:-:S03]  /*0d20*/  UIADD3 UR4, UPT, UPT, UR4, 0x4, URZ ;  /* 0x0000000404047890 */ /* 0x000fc6000fffe0ff */
[----:B--2---:R1:W-:Y:S09]  /*0d30*/  STG.E.U8 desc[UR12][R4.64+0x3], R9 ;  /* 0x0000030904007986 */ /* 0x0043f2000c10110c */
.L_x_39:
[----:B------:R-:W-:Y:S05]  /*0d40*/  BRA.U !UP2, `(.L_x_36) ;  /* 0x000000010a987547 */ /* 0x000fea000b800000 */
[----:B------:R-:W-:Y:S02]  /*0d50*/  UISETP.NE.AND UP1, UPT, UR5, 0x1, UPT ;  /* 0x000000010500788c */ /* 0x000fe4000bf25270 */
[----:B------:R-:W-:-:S04]  /*0d60*/  ULOP3.LUT UR6, UR7, 0x1, URZ, 0xc0, !UPT ;  /* 0x0000000107067892 */ /* 0x000fc8000f8ec0ff */
[----:B------:R-:W-:-:S03]  /*0d70*/  UISETP.NE.U32.AND UP2, UPT, UR6, 0x1, UPT ;  /* 0x000000010600788c */ /* 0x000fc6000bf45070 */
[----:B------:R-:W-:Y:S08]  /*0d80*/  BRA.U !UP1, `(.L_x_40) ;  /* 0x0000000109547547 */ /* 0x000ff0000b800000 */
[----:B-1----:R-:W1:Y:S01]  /*0d90*/  LDC.64 R4, c[0x0][0x380] ;  /* 0x0000e000ff047b82 */ /* 0x002e620000000a00 */
[----:B------:R-:W-:-:S04]  /*0da0*/  LOP3.LUT R8, R15, 0x1, RZ, 0xc0, !PT ;  /* 0x000000010f087812 */ /* 0x000fc800078ec0ff */
[----:B------:R-:W-:-:S04]  /*0db0*/  ISETP.NE.U32.AND P0, PT, R8, 0x1, PT ;  /* 0x000000010800780c */ /* 0x000fc80003f05070 */
[----:B------:R-:W-:-:S05]  /*0dc0*/  SEL R8, R21, R20, !P0 ;  /* 0x0000001415087207 */ /* 0x000fca0004000000 */
[----:B------:R-:W-:-:S05]  /*0dd0*/  IMAD R9, R8, UR7, RZ ;  /* 0x0000000708097c24 */ /* 0x000fca000f8e02ff */
[----:B-1----:R-:W-:-:S04]  /*0de0*/  IADD3 R8, P0, P1, R9, UR4, R4 ;  /* 0x0000000409087c10 */ /* 0x002fc8000f91e004 */
[----:B------:R-:W-:-:S06]  /*0df0*/  IADD3.X R9, PT, PT, RZ, R5, RZ, P0, P1 ;  /* 0x00000005ff097210 */ /* 0x000fcc00007e24ff */
[----:B------:R-:W2:Y:S01]  /*0e00*/  LDG.E.U8 R9, desc[UR12][R8.64] ;  /* 0x0000000c08097981 */ /* 0x000ea2000c1e1100 */
[----:B------:R-:W-:-:S05]  /*0e10*/  IMAD R15, R15, R12, 0x47502932 ;  /* 0x475029320f0f7424 */ /* 0x000fca00078e020c */
[----:B0-----:R-:W-:-:S04]  /*0e20*/  LOP3.LUT R10, R15, 0x1, RZ, 0xc0, !PT ;  /* 0x000000010f0a7812 */ /* 0x001fc800078ec0ff */
[----:B------:R-:W-:-:S04]  /*0e30*/  ISETP.NE.U32.AND P0, PT, R10, 0x1, PT ;  /* 0x000000010a00780c */ /* 0x000fc80003f05070 */
[----:B------:R-:W-:-:S05]  /*0e40*/  SEL R10, R20, R21, !P0 ;  /* 0x00000015140a7207 */ /* 0x000fca0004000000 */
[----:B------:R-:W-:Y:S01]  /*0e50*/  IMAD R11, R10, UR7, RZ ;  /* 0x000000070a0b7c24 */ /* 0x000fe2000f8e02ff */
[----:B------:R-:W-:-:S04]  /*0e60*/  IADD3 R10, P2, PT, R6, UR4, RZ ;  /* 0x00000004060a7c10 */ /* 0x000fc8000ff5e0ff */
[----:B------:R-:W-:Y:S01]  /*0e70*/  IADD3 R4, P0, P1, R11, UR4, R4 ;  /* 0x000000040b047c10 */ /* 0x000fe2000f91e004 */
[----:B------:R-:W-:-:S03]  /*0e80*/  IMAD.X R11, RZ, RZ, R7, P2 ;  /* 0x000000ffff0b7224 */ /* 0x000fc600010e0607 */
[----:B------:R-:W-:Y:S02]  /*0e90*/  IADD3.X R5, PT, PT, RZ, R5, RZ, P0, P1 ;  /* 0x00000005ff057210 */ /* 0x000fe400007e24ff */
[----:B--2---:R2:W-:Y:S04]  /*0ea0*/  STG.E.U8 desc[UR12][R10.64], R9 ;  /* 0x000000090a007986 */ /* 0x0045e8000c10110c */
[----:B------:R-:W3:Y:S01]  /*0eb0*/  LDG.E.U8 R5, desc[UR12][R4.64+0x1] ;  /* 0x0000010c04057981 */ /* 0x000ee2000c1e1100 */
[----:B------:R-:W-:-:S03]  /*0ec0*/  UIADD3 UR4, UPT, UPT, UR4, 0x2, URZ ;  /* 0x0000000204047890 */ /* 0x000fc6000fffe0ff */
[----:B---3--:R2:W-:Y:S09]  /*0ed0*/  STG.E.U8 desc[UR12][R10.64+0x1], R5 ;  /* 0x000001050a007986 */ /* 0x0085f2000c10110c */
.L_x_40:
[----:B------:R-:W-:Y:S05]  /*0ee0*/  BRA.U UP2, `(.L_x_36) ;  /* 0x0000000102307547 */ /* 0x000fea000b800000 */
[----:B-12---:R-:W1:Y:S01]  /*0ef0*/  LDC.64 R8, c[0x0][0x380] ;  /* 0x0000e000ff087b82 */ /* 0x006e620000000a00 */
[----:B------:R-:W-:-:S05]  /*0f00*/  IMAD R15, R15, R0, 0x3c6ef35f ;  /* 0x3c6ef35f0f0f7424 */ /* 0x000fca00078e0200 */
[----:B------:R-:W-:-:S04]  /*0f10*/  LOP3.LUT R4, R15, 0x1, RZ, 0xc0, !PT ;  /* 0x000000010f047812 */ /* 0x000fc800078ec0ff */
[----:B------:R-:W-:-:S04]  /*0f20*/  ISETP.NE.U32.AND P0, PT, R4, 0x1, PT ;  /* 0x000000010400780c */ /* 0x000fc80003f05070 */
[----:B------:R-:W-:-:S05]  /*0f30*/  SEL R20, R20, R21, !P0 ;  /* 0x0000001514147207 */ /* 0x000fca0004000000 */
[----:B------:R-:W-:-:S05]  /*0f40*/  IMAD R5, R20, UR7, RZ ;  /* 0x0000000714057c24 */ /* 0x000fca000f8e02ff */
[----:B-1----:R-:W-:-:S04]  /*0f50*/  IADD3 R4, P0, P1, R5, UR4, R8 ;  /* 0x0000000405047c10 */ /* 0x002fc8000f91e008 */
[----:B------:R-:W-:-:S06]  /*0f60*/  IADD3.X R5, PT, PT, RZ, R9, RZ, P0, P1 ;  /* 0x00000009ff057210 */ /* 0x000fcc00007e24ff */
[----:B------:R-:W2:Y:S01]  /*0f70*/  LDG.E.U8 R5, desc[UR12][R4.64] ;  /* 0x0000000c04057981 */ /* 0x000ea2000c1e1100 */
[----:B------:R-:W-:-:S05]  /*0f80*/  IADD3 R8, P0, PT, R6, UR4, RZ ;  /* 0x0000000406087c10 */ /* 0x000fca000ff1e0ff */
[----:B------:R-:W-:-:S05]  /*0f90*/  IMAD.X R9, RZ, RZ, R7, P0 ;  /* 0x000000ffff097224 */ /* 0x000fca00000e0607 */
[----:B--2---:R3:W-:Y:S03]  /*0fa0*/  STG.E.U8 desc[UR12][R8.64], R5 ;  /* 0x0000000508007986 */ /* 0x0047e6000c10110c */
.L_x_36:
[----:B---3--:R-:W3:Y:S01]  /*0fb0*/  LDC R8, c[0x0][0x3a8] ;  /* 0x0000ea00ff087b82 */ /* 0x008ee20000000800 */
[----:B------:R-:W-:-:S13]  /*0fc0*/  FSETP.GEU.AND P0, PT, R14, 0.10000000149011611938, PT ;  /* 0x3dcccccd0e00780b */ /* 0x000fda0003f0e000 */
[----:B---3--:R-:W-:Y:S01]  /*0fd0*/  @!P0 FADD R8, R8, R8 ;  /* 0x0000000808088221 */ /* 0x008fe20000000000 */
[----:B------:R-:W-:Y:S06]  /*0fe0*/  BRA.U !UP0, `(.L_x_41) ;  /* 0x0000001108407547 */ /* 0x000fec000b800000 */
[----:B------:R-:W-:Y:S01]  /*0ff0*/  FMUL R8, R8, 10000 ;  /* 0x461c400008087820 */ /* 0x000fe20000400000 */
[----:B------:R-:W-:Y:S02]  /*1000*/  UISETP.GE.U32.AND UP0, UPT, UR10, 0x7, UPT ;  /* 0x000000070a00788c */ /* 0x000fe4000bf06070 */
[----:B------:R-:W-:Y:S01]  /*1010*/  ULOP3.LUT UR6, UR7, 0x7, URZ, 0xc0, !UPT ;  /* 0x0000000707067892 */ /* 0x000fe2000f8ec0ff */
[----:B------:R-:W-:Y:S02]  /*1020*/  UMOV UR4, URZ ;  /* 0x000000ff00047c82 */ /* 0x000fe40008000000 */
[----:B------:R-:W3:Y:S01]  /*1030*/  F2I.U32.TRUNC.NTZ R8, R8 ;  /* 0x0000000800087305 */ /* 0x000ee2000020f000 */
[----:B------:R-:W-:-:S03]  /*1040*/  UISETP.NE.AND UP1, UPT, UR6, URZ, UPT ;  /* 0x000000ff0600728c */ /* 0x000fc6000bf25270 */
[----:B------:R-:W-:Y:S08]  /*1050*/  BRA.U !UP0, `(.L_x_42) ;  /* 0x00000009080c7547 */ /* 0x000ff0000b800000 */
[----:B0-2---:R-:W-:Y:S01]  /*1060*/  IADD3 R10, P0, PT, R6, 0x3, RZ ;  /* 0x00000003060a7810 */ /* 0x005fe20007f1e0ff */
[----:B------:R-:W-:-:S04]  /*1070*/  ULOP3.LUT UR4, UR7, 0xfffffff8, URZ, 0xc0, !UPT ;  /* 0xfffffff807047892 */ /* 0x000fc8000f8ec0ff */
[----:B------:R-:W-:Y:S01]  /*1080*/  IMAD.X R21, RZ, RZ, R7, P0 ;  /* 0x000000ffff157224 */ /* 0x000fe200000e0607 */
[----:B------:R-:W-:-:S12]  /*1090*/  UIADD3 UR5, UPT, UPT, -UR4, URZ, URZ ;  /* 0x000000ff04057290 */ /* 0x000fd8000fffe1ff */
.L_x_43:
[----:B------:R-:W-:-:S04]  /*10a0*/  IMAD R15, R15, R0, 0x3c6ef35f ;  /* 0x3c6ef35f0f0f7424 */ /* 0x000fc800078e0200 */
[----:B01----:R-:W-:-:S05]  /*10b0*/  IMAD.HI.U32 R4, R15, -0x2e48e8a7, RZ ;  /* 0xd1b717590f047827 */ /* 0x003fca00078e00ff */
[----:B------:R-:W-:-:S05]  /*10c0*/  SHF.R.U32.HI R4, RZ, 0xd, R4 ;  /* 0x0000000dff047819 */ /* 0x000fca0000011604 */
[----:B------:R-:W-:-:S05]  /*10d0*/  IMAD R5, R4, -0x2710, R15 ;  /* 0xffffd8f004057824 */ /* 0x000fca00078e020f */
[----:B---3--:R-:W-:-:S13]  /*10e0*/  ISETP.GE.U32.AND P1, PT, R5, R8, PT ;  /* 0x000000080500720c */ /* 0x008fda0003f26070 */
[----:B------:R-:W-:-:S04]  /*10f0*/  @!P1 IMAD R15, R15, R0, 0x3c6ef35f ;  /* 0x3c6ef35f0f0f9424 */ /* 0x000fc800078e0200 */
[----:B------:R-:W-:-:S04]  /*1100*/  IMAD R11, R15, R0, 0x3c6ef35f ;  /* 0x3c6ef35f0f0b7424 */ /* 0x000fc800078e0200 */
[----:B------:R-:W-:-:S05]  /*1110*/  IMAD.HI.U32 R4, R11, -0x2e48e8a7, RZ ;  /* 0xd1b717590b047827 */ /* 0x000fca00078e00ff */
[----:B------:R-:W-:-:S05]  /*1120*/  SHF.R.U32.HI R4, RZ, 0xd, R4 ;  /* 0x0000000dff047819 */ /* 0x000fca0000011604 */
[----:B------:R-:W-:Y:S02]  /*1130*/  IMAD R5, R4, -0x2710, R11 ;  /* 0xffffd8f004057824 */ /* 0x000fe400078e020b */
[----:B------:R-:W-:-:S03]  /*1140*/  IMAD.MOV.U32 R4, RZ, RZ, R10 ;  /* 0x000000ffff047224 */ /* 0x000fc600078e000a */
[----:B------:R-:W-:Y:S01]  /*1150*/  ISETP.GE.U32.AND P2, PT, R5, R8, PT ;  /* 0x000000080500720c */ /* 0x000fe20003f46070 */
[----:B------:R-:W-:-:S05]  /*1160*/  IMAD.MOV.U32 R5, RZ, RZ, R21 ;  /* 0x000000ffff057224 */ /* 0x000fca00078e0015 */
[----:B------:R-:W2:Y:S07]  /*1170*/  @!P1 LDG.E.U8 R10, desc[UR12][R4.64+-0x3] ;  /* 0xfffffd0c040a9981 */ /* 0x000eae000c1e1100 */
[----:B------:R-:W3:Y:S01]  /*1180*/  @!P2 LDG.E.U8 R12, desc[UR12][R4.64+-0x2] ;  /* 0xfffffe0c040ca981 */ /* 0x000ee2000c1e1100 */
[----:B------:R-:W-:Y:S01]  /*1190*/  @!P2 IMAD R11, R11, R0, 0x3c6ef35f ;  /* 0x3c6ef35f0b0ba424 */ /* 0x000fe200078e0200 */
[----:B------:R-:W-:Y:S01]  /*11a0*/  @!P1 LOP3.LUT R15, R15, 0x7, RZ, 0xc0, !PT ;  /* 0x000000070f0f9812 */ /* 0x000fe200078ec0ff */
[----:B------:R-:W-:-:S02]  /*11b0*/  @!P1 IMAD.MOV.U32 R16, RZ, RZ, 0x1 ;  /* 0x00000001ff109424 */ /* 0x000fc400078e00ff */
[C---:B------:R-:W-:Y:S01]  /*11c0*/  IMAD R9, R11.reuse, R0, 0x3c6ef35f ;  /* 0x3c6ef35f0b097424 */ /* 0x040fe200078e0200 */
[----:B------:R-:W-:Y:S01]  /*11d0*/  @!P2 LOP3.LUT R11, R11, 0x7, RZ, 0xc0, !PT ;  /* 0x000000070b0ba812 */ /* 0x000fe200078ec0ff */
[----:B------:R-:W-:Y:S01]  /*11e0*/  @!P2 IMAD.MOV.U32 R17, RZ, RZ, 0x1 ;  /* 0x00000001ff11a424 */ /* 0x000fe200078e00ff */
[----:B------:R-:W-:Y:S01]  /*11f0*/  @!P1 ISETP.GT.U32.AND P0, PT, R15, 0xffff, PT ;  /* 0x0000ffff0f00980c */ /* 0x000fe20003f04070 */
[----:B------:R-:W-:Y:S01]  /*1200*/  IMAD.HI.U32 R13, R9, -0x2e48e8a7, RZ ;  /* 0xd1b71759090d7827 */ /* 0x000fe200078e00ff */
[----:B------:R-:W-:Y:S02]  /*1210*/  @!P2 ISETP.GT.U32.AND P3, PT, R11, 0xffff, PT ;  /* 0x0000ffff0b00a80c */ /* 0x000fe40003f64070 */
[----:B------:R-:W-:Y:S02]  /*1220*/  @!P1 SEL R15, R15, 0xffff, !P0 ;  /* 0x0000ffff0f0f9807 */ /* 0x000fe40004000000 */
[----:B------:R-:W-:Y:S02]  /*1230*/  SHF.R.U32.HI R14, RZ, 0xd, R13 ;  /* 0x0000000dff0e7819 */ /* 0x000fe4000001160d */
[----:B------:R-:W-:-:S02]  /*1240*/  @!P2 SEL R11, R11, 0xffff, !P3 ;  /* 0x0000ffff0b0ba807 */ /* 0x000fc40005800000 */
[----:B------:R-:W-:Y:S01]  /*1250*/  @!P1 LOP3.LUT R15, R15, 0xffff, RZ, 0xc0, !PT ;  /* 0x0000ffff0f0f9812 */ /* 0x000fe200078ec0ff */
[----:B------:R-:W-:Y:S01]  /*1260*/  IMAD R13, R14, -0x2710, R9 ;  /* 0xffffd8f00e0d7824 */ /* 0x000fe200078e0209 */
[----:B------:R-:W-:Y:S02]  /*1270*/  @!P2 LOP3.LUT R14, R11, 0xffff, RZ, 0xc0, !PT ;  /* 0x0000ffff0b0ea812 */ /* 0x000fe400078ec0ff */
[----:B------:R-:W-:Y:S02]  /*1280*/  @!P1 SHF.L.U32 R11, R16, R15, RZ ;  /* 0x0000000f100b9219 */ /* 0x000fe400000006ff */
[----:B------:R-:W-:Y:S02]  /*1290*/  ISETP.GE.U32.AND P0, PT, R13, R8, PT ;  /* 0x000000080d00720c */ /* 0x000fe40003f06070 */
[----:B------:R-:W-:-:S11]  /*12a0*/  @!P2 SHF.L.U32 R15, R17, R14, RZ ;  /* 0x0000000e110fa219 */ /* 0x000fd600000006ff */
[----:B------:R-:W-:Y:S01]  /*12b0*/  @!P0 IMAD R9, R9, R0, 0x3c6ef35f ;  /* 0x3c6ef35f09098424 */ /* 0x000fe200078e0200 */
[----:B--2---:R-:W-:-:S05]  /*12c0*/  @!P1 LOP3.LUT R13, R10, R11, RZ, 0x3c, !PT ;  /* 0x0000000b0a0d9212 */ /* 0x004fca00078e3cff */
[----:B------:R0:W-:Y:S01]  /*12d0*/  @!P1 STG.E.U8 desc[UR12][R4.64+-0x3], R13 ;  /* 0xfffffd0d04009986 */ /* 0x0001e2000c10110c */
[----:B---3--:R-:W-:-:S05]  /*12e0*/  @!P2 LOP3.LUT R15, R12, R15, RZ, 0x3c, !PT ;  /* 0x0000000f0c0fa212 */ /* 0x008fca00078e3cff */
[----:B------:R1:W-:Y:S04]  /*12f0*/  @!P2 STG.E.U8 desc[UR12][R4.64+-0x2], R15 ;  /* 0xfffffe0f0400a986 */ /* 0x0003e8000c10110c */
[----:B------:R-:W2:Y:S01]  /*1300*/  @!P0 LDG.E.U8 R10, desc[UR12][R4.64+-0x1] ;  /* 0xffffff0c040a8981 */ /* 0x000ea2000c1e1100 */
[C---:B------:R-:W-:Y:S01]  /*1310*/  IMAD R11, R9.reuse, R0, 0x3c6ef35f ;  /* 0x3c6ef35f090b7424 */ /* 0x040fe200078e0200 */
[----:B------:R-:W-:Y:S01]  /*1320*/  @!P0 LOP3.LUT R9, R9, 0x7, RZ, 0xc0, !PT ;  /* 0x0000000709098812 */ /* 0x000fe200078ec0ff */
[----:B------:R-:W-:Y:S02]  /*1330*/  @!P0 IMAD.MOV.U32 R14, RZ, RZ, 0x1 ;  /* 0x00000001ff0e8424 */ /* 0x000fe400078e00ff */
[----:B------:R-:W-:Y:S01]  /*1340*/  IMAD.HI.U32 R12, R11, -0x2e48e8a7, RZ ;  /* 0xd1b717590b0c7827 */ /* 0x000fe200078e00ff */
[----:B------:R-:W-:-:S04]  /*1350*/  @!P0 ISETP.GT.U32.AND P5, PT, R9, 0xffff, PT ;  /* 0x0000ffff0900880c */ /* 0x000fc80003fa4070 */
[----:B------:R-:W-:Y:S02]  /*1360*/  SHF.R.U32.HI R12, RZ, 0xd, R12 ;  /* 0x0000000dff0c7819 */ /* 0x000fe4000001160c */
[----:B------:R-:W-:-:S03]  /*1370*/  @!P0 SEL R9, R9, 0xffff, !P5 ;  /* 0x0000ffff09098807 */ /* 0x000fc60006800000 */
[----:B------:R-:W-:Y:S01]  /*1380*/  IMAD R17, R12, -0x2710, R11 ;  /* 0xffffd8f00c117824 */ /* 0x000fe200078e020b */
[----:B------:R-:W-:-:S04]  /*1390*/  @!P0 LOP3.LUT R9, R9, 0xffff, RZ, 0xc0, !PT ;  /* 0x0000ffff09098812 */ /* 0x000fc800078ec0ff */
[----:B------:R-:W-:Y:S02]  /*13a0*/  ISETP.GE.U32.AND P4, PT, R17, R8, PT ;  /* 0x000000081100720c */ /* 0x000fe40003f86070 */
[----:B------:R-:W-:-:S11]  /*13b0*/  @!P0 SHF.L.U32 R9, R14, R9, RZ ;  /* 0x000000090e098219 */ /* 0x000fd600000006ff */
[----:B------:R-:W-:-:S04]  /*13c0*/  @!P4 IMAD R11, R11, R0, 0x3c6ef35f ;  /* 0x3c6ef35f0b0bc424 */ /* 0x000fc800078e0200 */
[----:B------:R-:W-:-:S04]  /*13d0*/  IMAD R17, R11, R0, 0x3c6ef35f ;  /* 0x3c6ef35f0b117424 */ /* 0x000fc800078e0200 */
[----:B------:R-:W-:-:S05]  /*13e0*/  IMAD.HI.U32 R12, R17, -0x2e48e8a7, RZ ;  /* 0xd1b71759110c7827 */ /* 0x000fca00078e00ff */
[----:B------:R-:W-:-:S05]  /*13f0*/  SHF.R.U32.HI R12, RZ, 0xd, R12 ;  /* 0x0000000dff0c7819 */ /* 0x000fca000001160c */
[----:B0-----:R-:W-:-:S05]  /*1400*/  IMAD R13, R12, -0x2710, R17 ;  /* 0xffffd8f00c0d7824 */ /* 0x001fca00078e0211 */
[----:B------:R-:W-:-:S13]  /*1410*/  ISETP.GE.U32.AND P3, PT, R13, R8, PT ;  /* 0x000000080d00720c */ /* 0x000fda0003f66070 */
[----:B------:R-:W-:-:S04]  /*1420*/  @!P3 IMAD R17, R17, R0, 0x3c6ef35f ;  /* 0x3c6ef35f1111b424 */ /* 0x000fc800078e0200 */
[----:B------:R-:W-:-:S04]  /*1430*/  IMAD R19, R17, R0, 0x3c6ef35f ;  /* 0x3c6ef35f11137424 */ /* 0x000fc800078e0200 */
[----:B------:R-:W-:-:S05]  /*1440*/  IMAD.HI.U32 R12, R19, -0x2e48e8a7, RZ ;  /* 0xd1b71759130c7827 */ /* 0x000fca00078e00ff */
[----:B------:R-:W-:-:S05]  /*1450*/  SHF.R.U32.HI R12, RZ, 0xd, R12 ;  /* 0x0000000dff0c7819 */ /* 0x000fca000001160c */
[----:B------:R-:W-:-:S05]  /*1460*/  IMAD R13, R12, -0x2710, R19 ;  /* 0xffffd8f00c0d7824 */ /* 0x000fca00078e0213 */
[----:B------:R-:W-:-:S13]  /*1470*/  ISETP.GE.U32.AND P2, PT, R13, R8, PT ;  /* 0x000000080d00720c */ /* 0x000fda0003f46070 */
[----:B------:R-:W-:-:S04]  /*1480*/  @!P2 IMAD R19, R19, R0, 0x3c6ef35f ;  /* 0x3c6ef35f1313a424 */ /* 0x000fc800078e0200 */
[----:B------:R-:W-:-:S04]  /*1490*/  IMAD R13, R19, R0, 0x3c6ef35f ;  /* 0x3c6ef35f130d7424 */ /* 0x000fc800078e0200 */
[----:B------:R-:W-:-:S05]  /*14a0*/  IMAD.HI.U32 R12, R13, -0x2e48e8a7, RZ ;  /* 0xd1b717590d0c7827 */ /* 0x000fca00078e00ff */
[----:B------:R-:W-:-:S05]  /*14b0*/  SHF.R.U32.HI R12, RZ, 0xd, R12 ;  /* 0x0000000dff0c7819 */ /* 0x000fca000001160c */
[----:B-1----:R-:W-:-:S05]  /*14c0*/  IMAD R15, R12, -0x2710, R13 ;  /* 0xffffd8f00c0f7824 */ /* 0x002fca00078e020d */
[----:B------:R-:W-:-:S13]  /*14d0*/  ISETP.GE.U32.AND P1, PT, R15, R8, PT ;  /* 0x000000080f00720c */ /* 0x000fda0003f26070 */
[----:B------:R-:W-:-:S04]  /*14e0*/  @!P1 IMAD R13, R13, R0, 0x3c6ef35f ;  /* 0x3c6ef35f0d0d9424 */ /* 0x000fc800078e0200 */
[----:B------:R-:W-:-:S04]  /*14f0*/  IMAD R15, R13, R0, 0x3c6ef35f ;  /* 0x3c6ef35f0d0f7424 */ /* 0x000fc800078e0200 */
[----:B------:R-:W-:-:S05]  /*1500*/  IMAD.HI.U32 R12, R15, -0x2e48e8a7, RZ ;  /* 0xd1b717590f0c7827 */ /* 0x000fca00078e00ff */
[----:B------:R-:W-:-:S05]  /*1510*/  SHF.R.U32.HI R12, RZ, 0xd, R12 ;  /* 0x0000000dff0c7819 */ /* 0x000fca000001160c */
[----:B------:R-:W-:-:S05]  /*1520*/  IMAD R21, R12, -0x2710, R15 ;  /* 0xffffd8f00c157824 */ /* 0x000fca00078e020f */
[----:B------:R-:W-:Y:S02]  /*1530*/  ISETP.GE.U32.AND P5, PT, R21, R8, PT ;  /* 0x000000081500720c */ /* 0x000fe40003fa6070 */
[----:B--2---:R-:W-:-:S05]  /*1540*/  @!P0 LOP3.LUT R21, R10, R9, RZ, 0x3c, !PT ;  /* 0x000000090a158212 */ /* 0x004fca00078e3cff */
[----:B------:R0:W-:Y:S04]  /*1550*/  @!P0 STG.E.U8 desc[UR12][R4.64+-0x1], R21 ;  /* 0xffffff1504008986 */ /* 0x0001e8000c10110c */
[----:B------:R-:W2:Y:S04]  /*1560*/  @!P4 LDG.E.U8 R16, desc[UR12][R4.64] ;  /* 0x0000000c0410c981 */ /* 0x000ea8000c1e1100 */
[----:B------:R-:W3:Y:S04]  /*1570*/  @!P3 LDG.E.U8 R14, desc[UR12][R4.64+0x1] ;  /* 0x0000010c040eb981 */ /* 0x000ee8000c1e1100 */
[----:B------:R-:W4:Y:S04]  /*1580*/  @!P2 LDG.E.U8 R12, desc[UR12][R4.64+0x2] ;  /* 0x0000020c040ca981 */ /* 0x000f28000c1e1100 */
[----:B------:R-:W5:Y:S04]  /*1590*/  @!P1 LDG.E.U8 R10, desc[UR12][R4.64+0x3] ;  /* 0x0000030c040a9981 */ /* 0x000f68000c1e1100 */
[----:B------:R-:W5:Y:S01]  /*15a0*/  @!P5 LDG.E.U8 R9, desc[UR12][R4.64+0x4] ;  /* 0x0000040c0409d981 */ /* 0x000f62000c1e1100 */
[----:B------:R-:W-:Y:S01]  /*15b0*/  @!P4 LOP3.LUT R11, R11, 0x7, RZ, 0xc0, !PT ;  /* 0x000000070b0bc812 */ /* 0x000fe200078ec0ff */
[----:B------:R-:W-:Y:S01]  /*15c0*/  @!P4 IMAD.MOV.U32 R20, RZ, RZ, 0x1 ;  /* 0x00000001ff14c424 */ /* 0x000fe200078e00ff */
[----:B------:R-:W-:Y:S01]  /*15d0*/  @!P3 LOP3.LUT R18, R17, 0x7, RZ, 0xc0, !PT ;  /* 0x000000071112b812 */ /* 0x000fe200078ec0ff */
[----:B------:R-:W-:Y:S01]  /*15e0*/  @!P5 IMAD R15, R15, R0, 0x3c6ef35f ;  /* 0x3c6ef35f0f0fd424 */ /* 0x000fe200078e0200 */
[----:B------:R-:W-:Y:S01]  /*15f0*/  @!P4 ISETP.GT.U32.AND P0, PT, R11, 0xffff, PT ;  /* 0x0000ffff0b00c80c */ /* 0x000fe20003f04070 */
[----:B------:R-:W-:Y:S01]  /*1600*/  @!P3 IMAD.MOV.U32 R17, RZ, RZ, 0x1 ;  /* 0x00000001ff11b424 */ /* 0x000fe200078e00ff */
[----:B------:R-:W-:Y:S01]  /*1610*/  @!P2 LOP3.LUT R19, R19, 0x7, RZ, 0xc0, !PT ;  /* 0x000000071313a812 */ /* 0x000fe200078ec0ff */
[----:B------:R-:W-:Y:S01]  /*1620*/  @!P2 IMAD.MOV.U32 R22, RZ, RZ, 0x1 ;  /* 0x00000001ff16a424 */ /* 0x000fe200078e00ff */
[----:B------:R-:W-:Y:S01]  /*1630*/  @!P4 SEL R11, R11, 0xffff, !P0 ;  /* 0x0000ffff0b0bc807 */ /* 0x000fe20004000000 */
[----:B------:R-:W-:Y:S01]  /*1640*/  @!P1 IMAD.MOV.U32 R24, RZ, RZ, 0x1 ;  /* 0x00000001ff189424 */ /* 0x000fe200078e00ff */
[----:B------:R-:W-:Y:S01]  /*1650*/  @!P3 ISETP.GT.U32.AND P0, PT, R18, 0xffff, PT ;  /* 0x0000ffff1200b80c */ /* 0x000fe20003f04070 */
[----:B------:R-:W-:Y:S01]  /*1660*/  @!P5 IMAD.MOV.U32 R23, RZ, RZ, 0x1 ;  /* 0x00000001ff17d424 */ /* 0x000fe200078e00ff */
[----:B------:R-:W-:Y:S01]  /*1670*/  @!P4 LOP3.LUT R11, R11, 0xffff, RZ, 0xc0, !PT ;  /* 0x0000ffff0b0bc812 */ /* 0x000fe200078ec0ff */
[----:B------:R-:W-:Y:S01]  /*1680*/  UIADD3 UR5, UPT, UPT, UR5, 0x8, URZ ;  /* 0x0000000805057890 */ /* 0x000fe2000fffe0ff */
[----:B------:R-:W-:-:S02]  /*1690*/  @!P2 ISETP.GT.U32.AND P6, PT, R19, 0xffff, PT ;  /* 0x0000ffff1300a80c */ /* 0x000fc40003fc4070 */
[----:B------:R-:W-:Y:S01]  /*16a0*/  @!P4 SHF.L.U32 R11, R20, R11, RZ ;  /* 0x0000000b140bc219 */ /* 0x000fe200000006ff */
[----:B------:R-:W-:Y:S01]  /*16b0*/  UISETP.NE.AND UP0, UPT, UR5, URZ, UPT ;  /* 0x000000ff0500728c */ /* 0x000fe2000bf05270 */
[----:B------:R-:W-:Y:S02]  /*16c0*/  @!P1 LOP3.LUT R13, R13, 0x7, RZ, 0xc0, !PT ;  /* 0x000000070d0d9812 */ /* 0x000fe400078ec0ff */
[----:B------:R-:W-:Y:S02]  /*16d0*/  @!P5 LOP3.LUT R20, R15, 0x7, RZ, 0xc0, !PT ;  /* 0x000000070f14d812 */ /* 0x000fe400078ec0ff */
[----:B------:R-:W-:Y:S02]  /*16e0*/  @!P3 SEL R18, R18, 0xffff, !P0 ;  /* 0x0000ffff1212b807 */ /* 0x000fe40004000000 */
[----:B------:R-:W-:Y:S02]  /*16f0*/  @!P2 SEL R19, R19, 0xffff, !P6 ;  /* 0x0000ffff1313a807 */ /* 0x000fe40007000000 */
[----:B------:R-:W-:-:S02]  /*1700*/  @!P1 ISETP.GT.U32.AND P0, PT, R13, 0xffff, PT ;  /* 0x0000ffff0d00980c */ /* 0x000fc40003f04070 */
[C---:B------:R-:W-:Y:S02]  /*1710*/  @!P5 ISETP.GT.U32.AND P6, PT, R20.reuse, 0xffff, PT ;  /* 0x0000ffff1400d80c */ /* 0x040fe40003fc4070 */
[----:B------:R-:W-:Y:S02]  /*1720*/  @!P1 SEL R13, R13, 0xffff, !P0 ;  /* 0x0000ffff0d0d9807 */ /* 0x000fe40004000000 */
[----:B------:R-:W-:Y:S02]  /*1730*/  @!P5 SEL R20, R20, 0xffff, !P6 ;  /* 0x0000ffff1414d807 */ /* 0x000fe40007000000 */
[----:B------:R-:W-:Y:S02]  /*1740*/  @!P3 LOP3.LUT R18, R18, 0xffff, RZ, 0xc0, !PT ;  /* 0x0000ffff1212b812 */ /* 0x000fe400078ec0ff */
[----:B------:R-:W-:Y:S02]  /*1750*/  @!P2 LOP3.LUT R19, R19, 0xffff, RZ, 0xc0, !PT ;  /* 0x0000ffff1313a812 */ /* 0x000fe400078ec0ff */
[----:B0-----:R-:W-:-:S02]  /*1760*/  @!P1 LOP3.LUT R21, R13, 0xffff, RZ, 0xc0, !PT ;  /* 0x0000ffff0d159812 */ /* 0x001fc400078ec0ff */
[----:B------:R-:W-:Y:S02]  /*1770*/  @!P5 LOP3.LUT R20, R20, 0xffff, RZ, 0xc0, !PT ;  /* 0x0000ffff1414d812 */ /* 0x000fe400078ec0ff */
[----:B------:R-:W-:Y:S02]  /*1780*/  @!P3 SHF.L.U32 R17, R17, R18, RZ ;  /* 0x000000121111b219 */ /* 0x000fe400000006ff */
[----:B------:R-:W-:Y:S02]  /*1790*/  @!P2 SHF.L.U32 R13, R22, R19, RZ ;  /* 0x00000013160da219 */ /* 0x000fe400000006ff */
[----:B------:R-:W-:Y:S02]  /*17a0*/  @!P1 SHF.L.U32 R19, R24, R21, RZ ;  /* 0x0000001518139219 */ /* 0x000fe400000006ff */
[----:B------:R-:W-:Y:S02]  /*17b0*/  @!P5 SHF.L.U32 R18, R23, R20, RZ ;  /* 0x000000141712d219 */ /* 0x000fe400000006ff */
[----:B--2---:R-:W-:-:S02]  /*17c0*/  @!P4 LOP3.LUT R11, R16, R11, RZ, 0x3c, !PT ;  /* 0x0000000b100bc212 */ /* 0x004fc400078e3cff */
[----:B---3--:R-:W-:-:S03]  /*17d0*/  @!P3 LOP3.LUT R17, R14, R17, RZ, 0x3c, !PT ;  /* 0x000000110e11b212 */ /* 0x008fc600078e3cff */
[----:B------:R0:W-:Y:S01]  /*17e0*/  @!P4 STG.E.U8 desc[UR12][R4.64], R11 ;  /* 0x0000000b0400c986 */ /* 0x0001e2000c10110c */
[----:B----4-:R-:W-:-:S03]  /*17f0*/  @!P2 LOP3.LUT R13, R12, R13, RZ, 0x3c, !PT ;  /* 0x0000000d0c0da212 */ /* 0x010fc600078e3cff */
[----:B------:R0:W-:Y:S01]  /*1800*/  @!P3 STG.E.U8 desc[UR12][R4.64+0x1], R17 ;  /* 0x000001110400b986 */ /* 0x0001e2000c10110c */
[----:B-----5:R-:W-:-:S03]  /*1810*/  @!P1 LOP3.LUT R19, R10, R19, RZ, 0x3c, !PT ;  /* 0x000000130a139212 */ /* 0x020fc600078e3cff */
[----:B------:R0:W-:Y:S01]  /*1820*/  @!P2 STG.E.U8 desc[UR12][R4.64+0x2], R13 ;  /* 0x0000020d0400a986 */ /* 0x0001e2000c10110c */
[----:B------:R-:W-:Y:S02]  /*1830*/  IADD3 R10, P0, PT, R4, 0x8, RZ ;  /* 0x00000008040a7810 */ /* 0x000fe40007f1e0ff */
[----:B------:R-:W-:Y:S01]  /*1840*/  @!P5 LOP3.LUT R9, R9, R18, RZ, 0x3c, !PT ;  /* 0x000000120909d212 */ /* 0x000fe200078e3cff */
[----:B------:R0:W-:Y:S02]  /*1850*/  @!P1 STG.E.U8 desc[UR12][R4.64+0x3], R19 ;  /* 0x0000031304009986 */ /* 0x0001e4000c10110c */
[----:B------:R-:W-:Y:S02]  /*1860*/  IMAD.X R21, RZ, RZ, R5, P0 ;  /* 0x000000ffff157224 */ /* 0x000fe400000e0605 */
[----:B------:R0:W-:Y:S01]  /*1870*/  @!P5 STG.E.U8 desc[UR12][R4.64+0x4], R9 ;  /* 0x000004090400d986 */ /* 0x0001e2000c10110c */
[----:B------:R-:W-:Y:S05]  /*1880*/  BRA.U UP0, `(.L_x_43) ;  /* 0xfffffff900047547 */ /* 0x000fea000b83ffff */
.L_x_42:
[----:B------:R-:W-:Y:S05]  /*1890*/  BRA.U !UP1, `(.L_x_41) ;  /* 0x0000000909147547 */ /* 0x000fea000b800000 */
[----:B------:R-:W4:Y:S01]  /*18a0*/  LDCU UR5, c[0x0][0x3a4] ;  /* 0x00007480ff0577ac */ /* 0x000f220008000800 */
[----:B------:R-:W-:Y:S02]  /*18b0*/  UISETP.GE.U32.AND UP0, UPT, UR6, 0x4, UPT ;  /* 0x000000040600788c */ /* 0x000fe4000bf06070 */
[----:B----4-:R-:W-:-:S07]  /*18c0*/  ULOP3.LUT UR7, UR5, 0x3, URZ, 0xc0, !UPT ;  /* 0x0000000305077892 */ /* 0x010fce000f8ec0ff */
[----:B------:R-:W-:Y:S05]  /*18d0*/  BRA.U !UP0, `(.L_x_44) ;  /* 0x0000000508087547 */ /* 0x000fea000b800000 */
[----:B0-----:R-:W-:-:S04]  /*18e0*/  IMAD R13, R15, R0, 0x3c6ef35f ;  /* 0x3c6ef35f0f0d7424 */ /* 0x001fc800078e0200 */
[----:B-1----:R-:W-:-:S05]  /*18f0*/  IMAD.HI.U32 R4, R13, -0x2e48e8a7, RZ ;  /* 0xd1b717590d047827 */ /* 0x002fca00078e00ff */
[----:B------:R-:W-:-:S05]  /*1900*/  SHF.R.U32.HI R4, RZ, 0xd, R4 ;  /* 0x0000000dff047819 */ /* 0x000fca0000011604 */
[----:B--2---:R-:W-:-:S05]  /*1910*/  IMAD R5, R4, -0x2710, R13 ;  /* 0xffffd8f004057824 */ /* 0x004fca00078e020d */
[----:B---3--:R-:W-:-:S13]  /*1920*/  ISETP.GE.U32.AND P0, PT, R5, R8, PT ;  /* 0x000000080500720c */ /* 0x008fda0003f06070 */
        /* <DEDUP_REMOVED lines=10> */
[----:B------:R-:W-:Y:S01]  /*19d0*/  IMAD R5, R4, -0x2710, R15 ;  /* 0xffffd8f004057824 */ /* 0x000fe200078e020f */
[----:B------:R-:W-:-:S04]  /*19e0*/  IADD3 R4, P3, PT, R6, UR4, RZ ;  /* 0x0000000406047c10 */ /* 0x000fc8000ff7e0ff */
[----:B------:R-:W-:Y:S01]  /*19f0*/  ISETP.GE.U32.AND P2, PT, R5, R8, PT ;  /* 0x000000080500720c */ /* 0x000fe20003f46070 */
[----:B------:R-:W-:-:S05]  /*1a00*/  IMAD.X R5, RZ, RZ, R7, P3 ;  /* 0x000000ffff057224 */ /* 0x000fca00018e0607 */
[----:B------:R-:W2:Y:S04]  /*1a10*/  @!P1 LDG.E.U8 R10, desc[UR12][R4.64+0x1] ;  /* 0x0000010c040a9981 */ /* 0x000ea8000c1e1100 */
[----:B------:R-:W3:Y:S04]  /*1a20*/  @!P0 LDG.E.U8 R11, desc[UR12][R4.64] ;  /* 0x0000000c040b8981 */ /* 0x000ee8000c1e1100 */
[----:B------:R-:W4:Y:S01]  /*1a30*/  @!P2 LDG.E.U8 R9, desc[UR12][R4.64+0x2] ;  /* 0x0000020c0409a981 */ /* 0x000f22000c1e1100 */
[----:B------:R-:W-:Y:S01]  /*1a40*/  @!P0 LOP3.LUT R13, R13, 0x7, RZ, 0xc0, !PT ;  /* 0x000000070d0d8812 */ /* 0x000fe200078ec0ff */
[----:B------:R-:W-:Y:S01]  /*1a50*/  @!P2 IMAD R15, R15, R0, 0x3c6ef35f ;  /* 0x3c6ef35f0f0fa424 */ /* 0x000fe200078e0200 */
[----:B------:R-:W-:-:S02]  /*1a60*/  @!P1 LOP3.LUT R17, R17, 0x7, RZ, 0xc0, !PT ;  /* 0x0000000711119812 */ /* 0x000fc400078ec0ff */
[----:B------:R-:W-:Y:S02]  /*1a70*/  @!P0 ISETP.GT.U32.AND P3, PT, R13, 0xffff, PT ;  /* 0x0000ffff0d00880c */ /* 0x000fe40003f64070 */
[----:B------:R-:W-:Y:S02]  /*1a80*/  @!P2 LOP3.LUT R12, R15, 0x7, RZ, 0xc0, !PT ;  /* 0x000000070f0ca812 */ /* 0x000fe400078ec0ff */
[----:B------:R-:W-:Y:S02]  /*1a90*/  @!P1 ISETP.GT.U32.AND P4, PT, R17, 0xffff, PT ;  /* 0x0000ffff1100980c */ /* 0x000fe40003f84070 */
[----:B------:R-:W-:Y:S02]  /*1aa0*/  @!P0 SEL R13, R13, 0xffff, !P3 ;  /* 0x0000ffff0d0d8807 */ /* 0x000fe40005800000 */
[C---:B------:R-:W-:Y:S02]  /*1ab0*/  @!P2 ISETP.GT.U32.AND P3, PT, R12.reuse, 0xffff, PT ;  /* 0x0000ffff0c00a80c */ /* 0x040fe40003f64070 */
[----:B------:R-:W-:Y:S01]  /*1ac0*/  @!P1 SEL R17, R17, 0xffff, !P4 ;  /* 0x0000ffff11119807 */ /* 0x000fe20006000000 */
[----:B------:R-:W-:Y:S01]  /*1ad0*/  @!P0 IMAD.MOV.U32 R16, RZ, RZ, 0x1 ;  /* 0x00000001ff108424 */ /* 0x000fe200078e00ff */
[----:B------:R-:W-:Y:S01]  /*1ae0*/  @!P2 SEL R12, R12, 0xffff, !P3 ;  /* 0x0000ffff0c0ca807 */ /* 0x000fe20005800000 */
[----:B------:R-:W-:Y:S01]  /*1af0*/  @!P1 IMAD.MOV.U32 R18, RZ, RZ, 0x1 ;  /* 0x00000001ff129424 */ /* 0x000fe200078e00ff */
[----:B------:R-:W-:-:S02]  /*1b00*/  @!P0 LOP3.LUT R13, R13, 0xffff, RZ, 0xc0, !PT ;  /* 0x0000ffff0d0d8812 */ /* 0x000fc400078ec0ff */
[----:B------:R-:W-:Y:S02]  /*1b10*/  @!P1 LOP3.LUT R17, R17, 0xffff, RZ, 0xc0, !PT ;  /* 0x0000ffff11119812 */ /* 0x000fe400078ec0ff */
[----:B------:R-:W-:Y:S02]  /*1b20*/  @!P2 LOP3.LUT R14, R12, 0xffff, RZ, 0xc0, !PT ;  /* 0x0000ffff0c0ea812 */ /* 0x000fe400078ec0ff */
[----:B------:R-:W-:Y:S01]  /*1b30*/  @!P0 SHF.L.U32 R12, R16, R13, RZ ;  /* 0x0000000d100c8219 */ /* 0x000fe200000006ff */
[----:B------:R-:W-:Y:S01]  /*1b40*/  @!P2 IMAD.MOV.U32 R19, RZ, RZ, 0x1 ;  /* 0x00000001ff13a424 */ /* 0x000fe200078e00ff */
[----:B------:R-:W-:Y:S01]  /*1b50*/  @!P1 SHF.L.U32 R13, R18, R17, RZ ;  /* 0x00000011120d9219 */ /* 0x000fe200000006ff */
[----:B------:R-:W-:-:S03]  /*1b60*/  IMAD R15, R15, R0, 0x3c6ef35f ;  /* 0x3c6ef35f0f0f7424 */ /* 0x000fc600078e0200 */
[----:B------:R-:W-:Y:S01]  /*1b70*/  @!P2 SHF.L.U32 R14, R19, R14, RZ ;  /* 0x0000000e130ea219 */ /* 0x000fe200000006ff */
[----:B------:R-:W-:Y:S01]  /*1b80*/  UIADD3 UR4, UPT, UPT, UR4, 0x4, URZ ;  /* 0x0000000404047890 */ /* 0x000fe2000fffe0ff */
[----:B------:R-:W-:Y:S01]  /*1b90*/  BSSY.RECONVERGENT B0, `(.L_x_44) ;  /* 0x0000016000007945 */ /* 0x000fe20003800200 */
[----:B--2---:R-:W-:Y:S01]  /*1ba0*/  @!P1 LOP3.LUT R13, R10, R13, RZ, 0x3c, !PT ;  /* 0x0000000d0a0d9212 */ /* 0x004fe200078e3cff */
[----:B------:R-:W-:-:S05]  /*1bb0*/  IMAD.HI.U32 R10, R15, -0x2e48e8a7, RZ ;  /* 0xd1b717590f0a7827 */ /* 0x000fca00078e00ff */
[----:B------:R-:W-:Y:S02]  /*1bc0*/  SHF.R.U32.HI R10, RZ, 0xd, R10 ;  /* 0x0000000dff0a7819 */ /* 0x000fe4000001160a */
[----:B----4-:R-:W-:Y:S01]  /*1bd0*/  @!P2 LOP3.LUT R9, R9, R14, RZ, 0x3c, !PT ;  /* 0x0000000e0909a212 */ /* 0x010fe200078e3cff */
[----:B------:R0:W-:Y:S01]  /*1be0*/  @!P1 STG.E.U8 desc[UR12][R4.64+0x1], R13 ;  /* 0x0000010d04009986 */ /* 0x0001e2000c10110c */
[----:B---3--:R-:W-:Y:S01]  /*1bf0*/  @!P0 LOP3.LUT R11, R11, R12, RZ, 0x3c, !PT ;  /* 0x0000000c0b0b8212 */ /* 0x008fe200078e3cff */
[----:B------:R-:W-:Y:S02]  /*1c00*/  IMAD R17, R10, -0x2710, R15 ;  /* 0xffffd8f00a117824 */ /* 0x000fe400078e020f */
[----:B------:R0:W-:Y:S04]  /*1c10*/  @!P2 STG.E.U8 desc[UR12][R4.64+0x2], R9 ;  /* 0x000002090400a986 */ /* 0x0001e8000c10110c */
[----:B------:R0:W-:Y:S01]  /*1c20*/  @!P0 STG.E.U8 desc[UR12][R4.64], R11 ;  /* 0x0000000b04008986 */ /* 0x0001e2000c10110c */
[----:B------:R-:W-:-:S13]  /*1c30*/  ISETP.GE.U32.AND P0, PT, R17, R8, PT ;  /* 0x000000081100720c */ /* 0x000fda0003f06070 */
[----:B0-----:R-:W-:Y:S05]  /*1c40*/  @P0 BRA `(.L_x_45) ;  /* 0x0000000000280947 */ /* 0x001fea0003800000 */
[----:B------:R-:W2:Y:S01]  /*1c50*/  LDG.E.U8 R9, desc[UR12][R4.64+0x3] ;  /* 0x0000030c04097981 */ /* 0x000ea2000c1e1100 */
[----:B------:R-:W-:Y:S02]  /*1c60*/  IMAD R15, R15, R0, 0x3c6ef35f ;  /* 0x3c6ef35f0f0f7424 */ /* 0x000fe400078e0200 */
[----:B------:R-:W-:-:S03]  /*1c70*/  IMAD.MOV.U32 R11, RZ, RZ, 0x1 ;  /* 0x00000001ff0b7424 */ /* 0x000fc600078e00ff */
[----:B------:R-:W-:-:S04]  /*1c80*/  LOP3.LUT R10, R15, 0x7, RZ, 0xc0, !PT ;  /* 0x000000070f0a7812 */ /* 0x000fc800078ec0ff */
[----:B------:R-:W-:-:S04]  /*1c90*/  ISETP.GT.U32.AND P0, PT, R10, 0xffff, PT ;  /* 0x0000ffff0a00780c */ /* 0x000fc80003f04070 */
[----:B------:R-:W-:-:S04]  /*1ca0*/  SEL R10, R10, 0xffff, !P0 ;  /* 0x0000ffff0a0a7807 */ /* 0x000fc80004000000 */
[----:B------:R-:W-:-:S04]  /*1cb0*/  LOP3.LUT R10, R10, 0xffff, RZ, 0xc0, !PT ;  /* 0x0000ffff0a0a7812 */ /* 0x000fc800078ec0ff */
[----:B------:R-:W-:-:S04]  /*1cc0*/  SHF.L.U32 R10, R11, R10, RZ ;  /* 0x0000000a0b0a7219 */ /* 0x000fc800000006ff */
[----:B--2---:R-:W-:-:S05]  /*1cd0*/  LOP3.LUT R9, R9, R10, RZ, 0x3c, !PT ;  /* 0x0000000a09097212 */ /* 0x004fca00078e3cff */
[----:B------:R0:W-:Y:S02]  /*1ce0*/  STG.E.U8 desc[UR12][R4.64+0x3], R9 ;  /* 0x0000030904007986 */ /* 0x0001e4000c10110c */
.L_x_45:
[----:B------:R-:W-:Y:S05]  /*1cf0*/  BSYNC.RECONVERGENT B0 ;  /* 0x0000000000007941 */ /* 0x000fea0003800200 */
.L_x_44:
[----:B------:R-:W-:-:S09]  /*1d00*/  UISETP.NE.AND UP0, UPT, UR7, URZ, UPT ;  /* 0x000000ff0700728c */ /* 0x000fd2000bf05270 */
[----:B------:R-:W-:Y:S05]  /*1d10*/  BRA.U !UP0, `(.L_x_41) ;  /* 0x0000000108f47547 */ /* 0x000fea000b800000 */
[----:B------:R-:W-:-:S09]  /*1d20*/  UISETP.NE.AND UP0, UPT, UR7, 0x1, UPT ;  /* 0x000000010700788c */ /* 0x000fd2000bf05270 */
[----:B------:R-:W-:Y:S05]  /*1d30*/  BRA.U !UP0, `(.L_x_46) ;  /* 0x0000000108907547 */ /* 0x000fea000b800000 */
[----:B------:R-:W-:-:S04]  /*1d40*/  IMAD R15, R15, R0, 0x3c6ef35f ;  /* 0x3c6ef35f0f0f7424 */ /* 0x000fc800078e0200 */
[----:B01----:R-:W-:-:S05]  /*1d50*/  IMAD.HI.U32 R4, R15, -0x2e48e8a7, RZ ;  /* 0xd1b717590f047827 */ /* 0x003fca00078e00ff */
[----:B------:R-:W-:-:S05]  /*1d60*/  SHF.R.U32.HI R4, RZ, 0xd, R4 ;  /* 0x0000000dff047819 */ /* 0x000fca0000011604 */
[----:B--2---:R-:W-:Y:S01]  /*1d70*/  IMAD R5, R4, -0x2710, R15 ;  /* 0xffffd8f004057824 */ /* 0x004fe200078e020f */
[----:B------:R-:W-:-:S04]  /*1d80*/  IADD3 R4, P1, PT, R6, UR4, RZ ;  /* 0x0000000406047c10 */ /* 0x000fc8000ff3e0ff */
[----:B---3--:R-:W-:Y:S01]  /*1d90*/  ISETP.GE.U32.AND P0, PT, R5, R8, PT ;  /* 0x000000080500720c */ /* 0x008fe20003f06070 */
[----:B------:R-:W-:-:S12]  /*1da0*/  IMAD.X R5, RZ, RZ, R7, P1 ;  /* 0x000000ffff057224 */ /* 0x000fd800008e0607 */
[----:B------:R-:W2:Y:S01]  /*1db0*/  @!P0 LDG.E.U8 R10, desc[UR12][R4.64] ;  /* 0x0000000c040a8981 */ /* 0x000ea2000c1e1100 */
[-C--:B------:R-:W-:Y:S01]  /*1dc0*/  @!P0 IMAD R15, R15, R0.reuse, 0x3c6ef35f ;  /* 0x3c6ef35f0f0f8424 */ /* 0x080fe200078e0200 */
[----:B------:R-:W-:Y:S01]  /*1dd0*/  UIADD3 UR4, UPT, UPT, UR4, 0x2, URZ ;  /* 0x0000000204047890 */ /* 0x000fe2000fffe0ff */
[----:B------:R-:W-:Y:S01]  /*1de0*/  @!P0 IMAD.MOV.U32 R12, RZ, RZ, 0x1 ;  /* 0x00000001ff0c8424 */ /* 0x000fe200078e00ff */
[----:B------:R-:W-:Y:S02]  /*1df0*/  BSSY.RECONVERGENT B0, `(.L_x_46) ;  /* 0x0000018000007945 */ /* 0x000fe40003800200 */
[C---:B------:R-:W-:Y:S01]  /*1e00*/  @!P0 LOP3.LUT R9, R15.reuse, 0x7, RZ, 0xc0, !PT ;  /* 0x000000070f098812 */ /* 0x040fe200078ec0ff */
[----:B------:R-:W-:-:S03]  /*1e10*/  IMAD R15, R15, R0, 0x3c6ef35f ;  /* 0x3c6ef35f0f0f7424 */ /* 0x000fc600078e0200 */
[----:B------:R-:W-:Y:S01]  /*1e20*/  @!P0 ISETP.GT.U32.AND P1, PT, R9, 0xffff, PT ;  /* 0x0000ffff0900880c */ /* 0x000fe20003f24070 */
[----:B------:R-:W-:-:S03]  /*1e30*/  IMAD.HI.U32 R11, R15, -0x2e48e8a7, RZ ;  /* 0xd1b717590f0b7827 */ /* 0x000fc600078e00ff */
[----:B------:R-:W-:-:S04]  /*1e40*/  @!P0 SEL R9, R9, 0xffff, !P1 ;  /* 0x0000ffff09098807 */ /* 0x000fc80004800000 */
[----:B------:R-:W-:-:S04]  /*1e50*/  @!P0 LOP3.LUT R9, R9, 0xffff, RZ, 0xc0, !PT ;  /* 0x0000ffff09098812 */ /* 0x000fc800078ec0ff */
[----:B------:R-:W-:-:S04]  /*1e60*/  @!P0 SHF.L.U32 R9, R12, R9, RZ ;  /* 0x000000090c098219 */ /* 0x000fc800000006ff */
[----:B--2---:R-:W-:Y:S02]  /*1e70*/  @!P0 LOP3.LUT R9, R10, R9, RZ, 0x3c, !PT ;  /* 0x000000090a098212 */ /* 0x004fe400078e3cff */
[----:B------:R-:W-:-:S03]  /*1e80*/  SHF.R.U32.HI R10, RZ, 0xd, R11 ;  /* 0x0000000dff0a7819 */ /* 0x000fc6000001160b */
[----:B------:R0:W-:Y:S02]  /*1e90*/  @!P0 STG.E.U8 desc[UR12][R4.64], R9 ;  /* 0x0000000904008986 */ /* 0x0001e4000c10110c */
[----:B------:R-:W-:-:S05]  /*1ea0*/  IMAD R11, R10, -0x2710, R15 ;  /* 0xffffd8f00a0b7824 */ /* 0x000fca00078e020f */
        /* <DEDUP_REMOVED lines=12> */
.L_x_47:
[----:B------:R-:W-:Y:S05]  /*1f70*/  BSYNC.RECONVERGENT B0 ;  /* 0x0000000000007941 */ /* 0x000fea0003800200 */
.L_x_46:
[----:B------:R-:W-:-:S04]  /*1f80*/  ULOP3.LUT UR6, UR5, 0x1, URZ, 0xc0, !UPT ;  /* 0x0000000105067892 */ /* 0x000fc8000f8ec0ff */
[----:B------:R-:W-:-:S09]  /*1f90*/  UISETP.NE.U32.AND UP0, UPT, UR6, 0x1, UPT ;  /* 0x000000010600788c */ /* 0x000fd2000bf05070 */
[----:B------:R-:W-:Y:S05]  /*1fa0*/  BRA.U UP0, `(.L_x_41) ;  /* 0x0000000100507547 */ /* 0x000fea000b800000 */
[----:B------:R-:W-:Y:S01]  /*1fb0*/  IMAD R15, R15, R0, 0x3c6ef35f ;  /* 0x3c6ef35f0f0f7424 */ /* 0x000fe200078e0200 */
[----:B------:R-:W-:Y:S03]  /*1fc0*/  BSSY.RECONVERGENT B0, `(.L_x_41) ;  /* 0x0000012000007945 */ /* 0x000fe60003800200 */
[----:B01----:R-:W-:-:S05]  /*1fd0*/  IMAD.HI.U32 R4, R15, -0x2e48e8a7, RZ ;  /* 0xd1b717590f047827 */ /* 0x003fca00078e00ff */
[----:B------:R-:W-:-:S05]  /*1fe0*/  SHF.R.U32.HI R4, RZ, 0xd, R4 ;  /* 0x0000000dff047819 */ /* 0x000fca0000011604 */
[----:B--2---:R-:W-:-:S05]  /*1ff0*/  IMAD R5, R4, -0x2710, R15 ;  /* 0xffffd8f004057824 */ /* 0x004fca00078e020f */
[----:B---3--:R-:W-:-:S13]  /*2000*/  ISETP.GE.U32.AND P0, PT, R5, R8, PT ;  /* 0x000000080500720c */ /* 0x008fda0003f06070 */
[----:B------:R-:W-:Y:S05]  /*2010*/  @P0 BRA `(.L_x_48) ;  /* 0x0000000000300947 */ /* 0x000fea0003800000 */
[----:B------:R-:W-:-:S05]  /*2020*/  IADD3 R6, P0, PT, R6, UR4, RZ ;  /* 0x0000000406067c10 */ /* 0x000fca000ff1e0ff */
[----:B------:R-:W-:-:S05]  /*2030*/  IMAD.X R7, RZ, RZ, R7, P0 ;  /* 0x000000ffff077224 */ /* 0x000fca00000e0607 */
        /* <DEDUP_REMOVED lines=10> */
.L_x_48:
[----:B------:R-:W-:Y:S05]  /*20e0*/  BSYNC.RECONVERGENT B0 ;  /* 0x0000000000007941 */ /* 0x000fea0003800200 */
.L_x_41:
[----:B------:R-:W-:Y:S01]  /*20f0*/  STG.E desc[UR12][R2.64], R15 ;  /* 0x0000000f02007986 */ /* 0x000fe2000c10190c */
[----:B------:R-:W-:Y:S05]  /*2100*/  EXIT ;  /* 0x000000000000794d */ /* 0x000fea0003800000 */
.L_x_49:
        /* <DEDUP_REMOVED lines=15> */
.L_x_109:


//--------------------- .text.evaluate_fitness    --------------------------
	.section	.text.evaluate_fitness,"ax",@progbits
	.align	128
        .global         evaluate_fitness
        .type           evaluate_fitness,@function
        .size           evaluate_fitness,(.L_x_107 - evaluate_fitness)
        .other          evaluate_fitness,@"STO_CUDA_ENTRY STV_DEFAULT"
evaluate_fitness:
.text.evaluate_fitness:
        /* <DEDUP_REMOVED lines=8> */
[C---:B------:R-:W-:Y:S01]  /*0080*/  ISETP.GT.U32.AND P0, PT, R5.reuse, 0x1f, PT ;  /* 0x0000001f0500780c */ /* 0x040fe20003f04070 */
[----:B------:R-:W0:Y:S01]  /*0090*/  LDCU.64 UR6, c[0x0][0x358] ;  /* 0x00006b00ff0677ac */ /* 0x000e220008000a00 */
[----:B------:R-:W1:Y:S01]  /*00a0*/  S2UR UR5, SR_CgaCtaId ;  /* 0x00000000000579c3 */ /* 0x000e620000008800 */
[----:B------:R-:W2:Y:S10]  /*00b0*/  LDCU.64 UR8, c[0x0][0x380] ;  /* 0x00007000ff0877ac */ /* 0x000eb40008000a00 */
[----:B------:R-:W3:Y:S02]  /*00c0*/  @!P0 LDC.64 R6, c[0x0][0x388] ;  /* 0x0000e200ff068b82 */ /* 0x000ee40000000a00 */
[----:B---3--:R-:W-:-:S05]  /*00d0*/  @!P0 IADD3 R6, P1, PT, R5, R6, RZ ;  /* 0x0000000605068210 */ /* 0x008fca0007f3e0ff */
[----:B------:R-:W-:-:S05]  /*00e0*/  @!P0 IMAD.X R7, RZ, RZ, R7, P1 ;  /* 0x000000ffff078224 */ /* 0x000fca00008e0607 */
[----:B0-----:R-:W3:Y:S01]  /*00f0*/  @!P0 LDG.E.U8 R6, desc[UR6][R6.64] ;  /* 0x0000000606068981 */ /* 0x001ee2000c1e1100 */
[----:B------:R-:W-:Y:S01]  /*0100*/  UMOV UR4, 0x400 ;  /* 0x0000040000047882 */ /* 0x000fe20000000000 */
[----:B--2---:R-:W-:Y:S01]  /*0110*/  LEA R2, P1, R4, UR8, 0x5 ;  /* 0x0000000804027c11 */ /* 0x004fe2000f8228ff */
[----:B-1----:R-:W-:-:S04]  /*0120*/  ULEA UR4, UR5, UR4, 0x18 ;  /* 0x0000000405047291 */ /* 0x002fc8000f8ec0ff */
[----:B------:R-:W-:-:S05]  /*0130*/  IMAD.X R3, RZ, RZ, UR9, P1 ;  /* 0x00000009ff037e24 */ /* 0x000fca00088e06ff */
[----:B---3--:R-:W-:Y:S01]  /*0140*/  @!P0 STS.U8 [R5+UR4], R6 ;  /* 0x0000000605008988 */ /* 0x008fe20008000004 */
[----:B------:R-:W-:Y:S06]  /*0150*/  BAR.SYNC.DEFER_BLOCKING 0x0 ;  /* 0x0000000000007b1d */ /* 0x000fec0000010000 */
[----:B------:R-:W2:Y:S04]  /*0160*/  LDG.E.U8 R26, desc[UR6][R2.64] ;  /* 0x00000006021a7981 */ /* 0x000ea8000c1e1100 */
[----:B------:R-:W2:Y:S02]  /*0170*/  LDS.U8 R15, [UR4] ;  /* 0x00000004ff0f7984 */ /* 0x000ea40008000000 */
[----:B--2---:R-:W-:-:S13]  /*0180*/  ISETP.GE.U32.AND P0, PT, R26, R15, PT ;  /* 0x0000000f1a00720c */ /* 0x004fda0003f06070 */
[----:B------:R-:W-:Y:S05]  /*0190*/  @!P0 BRA `(.L_x_50) ;  /* 0x0000000c000c8947 */ /* 0x000fea0003800000 */
[----:B------:R-:W-:Y:S01]  /*01a0*/  ISETP.GT.U32.AND P0, PT, R26, R15, PT ;  /* 0x0000000f1a00720c */ /* 0x000fe20003f04070 */
[----:B------:R-:W-:-:S12]  /*01b0*/  BSSY.RECONVERGENT B0, `(.L_x_51) ;  /* 0x00000c7000007945 */ /* 0x000fd80003800200 */
[----:B------:R-:W-:Y:S05]  /*01c0*/  @!P0 BRA `(.L_x_52) ;  /* 0x0000000000108947 */ /* 0x000fea0003800000 */
[----:B------:R0:W5:Y:S04]  /*01d0*/  LDG.E.U8 R12, desc[UR6][R2.64+0x1] ;  /* 0x00000106020c7981 */ /* 0x000168000c1e1100 */
[----:B------:R-:W1:Y:S04]  /*01e0*/  LDS.U8 R6, [UR4+0x1] ;  /* 0x00000104ff067984 */ /* 0x000e680008000000 */
[----:B------:R-:W2:Y:S01]  /*01f0*/  LDS.U8 R11, [UR4+0x2] ;  /* 0x00000204ff0b7984 */ /* 0x000ea20008000000 */
[----:B------:R-:W-:Y:S05]  /*0200*/  BRA `(.L_x_53) ;  /* 0x0000000c00047947 */ /* 0x000fea0003800000 */
.L_x_52:
[----:B------:R-:W2:Y:S04]  /*0210*/  LDG.E.U8 R12, desc[UR6][R2.64+0x1] ;  /* 0x00000106020c7981 */ /* 0x000ea8000c1e1100 */
[----:B------:R-:W2:Y:S02]  /*0220*/  LDS.U8 R5, [UR4+0x1] ;  /* 0x00000104ff057984 */ /* 0x000ea40008000000 */
[----:B--2---:R-:W-:-:S13]  /*0230*/  ISETP.GE.U32.AND P0, PT, R12, R5, PT ;  /* 0x000000050c00720c */ /* 0x004fda0003f06070 */
[----:B------:R-:W-:Y:S05]  /*0240*/  @!P0 BRA `(.L_x_50) ;  /* 0x0000000800e08947 */ /* 0x000fea0003800000 */
[----:B------:R-:W3:Y:S01]  /*0250*/  LDS.U8 R11, [UR4+0x2] ;  /* 0x00000204ff0b7984 */ /* 0x000ee20008000000 */
[----:B------:R-:W-:Y:S02]  /*0260*/  PRMT R6, R5, 0x7610, R6 ;  /* 0x0000761005067816 */ /* 0x000fe40000000006 */
[----:B------:R-:W-:Y:S02]  /*0270*/  LOP3.LUT R5, R12, 0xffff, RZ, 0xc0, !PT ;  /* 0x0000ffff0c057812 */ /* 0x000fe400078ec0ff */
[----:B------:R-:W-:-:S04]  /*0280*/  LOP3.LUT R0, R6, 0xffff, RZ, 0xc0, !PT ;  /* 0x0000ffff06007812 */ /* 0x000fc800078ec0ff */
[----:B------:R-:W-:-:S13]  /*0290*/  ISETP.GT.U32.AND P0, PT, R5, R0, PT ;  /* 0x000000000500720c */ /* 0x000fda0003f04070 */
[----:B------:R-:W-:Y:S05]  /*02a0*/  @P0 BRA `(.L_x_53) ;  /* 0x0000000800dc0947 */ /* 0x000fea0003800000 */
[----:B------:R-:W2:Y:S01]  /*02b0*/  LDG.E.U8 R0, desc[UR6][R2.64+0x2] ;  /* 0x0000020602007981 */ /* 0x000ea2000c1e1100 */
[----:B---3--:R-:W-:-:S04]  /*02c0*/  LOP3.LUT R5, R11, 0xffff, RZ, 0xc0, !PT ;  /* 0x0000ffff0b057812 */ /* 0x008fc800078ec0ff */
[----:B--2---:R-:W-:-:S13]  /*02d0*/  ISETP.GE.U32.AND P0, PT, R0, R5, PT ;  /* 0x000000050000720c */ /* 0x004fda0003f06070 */
[----:B------:R-:W-:Y:S05]  /*02e0*/  @!P0 BRA `(.L_x_50) ;  /* 0x0000000800b88947 */ /* 0x000fea0003800000 */
[----:B------:R-:W-:-:S13]  /*02f0*/  ISETP.GT.U32.AND P0, PT, R0, R5, PT ;  /* 0x000000050000720c */ /* 0x000fda0003f04070 */
[----:B------:R-:W-:Y:S05]  /*0300*/  @P0 BRA `(.L_x_53) ;  /* 0x0000000800c40947 */ /* 0x000fea0003800000 */
[----:B------:R-:W2:Y:S04]  /*0310*/  LDG.E.U8 R0, desc[UR6][R2.64+0x3] ;  /* 0x0000030602007981 */ /* 0x000ea8000c1e1100 */
[----:B------:R-:W2:Y:S02]  /*0320*/  LDS.U8 R5, [UR4+0x3] ;  /* 0x00000304ff057984 */ /* 0x000ea40008000000 */
        /* <DEDUP_REMOVED lines=168> */
[----:B--2---:R-:W-:-:S13]  /*0db0*/  ISETP.GT.U32.AND P0, PT, R0, R5, PT ;  /* 0x000000050000720c */ /* 0x004fda0003f04070 */
[----:B------:R-:W-:Y:S05]  /*0dc0*/  @P0 BRA `(.L_x_53) ;  /* 0x0000000000140947 */ /* 0x000fea0003800000 */
.L_x_50:
[----:B------:R-:W0:Y:S01]  /*0dd0*/  LDC.64 R2, c[0x0][0x390] ;  /* 0x0000e400ff027b82 */ /* 0x000e220000000a00 */
[----:B------:R-:W-:Y:S02]  /*0de0*/  IMAD.MOV.U32 R7, RZ, RZ, 0x497423f0 ;  /* 0x497423f0ff077424 */ /* 0x000fe400078e00ff */
[----:B0-----:R-:W-:-:S05]  /*0df0*/  IMAD.WIDE.U32 R4, R4, 0x4, R2 ;  /* 0x0000000404047825 */ /* 0x001fca00078e0002 */
[----:B------:R-:W-:Y:S01]  /*0e00*/  STG.E desc[UR6][R4.64], R7 ;  /* 0x0000000704007986 */ /* 0x000fe2000c101906 */
[----:B------:R-:W-:Y:S05]  /*0e10*/  EXIT ;  /* 0x000000000000794d */ /* 0x000fea0003800000 */
.L_x_53:
[----:B------:R-:W-:Y:S05]  /*0e20*/  BSYNC.RECONVERGENT B0 ;  /* 0x0000000000007941 */ /* 0x000fea0003800200 */
.L_x_51:
[----:B------:R-:W4:Y:S04]  /*0e30*/  LDG.E.U8 R19, desc[UR6][R2.64+0x2] ;  /* 0x0000020602137981 */ /* 0x000f28000c1e1100 */
        /* <DEDUP_REMOVED lines=11> */
[----:B------:R-:W0:Y:S04]  /*0ef0*/  LDS.U8 R24, [UR4+0x3] ;  /* 0x00000304ff187984 */ /* 0x000e280008000000 */
[----:B------:R-:W0:Y:S01]  /*0f00*/  LDS.U8 R14, [UR4+0x4] ;  /* 0x00000404ff0e7984 */ /* 0x000e220008000000 */
[----:B-----5:R-:W-:-:S03]  /*0f10*/  LOP3.LUT R21, R12, 0xff, RZ, 0xc0, !PT ;  /* 0x000000ff0c157812 */ /* 0x020fc600078ec0ff */
[----:B------:R-:W4:Y:S01]  /*0f20*/  LDG.E.U8 R10, desc[UR6][R2.64+0xe] ;  /* 0x00000e06020a7981 */ /* 0x000f22000c1e1100 */
[----:B-1----:R-:W-:-:S03]  /*0f30*/  LOP3.LUT R28, R6, 0xff, RZ, 0xc0, !PT ;  /* 0x000000ff061c7812 */ /* 0x002fc600078ec0ff */
[----:B------:R-:W1:Y:S04]  /*0f40*/  LDS.U8 R12, [UR4+0x5] ;  /* 0x00000504ff0c7984 */ /* 0x000e680008000000 */
[----:B------:R-:W4:Y:S01]  /*0f50*/  LDG.E.U8 R6, desc[UR6][R2.64+0xf] ;  /* 0x00000f0602067981 */ /* 0x000f22000c1e1100 */
[----:B------:R-:W-:Y:S02]  /*0f60*/  IMAD.IADD R26, R26, 0x1, -R15 ;  /* 0x000000011a1a7824 */ /* 0x000fe400078e0a0f */
[----:B------:R-:W-:Y:S01]  /*0f70*/  IMAD.IADD R21, R21, 0x1, -R28 ;  /* 0x0000000115157824 */ /* 0x000fe200078e0a1c */
[----:B------:R-:W1:Y:S01]  /*0f80*/  LDS.U8 R25, [UR4+0x6] ;  /* 0x00000604ff197984 */ /* 0x000e620008000000 */
[----:B--23--:R-:W-:-:S03]  /*0f90*/  LOP3.LUT R28, R11, 0xff, RZ, 0xc0, !PT ;  /* 0x000000ff0b1c7812 */ /* 0x00cfc600078ec0ff */
[----:B------:R-:W2:Y:S01]  /*0fa0*/  LDG.E.U8 R15, desc[UR6][R2.64+0x10] ;  /* 0x00001006020f7981 */ /* 0x000ea2000c1e1100 */
[----:B------:R-:W-:Y:S02]  /*0fb0*/  I2FP.F32.S32 R26, R26 ;  /* 0x0000001a001a7245 */ /* 0x000fe40000201400 */
[----:B------:R-:W-:Y:S01]  /*0fc0*/  I2FP.F32.S32 R21, R21 ;  /* 0x0000001500157245 */ /* 0x000fe20000201400 */
[----:B------:R-:W3:Y:S04]  /*0fd0*/  LDS.U8 R23, [UR4+0x7] ;  /* 0x00000704ff177984 */ /* 0x000ee80008000000 */
[----:B------:R-:W2:Y:S01]  /*0fe0*/  LDG.E.U8 R11, desc[UR6][R2.64+0x11] ;  /* 0x00001106020b7981 */ /* 0x000ea2000c1e1100 */
[----:B------:R-:W-:-:S03]  /*0ff0*/  FFMA R26, R21, 0.96875, R26 ;  /* 0x3f780000151a7823 */ /* 0x000fc6000000001a */
[----:B------:R-:W3:Y:S01]  /*1000*/  LDS.U8 R21, [UR4+0x8] ;  /* 0x00000804ff157984 */ /* 0x000ee20008000000 */
[----:B----4-:R-:W-:-:S03]  /*1010*/  IMAD.IADD R19, R19, 0x1, -R28 ;  /* 0x0000000113137824 */ /* 0x010fc600078e0a1c */
[----:B------:R-:W-:Y:S01]  /*1020*/  LDS.U8 R28, [UR4+0xb] ;  /* 0x00000b04ff1c7984 */ /* 0x000fe20008000000 */
[----:B0-----:R-:W-:Y:S01]  /*1030*/  IMAD.IADD R24, R9, 0x1, -R24 ;  /* 0x0000000109187824 */ /* 0x001fe200078e0a18 */
[----:B------:R-:W-:Y:S02]  /*1040*/  I2FP.F32.S32 R19, R19 ;  /* 0x0000001300137245 */ /* 0x000fe40000201400 */
[----:B------:R-:W4:Y:S01]  /*1050*/  LDG.E.U8 R9, desc[UR6][R2.64+0x12] ;  /* 0x0000120602097981 */ /* 0x000f22000c1e1100 */
[----:B------:R-:W-:Y:S01]  /*1060*/  IMAD.IADD R14, R7, 0x1, -R14 ;  /* 0x00000001070e7824 */ /* 0x000fe200078e0a0e */
[----:B------:R-:W-:Y:S01]  /*1070*/  I2FP.F32.S32 R24, R24 ;  /* 0x0000001800187245 */ /* 0x000fe20000201400 */
[----:B------:R-:W-:Y:S01]  /*1080*/  FFMA R19, R19, 0.9375, R26 ;  /* 0x3f70000013137823 */ /* 0x000fe2000000001a */
[----:B------:R-:W4:Y:S02]  /*1090*/  LDG.E.U8 R7, desc[UR6][R2.64+0x13] ;  /* 0x0000130602077981 */ /* 0x000f24000c1e1100 */
[----:B------:R-:W-:Y:S01]  /*10a0*/  I2FP.F32.S32 R14, R14 ;  /* 0x0000000e000e7245 */ /* 0x000fe20000201400 */
[----:B------:R-:W-:Y:S01]  /*10b0*/  FFMA R19, R24, 0.90625, R19 ;  /* 0x3f68000018137823 */ /* 0x000fe20000000013 */
[----:B-1----:R-:W-:-:S02]  /*10c0*/  IMAD.IADD R24, R5, 0x1, -R12 ;  /* 0x0000000105187824 */ /* 0x002fc400078e0a0c */
[----:B------:R-:W4:Y:S01]  /*10d0*/  LDG.E.U8 R5, desc[UR6][R2.64+0x15] ;  /* 0x0000150602057981 */ /* 0x000f22000c1e1100 */
[----:B------:R-:W-:-:S03]  /*10e0*/  FFMA R12, R14, 0.875, R19 ;  /* 0x3f6000000e0c7823 */ /* 0x000fc60000000013 */
[----:B------:R-:W4:Y:S04]  /*10f0*/  LDG.E.U8 R14, desc[UR6][R2.64+0x14] ;  /* 0x00001406020e7981 */ /* 0x000f28000c1e1100 */
[----:B------:R-:W0:Y:S01]  /*1100*/  LDS.U8 R19, [UR4+0x9] ;  /* 0x00000904ff137984 */ /* 0x000e220008000000 */
[----:B------:R-:W-:Y:S01]  /*1110*/  I2FP.F32.S32 R27, R24 ;  /* 0x00000018001b7245 */ /* 0x000fe20000201400 */
[----:B------:R-:W-:Y:S02]  /*1120*/  IMAD.IADD R25, R0, 0x1, -R25 ;  /* 0x0000000100197824 */ /* 0x000fe400078e0a19 */
[----:B------:R-:W4:Y:S02]  /*1130*/  LDG.E.U8 R0, desc[UR6][R2.64+0x16] ;  /* 0x0000160602007981 */ /* 0x000f24000c1e1100 */
[----:B------:R-:W-:Y:S01]  /*1140*/  FFMA R27, R27, 0.84375, R12 ;  /* 0x3f5800001b1b7823 */ /* 0x000fe2000000000c */
[----:B---3--:R-:W-:Y:S01]  /*1150*/  IMAD.IADD R22, R22, 0x1, -R23 ;  /* 0x0000000116167824 */ /* 0x008fe200078e0a17 */
[----:B------:R-:W3:Y:S01]  /*1160*/  LDG.E.U8 R12, desc[UR6][R2.64+0x17] ;  /* 0x00001706020c7981 */ /* 0x000ee2000c1e1100 */
[----:B------:R-:W-:-:S03]  /*1170*/  I2FP.F32.S32 R24, R25 ;  /* 0x0000001900187245 */ /* 0x000fc60000201400 */
[----:B------:R-:W3:Y:S01]  /*1180*/  LDG.E.U8 R23, desc[UR6][R2.64+0x18] ;  /* 0x0000180602177981 */ /* 0x000ee2000c1e1100 */
[----:B------:R-:W-:Y:S01]  /*1190*/  I2FP.F32.S32 R25, R22 ;  /* 0x0000001600197245 */ /* 0x000fe20000201400 */
[----:B------:R-:W-:Y:S01]  /*11a0*/  FFMA R24, R24, 0.8125, R27 ;  /* 0x3f50000018187823 */ /* 0x000fe2000000001b */
[----:B------:R-:W-:Y:S01]  /*11b0*/  IMAD.IADD R20, R20, 0x1, -R21 ;  /* 0x0000000114147824 */ /* 0x000fe200078e0a15 */
[----:B------:R-:W3:Y:S02]  /*11c0*/  LDG.E.U8 R22, desc[UR6][R2.64+0x19] ;  /* 0x0000190602167981 */ /* 0x000ee4000c1e1100 */
[----:B------:R-:W-:Y:S02]  /*11d0*/  FFMA R26, R25, 0.78125, R24 ;  /* 0x3f480000191a7823 */ /* 0x000fe40000000018 */
[----:B------:R-:W3:Y:S01]  /*11e0*/  LDG.E.U8 R25, desc[UR6][R2.64+0x1a] ;  /* 0x00001a0602197981 */ /* 0x000ee2000c1e1100 */
[----:B------:R-:W-:-:S03]  /*11f0*/  I2FP.F32.S32 R21, R20 ;  /* 0x0000001400157245 */ /* 0x000fc60000201400 */
[----:B------:R-:W3:Y:S02]  /*1200*/  LDG.E.U8 R24, desc[UR6][R2.64+0x1b] ;  /* 0x00001b0602187981 */ /* 0x000ee4000c1e1100 */
[----:B------:R-:W-:Y:S02]  /*1210*/  FFMA R26, R21, 0.75, R26 ;  /* 0x3f400000151a7823 */ /* 0x000fe4000000001a */
[----:B------:R-:W3:Y:S04]  /*1220*/  LDG.E.U8 R21, desc[UR6][R2.64+0x1c] ;  /* 0x00001c0602157981 */ /* 0x000ee8000c1e1100 */
[----:B------:R-:W3:Y:S01]  /*1230*/  LDG.E.U8 R20, desc[UR6][R2.64+0x1d] ;  /* 0x00001d0602147981 */ /* 0x000ee2000c1e1100 */
[----:B0-----:R-:W-:-:S03]  /*1240*/  IMAD.IADD R27, R18, 0x1, -R19 ;  /* 0x00000001121b7824 */ /* 0x001fc600078e0a13 */
[----:B------:R-:W3:Y:S04]  /*1250*/  LDG.E.U8 R18, desc[UR6][R2.64+0x1e] ;  /* 0x00001e0602127981 */ /* 0x000ee8000c1e1100 */
[----:B------:R0:W3:Y:S01]  /*1260*/  LDG.E.U8 R19, desc[UR6][R2.64+0x1f] ;  /* 0x00001f0602137981 */ /* 0x0000e2000c1e1100 */
[----:B------:R-:W-:-:S05]  /*1270*/  I2FP.F32.S32 R27, R27 ;  /* 0x0000001b001b7245 */ /* 0x000fca0000201400 */
[----:B------:R-:W-:Y:S02]  /*1280*/  FFMA R26, R27, 0.71875, R26 ;  /* 0x3f3800001b1a7823 */ /* 0x000fe4000000001a */
[----:B------:R-:W1:Y:S01]  /*1290*/  LDS.U8 R27, [UR4+0xa] ;  /* 0x00000a04ff1b7984 */ /* 0x000e620008000000 */
[----:B------:R-:W-:-:S03]  /*12a0*/  IMAD.IADD R13, R13, 0x1, -R28 ;  /* 0x000000010d0d7824 */ /* 0x000fc600078e0a1c */
[----:B0-----:R-:W0:Y:S01]  /*12b0*/  LDS.U8 R3, [UR4+0xe] ;  /* 0x00000e04ff037984 */ /* 0x001e220008000000 */
[----:B-1----:R-:W-:-:S05]  /*12c0*/  IMAD.IADD R16, R16, 0x1, -R27 ;  /* 0x0000000110107824 */ /* 0x002fca00078e0a1b */
[----:B------:R-:W-:Y:S02]  /*12d0*/  I2FP.F32.S32 R27, R16 ;  /* 0x00000010001b7245 */ /* 0x000fe40000201400 */
[----:B------:R-:W-:Y:S03]  /*12e0*/  LDS.U8 R16, [UR4+0xd] ;  /* 0x00000d04ff107984 */ /* 0x000fe60008000000 */
[----:B------:R-:W-:Y:S02]  /*12f0*/  FFMA R26, R27, 0.6875, R26 ;  /* 0x3f3000001b1a7823 */ /* 0x000fe4000000001a */
[----:B------:R-:W1:Y:S01]  /*1300*/  LDS.U8 R27, [UR4+0xc] ;  /* 0x00000c04ff1b7984 */ /* 0x000e620008000000 */
[----:B------:R-:W-:-:S05]  /*1310*/  I2FP.F32.S32 R13, R13 ;  /* 0x0000000d000d7245 */ /* 0x000fca0000201400 */
[----:B------:R-:W-:Y:S02]  /*1320*/  FFMA R2, R13, 0.65625, R26 ;  /* 0x3f2800000d027823 */ /* 0x000fe4000000001a */
[----:B------:R-:W2:Y:S04]  /*1330*/  LDS.U8 R13, [UR4+0xf] ;  /* 0x00000f04ff0d7984 */ /* 0x000ea80008000000 */
[----:B------:R-:W2:Y:S01]  /*1340*/  LDS.U8 R26, [UR4+0x10] ;  /* 0x00001004ff1a7984 */ /* 0x000ea20008000000 */
[----:B0-----:R-:W-:Y:S02]  /*1350*/  IMAD.IADD R3, R10, 0x1, -R3 ;  /* 0x000000010a037824 */ /* 0x001fe400078e0a03 */
[----:B-1----:R-:W-:Y:S02]  /*1360*/  IMAD.IADD R8, R8, 0x1, -R27 ;  /* 0x0000000108087824 */ /* 0x002fe400078e0a1b */
[----:B------:R-:W-:-:S02]  /*1370*/  IMAD.IADD R27, R17, 0x1, -R16 ;  /* 0x00000001111b7824 */ /* 0x000fc400078e0a10 */
[----:B------:R-:W0:Y:S01]  /*1380*/  LDS.U8 R16, [UR4+0x11] ;  /* 0x00001104ff107984 */ /* 0x000e220008000000 */
[----:B------:R-:W-:Y:S02]  /*1390*/  I2FP.F32.S32 R17, R8 ;  /* 0x0000000800117245 */ /* 0x000fe40000201400 */
[----:B------:R-:W-:Y:S01]  /*13a0*/  I2FP.F32.S32 R27, R27 ;  /* 0x0000001b001b7245 */ /* 0x000fe20000201400 */
[----:B------:R-:W-:Y:S02]  /*13b0*/  LDS.U8 R8, [UR4+0x13] ;  /* 0x00001304ff087984 */ /* 0x000fe40008000000 */
[----:B------:R-:W-:-:S04]  /*13c0*/  FFMA R2, R17, 0.625, R2 ;  /* 0x3f20000011027823 */ /* 0x000fc80000000002 */
[----:B------:R-:W-:Y:S02]  /*13d0*/  FFMA R27, R27, 0.59375, R2 ;  /* 0x3f1800001b1b7823 */ /* 0x000fe40000000002 */
[----:B------:R-:W4:Y:S01]  /*13e0*/  LDS.U8 R2, [UR4+0x12] ;  /* 0x00001204ff027984 */ /* 0x000f220008000000 */
[----:B------:R-:W-:-:S03]  /*13f0*/  I2FP.F32.S32 R10, R3 ;  /* 0x00000003000a7245 */ /* 0x000fc60000201400 */
[----:B------:R-:W1:Y:S01]  /*1400*/  LDS.U8 R3, [UR4+0x14] ;  /* 0x00001404ff037984 */ /* 0x000e620008000000 */
[----:B--2---:R-:W-:-:S03]  /*1410*/  IMAD.IADD R13, R6, 0x1, -R13 ;  /* 0x00000001060d7824 */ /* 0x004fc600078e0a0d */
[----:B------:R-:W2:Y:S02]  /*1420*/  LDS.U8 R6, [UR4+0x15] ;  /* 0x00001504ff067984 */ /* 0x000ea40008000000 */
[----:B------:R-:W-:Y:S02]  /*1430*/  I2FP.F32.S32 R17, R13 ;  /* 0x0000000d00117245 */ /* 0x000fe40000201400 */
[----:B------:R-:W2:Y:S01]  /*1440*/  LDS.U8 R13, [UR4+0x16] ;  /* 0x00001604ff0d7984 */ /* 0x000ea20008000000 */
[----:B------:R-:W-:Y:S01]  /*1450*/  FFMA R10, R10, 0.5625, R27 ;  /* 0x3f1000000a0a7823 */ /* 0x000fe2000000001b */
[----:B------:R-:W-:Y:S02]  /*1460*/  IMAD.IADD R26, R15, 0x1, -R26 ;  /* 0x000000010f1a7824 */ /* 0x000fe400078e0a1a */
[----:B------:R-:W3:Y:S01]  /*1470*/  LDS.U8 R15, [UR4+0x17] ;  /* 0x00001704ff0f7984 */ /* 0x000ee20008000000 */
[----:B------:R-:W-:Y:S02]  /*1480*/  FFMA R17, R17, 0.53125, R10 ;  /* 0x3f08000011117823 */ /* 0x000fe4000000000a */
[----:B------:R-:W-:Y:S01]  /*1490*/  I2FP.F32.S32 R26, R26 ;  /* 0x0000001a001a7245 */ /* 0x000fe20000201400 */
[----:B------:R-:W3:Y:S04]  /*14a0*/  LDS.U8 R10, [UR4+0x18] ;  /* 0x00001804ff0a7984 */ /* 0x000ee80008000000 */
[----:B------:R-:W-:Y:S01]  /*14b0*/  FFMA R17, R26, 0.5, R17 ;  /* 0x3f0000001a117823 */ /* 0x000fe20000000011 */
[----:B0-----:R-:W-:-:S02]  /*14c0*/  IMAD.IADD R16, R11, 0x1, -R16 ;  /* 0x000000010b107824 */ /* 0x001fc400078e0a10 */
[----:B------:R-:W0:Y:S03]  /*14d0*/  LDS.U8 R11, [UR4+0x19] ;  /* 0x00001904ff0b7984 */ /* 0x000e260008000000 */
[----:B------:R-:W-:-:S05]  /*14e0*/  I2FP.F32.S32 R16, R16 ;  /* 0x0000001000107245 */ /* 0x000fca0000201400 */
[----:B------:R-:W-:Y:S01]  /*14f0*/  FFMA R16, R16, 0.46875, R17 ;  /* 0x3ef0000010107823 */ /* 0x000fe20000000011 */
[----:B----4-:R-:W-:Y:S02]  /*1500*/  IMAD.IADD R26, R9, 0x1, -R2 ;  /* 0x00000001091a7824 */ /* 0x010fe400078e0a02 */
[----:B------:R-:W4:Y:S03]  /*1510*/  LDS.U8 R2, [UR4+0x1a] ;  /* 0x00001a04ff027984 */ /* 0x000f260008000000 */
[----:B------:R-:W-:Y:S01]  /*1520*/  I2FP.F32.S32 R17, R26 ;  /* 0x0000001a00117245 */ /* 0x000fe20000201400 */
[----:B------:R-:W4:Y:S01]  /*1530*/  LDS.U8 R9, [UR4+0x1b] ;  /* 0x00001b04ff097984 */ /* 0x000f220008000000 */
[----:B------:R-:W-:-:S03]  /*1540*/  IMAD.IADD R7, R7, 0x1, -R8 ;  /* 0x0000000107077824 */ /* 0x000fc600078e0a08 */
[----:B------:R-:W4:Y:S01]  /*1550*/  LDS.U8 R8, [UR4+0x1c] ;  /* 0x00001c04ff087984 */ /* 0x000f220008000000 */
[----:B------:R-:W-:Y:S01]  /*1560*/  FFMA R16, R17, 0.4375, R16 ;  /* 0x3ee0000011107823 */ /* 0x000fe20000000010 */
[----:B------:R-:W-:Y:S02]  /*1570*/  I2FP.F32.S32 R17, R7 ;  /* 0x0000000700117245 */ /* 0x000fe40000201400 */
[----:B------:R-:W4:Y:S01]  /*1580*/  LDS.U8 R7, [UR4+0x1d] ;  /* 0x00001d04ff077984 */ /* 0x000f220008000000 */
[----:B-1----:R-:W-:-:S03]  /*1590*/  IMAD.IADD R14, R14, 0x1, -R3 ;  /* 0x000000010e0e7824 */ /* 0x002fc600078e0a03 */
[----:B------:R-:W1:Y:S01]  /*15a0*/  LDS.U8 R3, [UR4+0x1e] ;  /* 0x00001e04ff037984 */ /* 0x000e620008000000 */
[----:B------:R-:W-:Y:S01]  /*15b0*/  FFMA R16, R17, 0.40625, R16 ;  /* 0x3ed0000011107823 */ /* 0x000fe20000000010 */
[----:B--2---:R-:W-:Y:S01]  /*15c0*/  IMAD.IADD R17, R5, 0x1, -R6 ;  /* 0x0000000105117824 */ /* 0x004fe200078e0a06 */
[----:B------:R-:W-:Y:S01]  /*15d0*/  I2FP.F32.S32 R5, R14 ;  /* 0x0000000e00057245 */ /* 0x000fe20000201400 */
[----:B------:R-:W2:Y:S01]  /*15e0*/  LDS.U8 R6, [UR4+0x1f] ;  /* 0x00001f04ff067984 */ /* 0x000ea20008000000 */
[----:B------:R-:W-:Y:S02]  /*15f0*/  IMAD.IADD R13, R0, 0x1, -R13 ;  /* 0x00000001000d7824 */ /* 0x000fe400078e0a0d */
[----:B------:R-:W-:Y:S01]  /*1600*/  I2FP.F32.S32 R0, R17 ;  /* 0x0000001100007245 */ /* 0x000fe20000201400 */
[----:B------:R-:W-:Y:S01]  /*1610*/  FFMA R5, R5, 0.375, R16 ;  /* 0x3ec0000005057823 */ /* 0x000fe20000000010 */
[----:B---3--:R-:W-:Y:S01]  /*1620*/  IMAD.IADD R12, R12, 0x1, -R15 ;  /* 0x000000010c0c7824 */ /* 0x008fe200078e0a0f */
[----:B------:R-:W-:-:S02]  /*1630*/  I2FP.F32.S32 R13, R13 ;  /* 0x0000000d000d7245 */ /* 0x000fc40000201400 */
[----:B------:R-:W-:Y:S01]  /*1640*/  FFMA R0, R0, 0.34375, R5 ;  /* 0x3eb0000000007823 */ /* 0x000fe20000000005 */
[----:B------:R-:W-:Y:S01]  /*1650*/  IMAD.IADD R10, R23, 0x1, -R10 ;  /* 0x00000001170a7824 */ /* 0x000fe200078e0a0a */
[----:B------:R-:W-:Y:S02]  /*1660*/  I2FP.F32.S32 R5, R12 ;  /* 0x0000000c00057245 */ /* 0x000fe40000201400 */
[----:B------:R-:W-:Y:S01]  /*1670*/  FFMA R0, R13, 0.3125, R0 ;  /* 0x3ea000000d007823 */ /* 0x000fe20000000000 */
[----:B0-----:R-:W-:Y:S01]  /*1680*/  IMAD.IADD R22, R22, 0x1, -R11 ;  /* 0x0000000116167824 */ /* 0x001fe200078e0a0b */
[----:B------:R-:W-:Y:S02]  /*1690*/  I2FP.F32.S32 R11, R10 ;  /* 0x0000000a000b7245 */ /* 0x000fe40000201400 */
[----:B------:R-:W-:Y:S02]  /*16a0*/  FFMA R0, R5, 0.28125, R0 ;  /* 0x3e90000005007823 */ /* 0x000fe40000000000 */
[----:B------:R-:W-:Y:S01]  /*16b0*/  I2FP.F32.S32 R5, R22 ;  /* 0x0000001600057245 */ /* 0x000fe20000201400 */
[----:B----4-:R-:W-:-:S02]  /*16c0*/  IMAD.IADD R2, R25, 0x1, -R2 ;  /* 0x0000000119027824 */ /* 0x010fc400078e0a02 */
[----:B------:R-:W-:Y:S01]  /*16d0*/  FFMA R0, R11, 0.25, R0 ;  /* 0x3e8000000b007823 */ /* 0x000fe20000000000 */
[----:B------:R-:W-:Y:S02]  /*16e0*/  IMAD.IADD R24, R24, 0x1, -R9 ;  /* 0x0000000118187824 */ /* 0x000fe400078e0a09 */
[----:B------:R-:W-:Y:S01]  /*16f0*/  I2FP.F32.S32 R9, R2 ;  /* 0x0000000200097245 */ /* 0x000fe20000201400 */
[----:B------:R-:W-:Y:S01]  /*1700*/  FFMA R0, R5, 0.21875, R0 ;  /* 0x3e60000005007823 */ /* 0x000fe20000000000 */
[----:B------:R-:W-:Y:S01]  /*1710*/  IMAD.IADD R8, R21, 0x1, -R8 ;  /* 0x0000000115087824 */ /* 0x000fe200078e0a08 */
[----:B------:R-:W-:Y:S02]  /*1720*/  I2FP.F32.S32 R5, R24 ;  /* 0x0000001800057245 */ /* 0x000fe40000201400 */
[----:B------:R-:W-:Y:S01]  /*1730*/  FFMA R0, R9, 0.1875, R0 ;  /* 0x3e40000009007823 */ /* 0x000fe20000000000 */
[----:B------:R-:W-:Y:S01]  /*1740*/  IMAD.IADD R20, R20, 0x1, -R7 ;  /* 0x0000000114147824 */ /* 0x000fe200078e0a07 */
[----:B------:R-:W-:-:S02]  /*1750*/  I2FP.F32.S32 R7, R8 ;  /* 0x0000000800077245 */ /* 0x000fc40000201400 */
[----:B------:R-:W-:Y:S02]  /*1760*/  FFMA R0, R5, 0.15625, R0 ;  /* 0x3e20000005007823 */ /* 0x000fe40000000000 */
[----:B------:R-:W-:Y:S01]  /*1770*/  I2FP.F32.S32 R5, R20 ;  /* 0x0000001400057245 */ /* 0x000fe20000201400 */
[----:B-1----:R-:W-:Y:S02]  /*1780*/  IMAD.IADD R3, R18, 0x1, -R3 ;  /* 0x0000000112037824 */ /* 0x002fe400078e0a03 */
[----:B------:R-:W-:Y:S01]  /*1790*/  FFMA R0, R7, 0.125, R0 ;  /* 0x3e00000007007823 */ /* 0x000fe20000000000 */
[----:B--2---:R-:W-:Y:S02]  /*17a0*/  IMAD.IADD R6, R19, 0x1, -R6 ;  /* 0x0000000113067824 */ /* 0x004fe400078e0a06 */
[----:B------:R-:W-:Y:S01]  /*17b0*/  I2FP.F32.S32 R3, R3 ;  /* 0x0000000300037245 */ /* 0x000fe20000201400 */
[----:B------:R-:W-:Y:S02]  /*17c0*/  FFMA R0, R5, 0.09375, R0 ;  /* 0x3dc0000005007823 */ /* 0x000fe40000000000 */
[----:B------:R-:W-:-:S02]  /*17d0*/  I2FP.F32.S32 R5, R6 ;  /* 0x0000000600057245 */ /* 0x000fc40000201400 */
[----:B------:R-:W-:Y:S01]  /*17e0*/  FFMA R0, R3, 0.0625, R0 ;  /* 0x3d80000003007823 */ /* 0x000fe20000000000 */
[----:B------:R-:W-:Y:S02]  /*17f0*/  IMAD.MOV.U32 R7, RZ, RZ, 0x3a83126f ;  /* 0x3a83126fff077424 */ /* 0x000fe400078e00ff */
[----:B------:R-:W-:Y:S02]  /*1800*/  IMAD.MOV.U32 R2, RZ, RZ, 0x447a0000 ;  /* 0x447a0000ff027424 */ /* 0x000fe400078e00ff */
[----:B------:R-:W-:Y:S02]  /*1810*/  FFMA R0, R5, 0.03125, R0 ;  /* 0x3d00000005007823 */ /* 0x000fe40000000000 */
[----:B------:R-:W-:Y:S02]  /*1820*/  FFMA R2, R7, -R2, 1 ;  /* 0x3f80000007027423 */ /* 0x000fe40000000802 */
[----:B------:R-:W0:Y:S02]  /*1830*/  FCHK P0, |R0|, 1000 ;  /* 0x447a000000007902 */ /* 0x000e240000000200 */
[----:B------:R-:W-:-:S04]  /*1840*/  FFMA R3, R2, R7, 0.0010000000474974513054 ;  /* 0x3a83126f02037423 */ /* 0x000fc80000000007 */
[----:B------:R-:W-:Y:S01]  /*1850*/  FFMA R2, |R0|, R3, RZ ;  /* 0x0000000300027223 */ /* 0x000fe200000002ff */
[----:B------:R-:W-:Y:S03]  /*1860*/  BSSY.RECONVERGENT B1, `(.L_x_54) ;  /* 0x0000008000017945 */ /* 0x000fe60003800200 */
[----:B------:R-:W-:-:S04]  /*1870*/  FFMA R5, R2, -1000, |R0| ;  /* 0xc47a000002057823 */ /* 0x000fc80000000400 */
[----:B------:R-:W-:Y:S01]  /*1880*/  FFMA R2, R3, R5, R2 ;  /* 0x0000000503027223 */ /* 0x000fe20000000002 */
[----:B0-----:R-:W-:Y:S06]  /*1890*/  @!P0 BRA `(.L_x_55) ;  /* 0x0000000000108947 */ /* 0x001fec0003800000 */
[----:B------:R-:W-:Y:S01]  /*18a0*/  FADD R0, |R0|, -RZ ;  /* 0x800000ff00007221 */ /* 0x000fe20000000200 */
[----:B------:R-:W-:-:S07]  /*18b0*/  MOV R2, 0x18d0 ;  /* 0x000018d000027802 */ /* 0x000fce0000000f00 */
[----:B------:R-:W-:Y:S05]  /*18c0*/  CALL.REL.NOINC `($__internal_1_$__cuda_sm3x_div_rn_noftz_f32_slowpath) ;  /* 0x0000000400287944 */ /* 0x000fea0003c00000 */
[----:B------:R-:W-:-:S07]  /*18d0*/  IMAD.MOV.U32 R2, RZ, RZ, R6 ;  /* 0x000000ffff027224 */ /* 0x000fce00078e0006 */
.L_x_55:
[----:B------:R-:W-:Y:S05]  /*18e0*/  BSYNC.RECONVERGENT B1 ;  /* 0x0000000000017941 */ /* 0x000fea0003800200 */
.L_x_54:
[----:B------:R-:W-:Y:S01]  /*18f0*/  FADD R2, R2, 1 ;  /* 0x3f80000002027421 */ /* 0x000fe20000000000 */
[----:B------:R-:W-:Y:S03]  /*1900*/  BSSY.RECONVERGENT B0, `(.L_x_56) ;  /* 0x000000d000007945 */ /* 0x000fe60003800200 */
[----:B------:R-:W-:-:S05]  /*1910*/  VIADD R0, R2, 0x1800000 ;  /* 0x0180000002007836 */ /* 0x000fca0000000000 */
[----:B------:R-:W-:-:S04]  /*1920*/  LOP3.LUT R0, R0, 0x7f800000, RZ, 0xc0, !PT ;  /* 0x7f80000000007812 */ /* 0x000fc800078ec0ff */
[----:B------:R-:W-:-:S13]  /*1930*/  ISETP.GT.U32.AND P0, PT, R0, 0x1ffffff, PT ;  /* 0x01ffffff0000780c */ /* 0x000fda0003f04070 */
[----:B------:R-:W-:Y:S05]  /*1940*/  @P0 BRA `(.L_x_57) ;  /* 0x0000000000100947 */ /* 0x000fea0003800000 */
[----:B------:R-:W-:-:S07]  /*1950*/  MOV R6, 0x1970 ;  /* 0x0000197000067802 */ /* 0x000fce0000000f00 */
[----:B------:R-:W-:Y:S05]  /*1960*/  CALL.REL.NOINC `($__internal_0_$__cuda_sm20_rcp_rn_f32_slowpath) ;  /* 0x00000000002c7944 */ /* 0x000fea0003c00000 */
[----:B------:R-:W-:Y:S01]  /*1970*/  IMAD.MOV.U32 R5, RZ, RZ, R3 ;  /* 0x000000ffff057224 */ /* 0x000fe200078e0003 */
[----:B------:R-:W-:Y:S06]  /*1980*/  BRA `(.L_x_58) ;  /* 0x0000000000107947 */ /* 0x000fec0003800000 */
.L_x_57:
[----:B------:R-:W0:Y:S02]  /*1990*/  MUFU.RCP R5, R2 ;  /* 0x0000000200057308 */ /* 0x000e240000001000 */
[----:B0-----:R-:W-:-:S04]  /*19a0*/  FFMA R0, R2, R5, -1 ;  /* 0xbf80000002007423 */ /* 0x001fc80000000005 */
[----:B------:R-:W-:-:S04]  /*19b0*/  FADD.FTZ R0, -R0, -RZ ;  /* 0x800000ff00007221 */ /* 0x000fc80000010100 */
[----:B------:R-:W-:-:S07]  /*19c0*/  FFMA R5, R5, R0, R5 ;  /* 0x0000000005057223 */ /* 0x000fce0000000005 */
.L_x_58:
[----:B------:R-:W-:Y:S05]  /*19d0*/  BSYNC.RECONVERGENT B0 ;  /* 0x0000000000007941 */ /* 0x000fea0003800200 */
.L_x_56:
[----:B------:R-:W0:Y:S02]  /*19e0*/  LDC.64 R2, c[0x0][0x390] ;  /* 0x0000e400ff027b82 */ /* 0x000e240000000a00 */
[----:B0-----:R-:W-:-:S05]  /*19f0*/  IMAD.WIDE.U32 R2, R4, 0x4, R2 ;  /* 0x0000000404027825 */ /* 0x001fca00078e0002 */
[----:B------:R-:W-:Y:S01]  /*1a00*/  STG.E desc[UR6][R2.64], R5 ;  /* 0x0000000502007986 */ /* 0x000fe2000c101906 */
[----:B------:R-:W-:Y:S05]  /*1a10*/  EXIT ;  /* 0x000000000000794d */ /* 0x000fea0003800000 */
        .weak           $__internal_0_$__cuda_sm20_rcp_rn_f32_slowpath
        .type           $__internal_0_$__cuda_sm20_rcp_rn_f32_slowpath,@function
        .size           $__internal_0_$__cuda_sm20_rcp_rn_f32_slowpath,($__internal_1_$__cuda_sm3x_div_rn_noftz_f32_slowpath - $__internal_0_$__cuda_sm20_rcp_rn_f32_slowpath)
$__internal_0_$__cuda_sm20_rcp_rn_f32_slowpath:
[----:B------:R-:W-:Y:S01]  /*1a20*/  IMAD.SHL.U32 R0, R2, 0x2, RZ ;  /* 0x0000000202007824 */ /* 0x000fe200078e00ff */
[----:B------:R-:W-:Y:S04]  /*1a30*/  BSSY.RECONVERGENT B1, `(.L_x_59) ;  /* 0x0000031000017945 */ /* 0x000fe80003800200 */
[----:B------:R-:W-:Y:S01]  /*1a40*/  SHF.R.U32.HI R7, RZ, 0x18, R0 ;  /* 0x00000018ff077819 */ /* 0x000fe20000011600 */
[----:B------:R-:W-:-:S03]  /*1a50*/  IMAD.MOV.U32 R0, RZ, RZ, R2 ;  /* 0x000000ffff007224 */ /* 0x000fc600078e0002 */
[----:B------:R-:W-:-:S13]  /*1a60*/  ISETP.NE.U32.AND P0, PT, R7, RZ, PT ;  /* 0x000000ff0700720c */ /* 0x000fda0003f05070 */
[----:B------:R-:W-:Y:S05]  /*1a70*/  @P0 BRA `(.L_x_60) ;  /* 0x0000000000280947 */ /* 0x000fea0003800000 */
[----:B------:R-:W-:-:S05]  /*1a80*/  IMAD.SHL.U32 R2, R0, 0x2, RZ ;  /* 0x0000000200027824 */ /* 0x000fca00078e00ff */
[----:B------:R-:W-:-:S13]  /*1a90*/  ISETP.NE.AND P0, PT, R2, RZ, PT ;  /* 0x000000ff0200720c */ /* 0x000fda0003f05270 */
[----:B------:R-:W-:Y:S01]  /*1aa0*/  @P0 FFMA R5, R0, 1.84467440737095516160e+19, RZ ;  /* 0x5f80000000050823 */ /* 0x000fe200000000ff */
[----:B------:R-:W-:Y:S08]  /*1ab0*/  @!P0 MUFU.RCP R3, R0 ;  /* 0x0000000000038308 */ /* 0x000ff00000001000 */
[----:B------:R-:W0:Y:S02]  /*1ac0*/  @P0 MUFU.RCP R2, R5 ;  /* 0x0000000500020308 */ /* 0x000e240000001000 */
[----:B0-----:R-:W-:-:S04]  /*1ad0*/  @P0 FFMA R7, R5, R2, -1 ;  /* 0xbf80000005070423 */ /* 0x001fc80000000002 */
[----:B------:R-:W-:-:S04]  /*1ae0*/  @P0 FADD.FTZ R7, -R7, -RZ ;  /* 0x800000ff07070221 */ /* 0x000fc80000010100 */
[----:B------:R-:W-:-:S04]  /*1af0*/  @P0 FFMA R2, R2, R7, R2 ;  /* 0x0000000702020223 */ /* 0x000fc80000000002 */
[----:B------:R-:W-:Y:S01]  /*1b00*/  @P0 FFMA R3, R2, 1.84467440737095516160e+19, RZ ;  /* 0x5f80000002030823 */ /* 0x000fe200000000ff */
[----:B------:R-:W-:Y:S06]  /*1b10*/  BRA `(.L_x_61) ;  /* 0x0000000000887947 */ /* 0x000fec0003800000 */
.L_x_60:
[----:B------:R-:W-:-:S05]  /*1b20*/  VIADD R9, R7, 0xffffff03 ;  /* 0xffffff0307097836 */ /* 0x000fca0000000000 */
[----:B------:R-:W-:-:S13]  /*1b30*/  ISETP.GT.U32.AND P0, PT, R9, 0x1, PT ;  /* 0x000000010900780c */ /* 0x000fda0003f04070 */
[----:B------:R-:W-:Y:S05]  /*1b40*/  @P0 BRA `(.L_x_62) ;  /* 0x0000000000780947 */ /* 0x000fea0003800000 */
[----:B------:R-:W-:Y:S01]  /*1b50*/  LOP3.LUT R2, R0, 0x7fffff, RZ, 0xc0, !PT ;  /* 0x007fffff00027812 */ /* 0x000fe200078ec0ff */
[----:B------:R-:W-:-:S03]  /*1b60*/  IMAD.MOV.U32 R10, RZ, RZ, 0x3 ;  /* 0x00000003ff0a7424 */ /* 0x000fc600078e00ff */
[----:B------:R-:W-:Y:S02]  /*1b70*/  LOP3.LUT R2, R2, 0x3f800000, RZ, 0xfc, !PT ;  /* 0x3f80000002027812 */ /* 0x000fe400078efcff */
[----:B------:R-:W-:Y:S02]  /*1b80*/  SHF.L.U32 R10, R10, R9, RZ ;  /* 0x000000090a0a7219 */ /* 0x000fe400000006ff */
[----:B------:R-:W0:Y:S02]  /*1b90*/  MUFU.RCP R3, R2 ;  /* 0x0000000200037308 */ /* 0x000e240000001000 */
[----:B0-----:R-:W-:-:S04]  /*1ba0*/  FFMA R5, R2, R3, -1 ;  /* 0xbf80000002057423 */ /* 0x001fc80000000003 */
[----:B------:R-:W-:-:S04]  /*1bb0*/  FADD.FTZ R8, -R5, -RZ ;  /* 0x800000ff05087221 */ /* 0x000fc80000010100 */
[CCC-:B------:R-:W-:Y:S01]  /*1bc0*/  FFMA.RM R5, R3.reuse, R8.reuse, R3.reuse ;  /* 0x0000000803057223 */ /* 0x1c0fe20000004003 */
[----:B------:R-:W-:-:S04]  /*1bd0*/  FFMA.RP R8, R3, R8, R3 ;  /* 0x0000000803087223 */ /* 0x000fc80000008003 */
[C---:B------:R-:W-:Y:S02]  /*1be0*/  LOP3.LUT R3, R5.reuse, 0x7fffff, RZ, 0xc0, !PT ;  /* 0x007fffff05037812 */ /* 0x040fe400078ec0ff */
[----:B------:R-:W-:Y:S02]  /*1bf0*/  FSETP.NEU.FTZ.AND P0, PT, R5, R8, PT ;  /* 0x000000080500720b */ /* 0x000fe40003f1d000 */
[----:B------:R-:W-:Y:S02]  /*1c00*/  LOP3.LUT R3, R3, 0x800000, RZ, 0xfc, !PT ;  /* 0x0080000003037812 */ /* 0x000fe400078efcff */
[----:B------:R-:W-:Y:S02]  /*1c10*/  SEL R5, RZ, 0xffffffff, !P0 ;  /* 0xffffffffff057807 */ /* 0x000fe40004000000 */
[----:B------:R-:W-:-:S03]  /*1c20*/  LOP3.LUT R10, R10, R3, RZ, 0xc0, !PT ;  /* 0x000000030a0a7212 */ /* 0x000fc600078ec0ff */
[----:B------:R-:W-:Y:S01]  /*1c30*/  IMAD.MOV R2, RZ, RZ, -R5 ;  /* 0x000000ffff027224 */ /* 0x000fe200078e0a05 */
[----:B------:R-:W-:-:S04]  /*1c40*/  SHF.R.U32.HI R10, RZ, R9, R10 ;  /* 0x00000009ff0a7219 */ /* 0x000fc8000001160a */
[----:B------:R-:W-:Y:S02]  /*1c50*/  LOP3.LUT P1, RZ, R2, R9, R3, 0xf8, !PT ;  /* 0x0000000902ff7212 */ /* 0x000fe4000782f803 */
[C---:B------:R-:W-:Y:S02]  /*1c60*/  LOP3.LUT P0, RZ, R10.reuse, 0x1, RZ, 0xc0, !PT ;  /* 0x000000010aff7812 */ /* 0x040fe4000780c0ff */
[----:B------:R-:W-:-:S04]  /*1c70*/  LOP3.LUT P2, RZ, R10, 0x2, RZ, 0xc0, !PT ;  /* 0x000000020aff7812 */ /* 0x000fc8000784c0ff */
[----:B------:R-:W-:Y:S02]  /*1c80*/  PLOP3.LUT P0, PT, P0, P1, P2, 0xe0, 0x0 ;  /* 0x000000000000781c */ /* 0x000fe40000703c20 */
[----:B------:R-:W-:Y:S02]  /*1c90*/  LOP3.LUT P1, RZ, R0, 0x7fffff, RZ, 0xc0, !PT ;  /* 0x007fffff00ff7812 */ /* 0x000fe4000782c0ff */
[----:B------:R-:W-:-:S05]  /*1ca0*/  SEL R2, RZ, 0x1, !P0 ;  /* 0x00000001ff027807 */ /* 0x000fca0004000000 */
[----:B------:R-:W-:-:S05]  /*1cb0*/  IMAD.MOV R2, RZ, RZ, -R2 ;  /* 0x000000ffff027224 */ /* 0x000fca00078e0a02 */
[----:B------:R-:W-:Y:S01]  /*1cc0*/  ISETP.GE.AND P0, PT, R2, RZ, PT ;  /* 0x000000ff0200720c */ /* 0x000fe20003f06270 */
[----:B------:R-:W-:-:S05]  /*1cd0*/  VIADD R2, R7, 0xffffff04 ;  /* 0xffffff0407027836 */ /* 0x000fca0000000000 */
[----:B------:R-:W-:-:S07]  /*1ce0*/  SHF.R.U32.HI R3, RZ, R2, R3 ;  /* 0x00000002ff037219 */ /* 0x000fce0000011603 */
[----:B------:R-:W-:-:S04]  /*1cf0*/  @!P0 VIADD R3, R3, 0x1 ;  /* 0x0000000103038836 */ /* 0x000fc80000000000 */
[----:B------:R-:W-:-:S05]  /*1d00*/  @!P1 IMAD.SHL.U32 R3, R3, 0x2, RZ ;  /* 0x0000000203039824 */ /* 0x000fca00078e00ff */
[----:B------:R-:W-:Y:S01]  /*1d10*/  LOP3.LUT R3, R3, 0x80000000, R0, 0xf8, !PT ;  /* 0x8000000003037812 */ /* 0x000fe200078ef800 */
[----:B------:R-:W-:Y:S06]  /*1d20*/  BRA `(.L_x_61) ;  /* 0x0000000000047947 */ /* 0x000fec0003800000 */
.L_x_62:
[----:B------:R0:W1:Y:S02]  /*1d30*/  MUFU.RCP R3, R0 ;  /* 0x0000000000037308 */ /* 0x0000640000001000 */
.L_x_61:
[----:B------:R-:W-:Y:S05]  /*1d40*/  BSYNC.RECONVERGENT B1 ;  /* 0x0000000000017941 */ /* 0x000fea0003800200 */
.L_x_59:
[----:B------:R-:W-:-:S04]  /*1d50*/  IMAD.MOV.U32 R7, RZ, RZ, 0x0 ;  /* 0x00000000ff077424 */ /* 0x000fc800078e00ff */
[----:B01----:R-:W-:Y:S05]  /*1d60*/  RET.REL.NODEC R6 `(evaluate_fitness) ;  /* 0xffffffe006a47950 */ /* 0x003fea0003c3ffff */
        .weak           $__internal_1_$__cuda_sm3x_div_rn_noftz_f32_slowpath
        .type           $__internal_1_$__cuda_sm3x_div_rn_noftz_f32_slowpath,@function
        .size           $__internal_1_$__cuda_sm3x_div_rn_noftz_f32_slowpath,(.L_x_107 - $__internal_1_$__cuda_sm3x_div_rn_noftz_f32_slowpath)
$__internal_1_$__cuda_sm3x_div_rn_noftz_f32_slowpath:
[----:B------:R-:W-:Y:S01]  /*1d70*/  SHF.R.U32.HI R3, RZ, 0x17, R0 ;  /* 0x00000017ff037819 */ /* 0x000fe20000011600 */
[----:B------:R-:W-:Y:S04]  /*1d80*/  BSSY.RECONVERGENT B0, `(.L_x_63) ;  /* 0x000005b000007945 */ /* 0x000fe80003800200 */
[----:B------:R-:W-:Y:S01]  /*1d90*/  BSSY.RELIABLE B2, `(.L_x_64) ;  /* 0x0000019000027945 */ /* 0x000fe20003800100 */
[----:B------:R-:W-:-:S05]  /*1da0*/  LOP3.LUT R5, R3, 0xff, RZ, 0xc0, !PT ;  /* 0x000000ff03057812 */ /* 0x000fca00078ec0ff */
[----:B------:R-:W-:-:S05]  /*1db0*/  VIADD R6, R5, 0xffffffff ;  /* 0xffffffff05067836 */ /* 0x000fca0000000000 */
[----:B------:R-:W-:-:S13]  /*1dc0*/  ISETP.GT.U32.OR P0, PT, R6, 0xfd, !PT ;  /* 0x000000fd0600780c */ /* 0x000fda0007f04470 */
[----:B------:R-:W-:Y:S01]  /*1dd0*/  @!P0 IMAD.MOV.U32 R3, RZ, RZ, RZ ;  /* 0x000000ffff038224 */ /* 0x000fe200078e00ff */
[----:B------:R-:W-:Y:S06]  /*1de0*/  @!P0 BRA `(.L_x_65) ;  /* 0x00000000004c8947 */ /* 0x000fec0003800000 */
[----:B------:R-:W-:-:S13]  /*1df0*/  FSETP.GTU.FTZ.AND P0, PT, |R0|, +INF , PT ;  /* 0x7f8000000000780b */ /* 0x000fda0003f1c200 */
[----:B------:R-:W-:Y:S05]  /*1e00*/  @P0 BREAK.RELIABLE B2 ;  /* 0x0000000000020942 */ /* 0x000fea0003800100 */
[----:B------:R-:W-:Y:S05]  /*1e10*/  @P0 BRA `(.L_x_66) ;  /* 0x0000000400400947 */ /* 0x000fea0003800000 */
[----:B------:R-:W-:-:S05]  /*1e20*/  IMAD.MOV.U32 R3, RZ, RZ, 0x447a0000 ;  /* 0x447a0000ff037424 */ /* 0x000fca00078e00ff */
[----:B------:R-:W-:-:S13]  /*1e30*/  LOP3.LUT P0, RZ, R3, 0x7fffffff, R0, 0xc8, !PT ;  /* 0x7fffffff03ff7812 */ /* 0x000fda000780c800 */
[----:B------:R-:W-:Y:S05]  /*1e40*/  @!P0 BREAK.RELIABLE B2 ;  /* 0x0000000000028942 */ /* 0x000fea0003800100 */
[----:B------:R-:W-:Y:S05]  /*1e50*/  @!P0 BRA `(.L_x_67) ;  /* 0x0000000400288947 */ /* 0x000fea0003800000 */
[----:B------:R-:W-:-:S13]  /*1e60*/  LOP3.LUT P0, RZ, R0, 0x7fffffff, RZ, 0xc0, !PT ;  /* 0x7fffffff00ff7812 */ /* 0x000fda000780c0ff */
[----:B------:R-:W-:Y:S05]  /*1e70*/  @!P0 BREAK.RELIABLE B2 ;  /* 0x0000000000028942 */ /* 0x000fea0003800100 */
[----:B------:R-:W-:Y:S05]  /*1e80*/  @!P0 BRA `(.L_x_68) ;  /* 0x0000000400148947 */ /* 0x000fea0003800000 */
[----:B------:R-:W-:Y:S02]  /*1e90*/  FSETP.NEU.FTZ.AND P1, PT, |R0|, +INF , PT ;  /* 0x7f8000000000780b */ /* 0x000fe40003f3d200 */
[----:B------:R-:W-:-:S04]  /*1ea0*/  LOP3.LUT P0, RZ, R3, 0x7fffffff, RZ, 0xc0, !PT ;  /* 0x7fffffff03ff7812 */ /* 0x000fc8000780c0ff */
[----:B------:R-:W-:-:S13]  /*1eb0*/  PLOP3.LUT P0, PT, P1, P0, PT, 0x2f, 0xf2 ;  /* 0x0000000000f2781c */ /* 0x000fda0000f00577 */
[----:B------:R-:W-:Y:S05]  /*1ec0*/  @P0 BREAK.RELIABLE B2 ;  /* 0x0000000000020942 */ /* 0x000fea0003800100 */
[----:B------:R-:W-:Y:S05]  /*1ed0*/  @P0 BRA `(.L_x_69) ;  /* 0x0000000000f40947 */ /* 0x000fea0003800000 */
[----:B------:R-:W-:-:S13]  /*1ee0*/  ISETP.GE.AND P0, PT, R6, RZ, PT ;  /* 0x000000ff0600720c */ /* 0x000fda0003f06270 */
[----:B------:R-:W-:Y:S02]  /*1ef0*/  @P0 IMAD.MOV.U32 R3, RZ, RZ, RZ ;  /* 0x000000ffff030224 */ /* 0x000fe400078e00ff */
[----:B------:R-:W-:Y:S01]  /*1f00*/  @!P0 FFMA R0, R0, 1.84467440737095516160e+19, RZ ;  /* 0x5f80000000008823 */ /* 0x000fe200000000ff */
[----:B------:R-:W-:-:S07]  /*1f10*/  @!P0 IMAD.MOV.U32 R3, RZ, RZ, -0x40 ;  /* 0xffffffc0ff038424 */ /* 0x000fce00078e00ff */
.L_x_65:
[----:B------:R-:W-:Y:S05]  /*1f20*/  BSYNC.RELIABLE B2 ;  /* 0x0000000000027941 */ /* 0x000fea0003800100 */
.L_x_64:
[----:B------:R-:W-:Y:S01]  /*1f30*/  UMOV UR5, 0x447a0000 ;  /* 0x447a000000057882 */ /* 0x000fe20000000000 */
[----:B------:R-:W-:Y:S01]  /*1f40*/  VIADD R5, R5, 0xffffff81 ;  /* 0xffffff8105057836 */ /* 0x000fe20000000000 */
[----:B------:R-:W-:Y:S01]  /*1f50*/  UIADD3 UR5, UPT, UPT, UR5, -0x4800000, URZ ;  /* 0xfb80000005057890 */ /* 0x000fe2000fffe0ff */
[----:B------:R-:W-:Y:S02]  /*1f60*/  BSSY.RECONVERGENT B2, `(.L_x_70) ;  /* 0x0000033000027945 */ /* 0x000fe40003800200 */
[----:B------:R-:W-:Y:S01]  /*1f70*/  IMAD R0, R5, -0x800000, R0 ;  /* 0xff80000005007824 */ /* 0x000fe200078e0200 */
[----:B------:R-:W-:Y:S02]  /*1f80*/  IADD3 R3, PT, PT, R3, -0x9, R5 ;  /* 0xfffffff703037810 */ /* 0x000fe40007ffe005 */
[----:B------:R-:W-:-:S03]  /*1f90*/  FADD.FTZ R7, -RZ, -UR5 ;  /* 0x80000005ff077e21 */ /* 0x000fc60008010100 */
[----:B------:R-:W0:Y:S02]  /*1fa0*/  MUFU.RCP R6, UR5 ;  /* 0x0000000500067d08 */ /* 0x000e240008001000 */
[----:B0-----:R-:W-:-:S04]  /*1fb0*/  FFMA R9, R6, R7, 1 ;  /* 0x3f80000006097423 */ /* 0x001fc80000000007 */
[----:B------:R-:W-:-:S04]  /*1fc0*/  FFMA R9, R6, R9, R6 ;  /* 0x0000000906097223 */ /* 0x000fc80000000006 */
[----:B------:R-:W-:-:S04]  /*1fd0*/  FFMA R6, R0, R9, RZ ;  /* 0x0000000900067223 */ /* 0x000fc800000000ff */
[----:B------:R-:W-:-:S04]  /*1fe0*/  FFMA R8, R7, R6, R0 ;  /* 0x0000000607087223 */ /* 0x000fc80000000000 */
[----:B------:R-:W-:-:S04]  /*1ff0*/  FFMA R8, R9, R8, R6 ;  /* 0x0000000809087223 */ /* 0x000fc80000000006 */
[----:B------:R-:W-:-:S04]  /*2000*/  FFMA R7, R7, R8, R0 ;  /* 0x0000000807077223 */ /* 0x000fc80000000000 */
[----:B------:R-:W-:-:S05]  /*2010*/  FFMA R6, R9, R7, R8 ;  /* 0x0000000709067223 */ /* 0x000fca0000000008 */
[----:B------:R-:W-:-:S04]  /*2020*/  SHF.R.U32.HI R0, RZ, 0x17, R6 ;  /* 0x00000017ff007819 */ /* 0x000fc80000011606 */
[----:B------:R-:W-:-:S05]  /*2030*/  LOP3.LUT R0, R0, 0xff, RZ, 0xc0, !PT ;  /* 0x000000ff00007812 */ /* 0x000fca00078ec0ff */
[----:B------:R-:W-:-:S04]  /*2040*/  IMAD.IADD R5, R0, 0x1, R3 ;  /* 0x0000000100057824 */ /* 0x000fc800078e0203 */
[----:B------:R-:W-:-:S05]  /*2050*/  VIADD R0, R5, 0xffffffff ;  /* 0xffffffff05007836 */ /* 0x000fca0000000000 */
[----:B------:R-:W-:-:S13]  /*2060*/  ISETP.GE.U32.AND P0, PT, R0, 0xfe, PT ;  /* 0x000000fe0000780c */ /* 0x000fda0003f06070 */
[----:B------:R-:W-:Y:S05]  /*2070*/  @!P0 BRA `(.L_x_71) ;  /* 0x0000000000808947 */ /* 0x000fea0003800000 */
[----:B------:R-:W-:-:S13]  /*2080*/  ISETP.GT.AND P0, PT, R5, 0xfe, PT ;  /* 0x000000fe0500780c */ /* 0x000fda0003f04270 */
[----:B------:R-:W-:Y:S05]  /*2090*/  @P0 BRA `(.L_x_72) ;  /* 0x00000000006c0947 */ /* 0x000fea0003800000 */
[----:B------:R-:W-:-:S13]  /*20a0*/  ISETP.GE.AND P0, PT, R5, 0x1, PT ;  /* 0x000000010500780c */ /* 0x000fda0003f06270 */
[----:B------:R-:W-:Y:S05]  /*20b0*/  @P0 BRA `(.L_x_73) ;  /* 0x0000000000740947 */ /* 0x000fea0003800000 */
[----:B------:R-:W-:Y:S02]  /*20c0*/  ISETP.GE.AND P0, PT, R5, -0x18, PT ;  /* 0xffffffe80500780c */ /* 0x000fe40003f06270 */
[----:B------:R-:W-:-:S11]  /*20d0*/  LOP3.LUT R6, R6, 0x80000000, RZ, 0xc0, !PT ;  /* 0x8000000006067812 */ /* 0x000fd600078ec0ff */
[----:B------:R-:W-:Y:S05]  /*20e0*/  @!P0 BRA `(.L_x_73) ;  /* 0x0000000000688947 */ /* 0x000fea0003800000 */
[-CC-:B------:R-:W-:Y:S01]  /*20f0*/  FFMA.RZ R0, R9, R7.reuse, R8.reuse ;  /* 0x0000000709007223 */ /* 0x180fe2000000c008 */
[C---:B------:R-:W-:Y:S02]  /*2100*/  ISETP.NE.AND P2, PT, R5.reuse, RZ, PT ;  /* 0x000000ff0500720c */ /* 0x040fe40003f45270 */
[----:B------:R-:W-:Y:S02]  /*2110*/  ISETP.NE.AND P1, PT, R5, RZ, PT ;  /* 0x000000ff0500720c */ /* 0x000fe40003f25270 */
[----:B------:R-:W-:Y:S01]  /*2120*/  LOP3.LUT R3, R0, 0x7fffff, RZ, 0xc0, !PT ;  /* 0x007fffff00037812 */ /* 0x000fe200078ec0ff */
[CCC-:B------:R-:W-:Y:S01]  /*2130*/  FFMA.RP R0, R9.reuse, R7.reuse, R8.reuse ;  /* 0x0000000709007223 */ /* 0x1c0fe20000008008 */
[----:B------:R-:W-:Y:S01]  /*2140*/  FFMA.RM R9, R9, R7, R8 ;  /* 0x0000000709097223 */ /* 0x000fe20000004008 */
[----:B------:R-:W-:Y:S01]  /*2150*/  VIADD R8, R5, 0x20 ;  /* 0x0000002005087836 */ /* 0x000fe20000000000 */
[----:B------:R-:W-:Y:S01]  /*2160*/  LOP3.LUT R3, R3, 0x800000, RZ, 0xfc, !PT ;  /* 0x0080000003037812 */ /* 0x000fe200078efcff */
[----:B------:R-:W-:-:S02]  /*2170*/  IMAD.MOV R5, RZ, RZ, -R5 ;  /* 0x000000ffff057224 */ /* 0x000fc400078e0a05 */
[----:B------:R-:W-:Y:S02]  /*2180*/  FSETP.NEU.FTZ.AND P0, PT, R0, R9, PT ;  /* 0x000000090000720b */ /* 0x000fe40003f1d000 */
[----:B------:R-:W-:Y:S02]  /*2190*/  SHF.L.U32 R8, R3, R8, RZ ;  /* 0x0000000803087219 */ /* 0x000fe400000006ff */
[----:B------:R-:W-:Y:S02]  /*21a0*/  SEL R0, R5, RZ, P2 ;  /* 0x000000ff05007207 */ /* 0x000fe40001000000 */
[----:B------:R-:W-:Y:S02]  /*21b0*/  ISETP.NE.AND P1, PT, R8, RZ, P1 ;  /* 0x000000ff0800720c */ /* 0x000fe40000f25270 */
[----:B------:R-:W-:Y:S02]  /*21c0*/  SHF.R.U32.HI R0, RZ, R0, R3 ;  /* 0x00000000ff007219 */ /* 0x000fe40000011603 */
[----:B------:R-:W-:-:S02]  /*21d0*/  PLOP3.LUT P0, PT, P0, P1, PT, 0xf8, 0x8f ;  /* 0x00000000008f781c */ /* 0x000fc40000703f70 */
[----:B------:R-:W-:Y:S02]  /*21e0*/  SHF.R.U32.HI R8, RZ, 0x1, R0 ;  /* 0x00000001ff087819 */ /* 0x000fe40000011600 */
[----:B------:R-:W-:-:S04]  /*21f0*/  SEL R3, RZ, 0x1, !P0 ;  /* 0x00000001ff037807 */ /* 0x000fc80004000000 */
[----:B------:R-:W-:-:S04]  /*2200*/  LOP3.LUT R3, R3, 0x1, R8, 0xf8, !PT ;  /* 0x0000000103037812 */ /* 0x000fc800078ef808 */
[----:B------:R-:W-:-:S05]  /*2210*/  LOP3.LUT R3, R3, R0, RZ, 0xc0, !PT ;  /* 0x0000000003037212 */ /* 0x000fca00078ec0ff */
[----:B------:R-:W-:-:S05]  /*2220*/  IMAD.IADD R3, R8, 0x1, R3 ;  /* 0x0000000108037824 */ /* 0x000fca00078e0203 */
[----:B------:R-:W-:Y:S01]  /*2230*/  LOP3.LUT R6, R3, R6, RZ, 0xfc, !PT ;  /* 0x0000000603067212 */ /* 0x000fe200078efcff */
[----:B------:R-:W-:Y:S06]  /*2240*/  BRA `(.L_x_73) ;  /* 0x0000000000107947 */ /* 0x000fec0003800000 */
.L_x_72:
[----:B------:R-:W-:-:S04]  /*2250*/  LOP3.LUT R6, R6, 0x80000000, RZ, 0xc0, !PT ;  /* 0x8000000006067812 */ /* 0x000fc800078ec0ff */
[----:B------:R-:W-:Y:S01]  /*2260*/  LOP3.LUT R6, R6, 0x7f800000, RZ, 0xfc, !PT ;  /* 0x7f80000006067812 */ /* 0x000fe200078efcff */
[----:B------:R-:W-:Y:S06]  /*2270*/  BRA `(.L_x_73) ;  /* 0x0000000000047947 */ /* 0x000fec0003800000 */
.L_x_71:
[----:B------:R-:W-:-:S07]  /*2280*/  IMAD R6, R3, 0x800000, R6 ;  /* 0x0080000003067824 */ /* 0x000fce00078e0206 */
.L_x_73:
[----:B------:R-:W-:Y:S05]  /*2290*/  BSYNC.RECONVERGENT B2 ;  /* 0x0000000000027941 */ /* 0x000fea0003800200 */
.L_x_70:
[----:B------:R-:W-:Y:S05]  /*22a0*/  BRA `(.L_x_74) ;  /* 0x0000000000207947 */ /* 0x000fea0003800000 */
.L_x_69:
[----:B------:R-:W-:-:S04]  /*22b0*/  LOP3.LUT R0, R3, 0x80000000, R0, 0x48, !PT ;  /* 0x8000000003007812 */ /* 0x000fc800078e4800 */
[----:B------:R-:W-:Y:S01]  /*22c0*/  LOP3.LUT R6, R0, 0x7f800000, RZ, 0xfc, !PT ;  /* 0x7f80000000067812 */ /* 0x000fe200078efcff */
[----:B------:R-:W-:Y:S06]  /*22d0*/  BRA `(.L_x_74) ;  /* 0x0000000000147947 */ /* 0x000fec0003800000 */
.L_x_68:
[----:B------:R-:W-:Y:S01]  /*22e0*/  LOP3.LUT R6, R3, 0x80000000, R0, 0x48, !PT ;  /* 0x8000000003067812 */ /* 0x000fe200078e4800 */
[----:B------:R-:W-:Y:S06]  /*22f0*/  BRA `(.L_x_74) ;  /* 0x00000000000c7947 */ /* 0x000fec0003800000 */
.L_x_67:
[----:B------:R-:W0:Y:S01]  /*2300*/  MUFU.RSQ R6, -QNAN ;  /* 0xffc0000000067908 */ /* 0x000e220000001400 */
[----:B------:R-:W-:Y:S05]  /*2310*/  BRA `(.L_x_74) ;  /* 0x0000000000047947 */ /* 0x000fea0003800000 */
.L_x_66:
[----:B------:R-:W-:-:S07]  /*2320*/  FADD.FTZ R6, R0, 1000 ;  /* 0x447a000000067421 */ /* 0x000fce0000010000 */
.L_x_74:
[----:B------:R-:W-:Y:S05]  /*2330*/  BSYNC.RECONVERGENT B0 ;  /* 0x0000000000007941 */ /* 0x000fea0003800200 */
.L_x_63:
[----:B------:R-:W-:-:S04]  /*2340*/  IMAD.MOV.U32 R3, RZ, RZ, 0x0 ;  /* 0x00000000ff037424 */ /* 0x000fc800078e00ff */
[----:B0-----:R-:W-:Y:S05]  /*2350*/  RET.REL.NODEC R2 `(evaluate_fitness) ;  /* 0xffffffdc02287950 */ /* 0x001fea0003c3ffff */
.L_x_75:
        /* <DEDUP_REMOVED lines=10> */
.L_x_107:


//--------------------- .text.blake3_hash_batch   --------------------------
	.section	.text.blake3_hash_batch,"ax",@progbits
	.align	128
        .global         blake3_hash_batch
        .type           blake3_hash_batch,@function
        .size           blake3_hash_batch,(.L_x_111 - blake3_hash_batch)
        .other          blake3_hash_batch,@"STO_CUDA_ENTRY STV_DEFAULT"
blake3_hash_batch:
.text.blake3_hash_batch:
[----:B------:R-:W0:Y:S01]  /*0000*/  LDC R1, c[0x0][0x37c] ;  /* 0x0000df00ff017b82 */ /* 0x000e220000000800 */
[----:B------:R-:W1:Y:S07]  /*0010*/  S2R R5, SR_TID.X ;  /* 0x0000000000057919 */ /* 0x000e6e0000002100 */
[----:B------:R-:W1:Y:S01]  /*0020*/  S2UR UR4, SR_CTAID.X ;  /* 0x00000000000479c3 */ /* 0x000e620000002500 */
[----:B------:R-:W2:Y:S01]  /*0030*/  LDCU UR5, c[0x0][0x3a8] ;  /* 0x00007500ff0577ac */ /* 0x000ea20008000800 */
[----:B0-----:R-:W-:-:S06]  /*0040*/  VIADD R1, R1, 0xfffffd80 ;  /* 0xfffffd8001017836 */ /* 0x001fcc0000000000 */
[----:B------:R-:W1:Y:S02]  /*0050*/  LDC R26, c[0x0][0x360] ;  /* 0x0000d800ff1a7b82 */ /* 0x000e640000000800 */
[----:B-1----:R-:W-:-:S05]  /*0060*/  IMAD R26, R26, UR4, R5 ;  /* 0x000000041a1a7c24 */ /* 0x002fca000f8e0205 */
[----:B--2---:R-:W-:-:S13]  /*0070*/  ISETP.GE.U32.AND P0, PT, R26, UR5, PT ;  /* 0x000000051a007c0c */ /* 0x004fda000bf06070 */
[----:B------:R-:W-:Y:S05]  /*0080*/  @P0 EXIT ;  /* 0x000000000000094d */ /* 0x000fea0003800000 */
[----:B------:R-:W0:Y:S01]  /*0090*/  LDC R4, c[0x0][0x388] ;  /* 0x0000e200ff047b82 */ /* 0x000e220000000800 */
[----:B------:R-:W1:Y:S01]  /*00a0*/  LDCU.64 UR14, c[0x0][0x358] ;  /* 0x00006b00ff0e77ac */ /* 0x000e620008000a00 */
[----:B------:R-:W-:Y:S01]  /*00b0*/  BSSY.RECONVERGENT B0, `(.L_x_76) ;  /* 0x000000b000007945 */ /* 0x000fe20003800200 */
[----:B0-----:R-:W-:-:S13]  /*00c0*/  ISETP.GE.U32.AND P0, PT, R5, R4, PT ;  /* 0x000000040500720c */ /* 0x001fda0003f06070 */
[----:B-1----:R-:W-:Y:S05]  /*00d0*/  @P0 BRA `(.L_x_77) ;  /* 0x0000000000200947 */ /* 0x002fea0003800000 */
[----:B------:R-:W0:Y:S02]  /*00e0*/  LDCU.64 UR4, c[0x0][0x380] ;  /* 0x00007000ff0477ac */ /* 0x000e240008000a00 */
[----:B0-----:R-:W-:-:S05]  /*00f0*/  IADD3 R2, P0, PT, R5, UR4, RZ ;  /* 0x0000000405027c10 */ /* 0x001fca000ff1e0ff */
[----:B------:R-:W-:-:S05]  /*0100*/  IMAD.X R3, RZ, RZ, UR5, P0 ;  /* 0x00000005ff037e24 */ /* 0x000fca00080e06ff */
[----:B------:R-:W2:Y:S01]  /*0110*/  LDG.E.U8 R2, desc[UR14][R2.64] ;  /* 0x0000000e02027981 */ /* 0x000ea2000c1e1100 */
[----:B------:R-:W0:Y:S01]  /*0120*/  S2UR UR5, SR_CgaCtaId ;  /* 0x00000000000579c3 */ /* 0x000e220000008800 */
[----:B------:R-:W-:Y:S02]  /*0130*/  UMOV UR4, 0x400 ;  /* 0x0000040000047882 */ /* 0x000fe40000000000 */
[----:B0-----:R-:W-:-:S09]  /*0140*/  ULEA UR4, UR5, UR4, 0x18 ;  /* 0x0000000405047291 */ /* 0x001fd2000f8ec0ff */
[----:B--2---:R0:W-:Y:S03]  /*0150*/  STS.U8 [R5+UR4], R2 ;  /* 0x0000000205007988 */ /* 0x0041e60008000004 */
.L_x_77:
[----:B------:R-:W-:Y:S05]  /*0160*/  BSYNC.RECONVERGENT B0 ;  /* 0x0000000000007941 */ /* 0x000fea0003800200 */
.L_x_76:
[----:B------:R-:W-:Y:S01]  /*0170*/  BAR.SYNC.DEFER_BLOCKING 0x0 ;  /* 0x0000000000007b1d */ /* 0x000fe20000010000 */
[----:B------:R-:W-:Y:S01]  /*0180*/  ISETP.NE.AND P0, PT, R4, RZ, PT ;  /* 0x000000ff0400720c */ /* 0x000fe20003f05270 */
[----:B------:R-:W-:-:S12]  /*0190*/  VIADD R3, R1, 0x40 ;  /* 0x0000004001037836 */ /* 0x000fd80000000000 */
[----:B------:R-:W-:Y:S05]  /*01a0*/  @!P0 BRA `(.L_x_78) ;  /* 0x0000000000d88947 */ /* 0x000fea0003800000 */
[----:B0-----:R-:W-:Y:S01]  /*01b0*/  IMAD.MOV.U32 R5, RZ, RZ, -0x1 ;  /* 0xffffffffff057424 */ /* 0x001fe200078e00ff */
[----:B------:R-:W-:-:S04]  /*01c0*/  ISETP.GE.U32.AND P1, PT, R4, 0x4, PT ;  /* 0x000000040400780c */ /* 0x000fc80003f26070 */
[----:B------:R-:W-:-:S05]  /*01d0*/  VIADDMNMX.U32 R0, R4, R5, 0x1ff, PT ;  /* 0x000001ff04007446 */ /* 0x000fca0003800005 */
[----:B------:R-:W-:Y:S02]  /*01e0*/  VIADD R2, R0, 0x1 ;  /* 0x0000000100027836 */ /* 0x000fe40000000000 */
[----:B------:R-:W-:-:S03]  /*01f0*/  IMAD.MOV.U32 R0, RZ, RZ, RZ ;  /* 0x000000ffff007224 */ /* 0x000fc600078e00ff */
[----:B------:R-:W-:-:S04]  /*0200*/  LOP3.LUT R11, R2, 0x3, RZ, 0xc0, !PT ;  /* 0x00000003020b7812 */ /* 0x000fc800078ec0ff */
[----:B------:R-:W-:Y:S01]  /*0210*/  ISETP.NE.AND P0, PT, R11, RZ, PT ;  /* 0x000000ff0b00720c */ /* 0x000fe20003f05270 */
[----:B------:R-:W-:-:S12]  /*0220*/  @!P1 BRA `(.L_x_79) ;  /* 0x0000000000709947 */ /* 0x000fd80003800000 */
[----:B------:R-:W0:Y:S01]  /*0230*/  S2UR UR5, SR_CgaCtaId ;  /* 0x00000000000579c3 */ /* 0x000e220000008800 */
[----:B------:R-:W-:Y:S01]  /*0240*/  LOP3.LUT R0, R2, 0x3fc, RZ, 0xc0, !PT ;  /* 0x000003fc02007812 */ /* 0x000fe200078ec0ff */
[----:B------:R-:W-:Y:S01]  /*0250*/  IMAD.MOV.U32 R2, RZ, RZ, RZ ;  /* 0x000000ffff027224 */ /* 0x000fe200078e00ff */
[----:B------:R-:W-:Y:S01]  /*0260*/  UMOV UR4, 0x400 ;  /* 0x0000040000047882 */ /* 0x000fe20000000000 */
[----:B------:R-:W1:Y:S02]  /*0270*/  LDCU.64 UR6, c[0x0][0x380] ;  /* 0x00007000ff0677ac */ /* 0x000e640008000a00 */
[----:B01----:R-:W-:-:S12]  /*0280*/  ULEA UR4, UR5, UR4, 0x18 ;  /* 0x0000000405047291 */ /* 0x003fd8000f8ec0ff */
.L_x_80:
[C---:B------:R-:W-:Y:S02]  /*0290*/  ISETP.GT.U32.AND P1, PT, R2.reuse, 0xff, PT ;  /* 0x000000ff0200780c */ /* 0x040fe40003f24070 */
[C---:B------:R-:W-:Y:S02]  /*02a0*/  ISETP.GE.U32.AND P2, PT, R2.reuse, 0xff, PT ;  /* 0x000000ff0200780c */ /* 0x040fe40003f46070 */
[C---:B------:R-:W-:Y:S02]  /*02b0*/  ISETP.GE.U32.AND P3, PT, R2.reuse, 0xfe, PT ;  /* 0x000000fe0200780c */ /* 0x040fe40003f66070 */
[C---:B------:R-:W-:Y:S02]  /*02c0*/  ISETP.GE.U32.AND P4, PT, R2.reuse, 0xfd, PT ;  /* 0x000000fd0200780c */ /* 0x040fe40003f86070 */
[----:B------:R-:W-:-:S05]  /*02d0*/  IADD3 R4, P5, PT, R2, UR6, RZ ;  /* 0x0000000602047c10 */ /* 0x000fca000ffbe0ff */
[----:B------:R-:W-:Y:S01]  /*02e0*/  IMAD.X R5, RZ, RZ, UR7, P5 ;  /* 0x00000007ff057e24 */ /* 0x000fe2000a8e06ff */
[----:B0-----:R-:W0:Y:S04]  /*02f0*/  @!P1 LDS.U8 R6, [R2+UR4] ;  /* 0x0000000402069984 */ /* 0x001e280008000000 */
[----:B------:R-:W2:Y:S04]  /*0300*/  @P2 LDG.E.U8 R7, desc[UR14][R4.64+0x1] ;  /* 0x0000010e04072981 */ /* 0x000ea8000c1e1100 */
[----:B------:R-:W3:Y:S04]  /*0310*/  @P3 LDG.E.U8 R8, desc[UR14][R4.64+0x2] ;  /* 0x0000020e04083981 */ /* 0x000ee8000c1e1100 */
[----:B------:R-:W4:Y:S04]  /*0320*/  @P4 LDG.E.U8 R9, desc[UR14][R4.64+0x3] ;  /* 0x0000030e04094981 */ /* 0x000f28000c1e1100 */
[----:B------:R-:W0:Y:S01]  /*0330*/  @P1 LDG.E.U8 R6, desc[UR14][R4.64] ;  /* 0x0000000e04061981 */ /* 0x000e22000c1e1100 */
[----:B------:R-:W-:-:S03]  /*0340*/  IMAD.IADD R10, R1, 0x1, R2 ;  /* 0x00000001010a7824 */ /* 0x000fc600078e0202 */
[----:B------:R-:W2:Y:S04]  /*0350*/  @!P2 LDS.U8 R7, [R2+UR4+0x1] ;  /* 0x000001040207a984 */ /* 0x000ea80008000000 */
[----:B------:R-:W3:Y:S04]  /*0360*/  @!P3 LDS.U8 R8, [R2+UR4+0x2] ;  /* 0x000002040208b984 */ /* 0x000ee80008000000 */
[----:B------:R1:W4:Y:S02]  /*0370*/  @!P4 LDS.U8 R9, [R2+UR4+0x3] ;  /* 0x000003040209c984 */ /* 0x0003240008000000 */
[----:B-1----:R-:W-:-:S05]  /*0380*/  VIADD R2, R2, 0x4 ;  /* 0x0000000402027836 */ /* 0x002fca0000000000 */
[----:B------:R-:W-:Y:S01]  /*0390*/  ISETP.NE.AND P1, PT, R2, R0, PT ;  /* 0x000000000200720c */ /* 0x000fe20003f25270 */
[----:B0-----:R0:W-:Y:S04]  /*03a0*/  STL.U8 [R10+0x40], R6 ;  /* 0x000040060a007387 */ /* 0x0011e80000100000 */
[----:B--2---:R0:W-:Y:S04]  /*03b0*/  STL.U8 [R10+0x41], R7 ;  /* 0x000041070a007387 */ /* 0x0041e80000100000 */
[----:B---3--:R0:W-:Y:S04]  /*03c0*/  STL.U8 [R10+0x42], R8 ;  /* 0x000042080a007387 */ /* 0x0081e80000100000 */
[----:B----4-:R0:W-:Y:S01]  /*03d0*/  STL.U8 [R10+0x43], R9 ;  /* 0x000043090a007387 */ /* 0x0101e20000100000 */
[----:B------:R-:W-:Y:S05]  /*03e0*/  @P1 BRA `(.L_x_80) ;  /* 0xfffffffc00a81947 */ /* 0x000fea000383ffff */
.L_x_79:
[----:B------:R-:W-:Y:S05]  /*03f0*/  @!P0 BRA `(.L_x_78) ;  /* 0x0000000000448947 */ /* 0x000fea0003800000 */
[----:B------:R-:W0:Y:S01]  /*0400*/  S2R R5, SR_CgaCtaId ;  /* 0x0000000000057919 */ /* 0x000e220000008800 */
[----:B------:R-:W-:Y:S01]  /*0410*/  MOV R2, 0x400 ;  /* 0x0000040000027802 */ /* 0x000fe20000000f00 */
[----:B------:R-:W-:-:S03]  /*0420*/  UMOV UR4, URZ ;  /* 0x000000ff00047c82 */ /* 0x000fc60008000000 */
[----:B0-----:R-:W-:-:S07]  /*0430*/  LEA R9, R5, R2, 0x18 ;  /* 0x0000000205097211 */ /* 0x001fce00078ec0ff */
.L_x_81:
[----:B------:R-:W-:-:S13]  /*0440*/  ISETP.GE.U32.AND P0, PT, R0, 0x100, PT ;  /* 0x000001000000780c */ /* 0x000fda0003f06070 */
[----:B------:R-:W0:Y:S02]  /*0450*/  @P0 LDC.64 R4, c[0x0][0x380] ;  /* 0x0000e000ff040b82 */ /* 0x000e240000000a00 */
[----:B0-----:R-:W-:-:S05]  /*0460*/  @P0 IADD3 R4, P1, PT, R0, R4, RZ ;  /* 0x0000000400040210 */ /* 0x001fca0007f3e0ff */
[----:B------:R-:W-:-:S05]  /*0470*/  @P0 IMAD.X R5, RZ, RZ, R5, P1 ;  /* 0x000000ffff050224 */ /* 0x000fca00008e0605 */
[----:B-1----:R-:W2:Y:S01]  /*0480*/  @P0 LDG.E.U8 R2, desc[UR14][R4.64] ;  /* 0x0000000e04020981 */ /* 0x002ea2000c1e1100 */
[--C-:B------:R-:W-:Y:S01]  /*0490*/  @!P0 IMAD.IADD R6, R9, 0x1, R0.reuse ;  /* 0x0000000109068824 */ /* 0x100fe200078e0200 */
[----:B------:R-:W-:Y:S01]  /*04a0*/  UIADD3 UR4, UPT, UPT, UR4, 0x1, URZ ;  /* 0x0000000104047890 */ /* 0x000fe2000fffe0ff */
[----:B------:R-:W-:Y:S02]  /*04b0*/  IMAD.IADD R7, R1, 0x1, R0 ;  /* 0x0000000101077824 */ /* 0x000fe400078e0200 */
[----:B------:R-:W-:Y:S01]  /*04c0*/  VIADD R0, R0, 0x1 ;  /* 0x0000000100007836 */ /* 0x000fe20000000000 */
[----:B------:R-:W2:Y:S02]  /*04d0*/  @!P0 LDS.U8 R2, [R6] ;  /* 0x0000000006028984 */ /* 0x000ea40000000000 */
[----:B------:R-:W-:Y:S02]  /*04e0*/  ISETP.NE.AND P0, PT, R11, UR4, PT ;  /* 0x000000040b007c0c */ /* 0x000fe4000bf05270 */
[----:B--2---:R1:W-:Y:S11]  /*04f0*/  STL.U8 [R7+0x40], R2 ;  /* 0x0000400207007387 */ /* 0x0043f60000100000 */
[----:B------:R-:W-:Y:S05]  /*0500*/  @P0 BRA `(.L_x_81) ;  /* 0xfffffffc00cc0947 */ /* 0x000fea000383ffff */
.L_x_78:
[----:B------:R-:W2:Y:S08]  /*0510*/  LDC R0, c[0x0][0x388] ;  /* 0x0000e200ff007b82 */ /* 0x000eb00000000800 */
[----:B------:R-:W3:Y:S01]  /*0520*/  LDC R13, c[0x0][0x398] ;  /* 0x0000e600ff0d7b82 */ /* 0x000ee20000000800 */
[----:B--2---:R-:W-:-:S04]  /*0530*/  ISETP.GT.U32.AND P0, PT, R0, 0x1ff, PT ;  /* 0x000001ff0000780c */ /* 0x004fc80003f04070 */
[----:B---3--:R-:W-:Y:S01]  /*0540*/  ISETP.EQ.OR P0, PT, R13, RZ, P0 ;  /* 0x000000ff0d00720c */ /* 0x008fe20000702670 */
[----:B------:R-:W-:-:S12]  /*0550*/  IMAD.IADD R20, R0, 0x1, R13 ;  /* 0x0000000100147824 */ /* 0x000fd800078e020d */
[----:B------:R-:W-:Y:S05]  /*0560*/  @P0 BRA `(.L_x_82) ;  /* 0x0000000800000947 */ /* 0x000fea0003800000 */
[----:B01----:R-:W-:-:S04]  /*0570*/  IADD3 R2, PT, PT, -R0, 0x1ff, RZ ;  /* 0x000001ff00027810 */ /* 0x003fc80007ffe1ff */
[----:B------:R-:W-:Y:S01]  /*0580*/  VIADDMNMX.U32 R2, R13, 0xffffffff, R2, PT ;  /* 0xffffffff0d027846 */ /* 0x000fe20003800002 */
[----:B------:R-:W-:-:S03]  /*0590*/  IMAD R13, R26, R13, RZ ;  /* 0x0000000d1a0d7224 */ /* 0x000fc600078e02ff */
[C---:B------:R-:W-:Y:S01]  /*05a0*/  ISETP.GE.U32.AND P0, PT, R2.reuse, 0x3, PT ;  /* 0x000000030200780c */ /* 0x040fe20003f06070 */
[----:B------:R-:W-:Y:S02]  /*05b0*/  VIADD R4, R2, 0x1 ;  /* 0x0000000102047836 */ /* 0x000fe40000000000 */
[----:B------:R-:W-:-:S03]  /*05c0*/  IMAD.MOV.U32 R2, RZ, RZ, RZ ;  /* 0x000000ffff027224 */ /* 0x000fc600078e00ff */
[----:B------:R-:W-:-:S07]  /*05d0*/  LOP3.LUT R23, R4, 0x3, RZ, 0xc0, !PT ;  /* 0x0000000304177812 */ /* 0x000fce00078ec0ff */
[----:B------:R-:W-:Y:S05]  /*05e0*/  @!P0 BRA `(.L_x_83) ;  /* 0x0000000400ac8947 */ /* 0x000fea0003800000 */
[----:B------:R-:W-:Y:S01]  /*05f0*/  LOP3.LUT R2, R4, 0x3fc, RZ, 0xc0, !PT ;  /* 0x000003fc04027812 */ /* 0x000fe200078ec0ff */
[----:B------:R-:W-:-:S03]  /*0600*/  UMOV UR4, URZ ;  /* 0x000000ff00047c82 */ /* 0x000fc60008000000 */
[----:B------:R-:W-:-:S13]  /*0610*/  ISETP.GT.AND P0, PT, R2, RZ, PT ;  /* 0x000000ff0200720c */ /* 0x000fda0003f04270 */
[----:B------:R-:W-:Y:S05]  /*0620*/  @!P0 BRA `(.L_x_84) ;  /* 0x0000000400608947 */ /* 0x000fea0003800000 */
[----:B------:R-:W-:Y:S01]  /*0630*/  VIADD R4, R2, -UR4 ;  /* 0x8000000402047c36 */ /* 0x000fe20008000000 */
[----:B------:R-:W-:-:S04]  /*0640*/  PLOP3.LUT P0, PT, PT, PT, PT, 0x80, 0x8 ;  /* 0x000000000008781c */ /* 0x000fc80003f0f070 */
[----:B------:R-:W-:-:S13]  /*0650*/  ISETP.GT.AND P1, PT, R4, 0xc, PT ;  /* 0x0000000c0400780c */ /* 0x000fda0003f24270 */
[----:B------:R-:W-:Y:S05]  /*0660*/  @!P1 BRA `(.L_x_85) ;  /* 0x0000000000d49947 */ /* 0x000fea0003800000 */
[----:B------:R-:W-:Y:S01]  /*0670*/  PLOP3.LUT P0, PT, PT, PT, PT, 0x8, 0x80 ;  /* 0x000000000080781c */ /* 0x000fe20003f0e170 */
[----:B------:R-:W-:-:S12]  /*0680*/  VIADD R24, R2, 0xfffffff4 ;  /* 0xfffffff402187836 */ /* 0x000fd80000000000 */
.L_x_86:
[----:B0-----:R-:W0:Y:S02]  /*0690*/  LDC.64 R8, c[0x0][0x390] ;  /* 0x0000e400ff087b82 */ /* 0x001e240000000a00 */
[----:B0-----:R-:W-:-:S04]  /*06a0*/  IADD3 R10, P1, P2, R8, UR4, R13 ;  /* 0x00000004080a7c10 */ /* 0x001fc8000fa3e00d */
[----:B------:R-:W-:-:S05]  /*06b0*/  IADD3.X R11, PT, PT, RZ, R9, RZ, P1, P2 ;  /* 0x00000009ff0b7210 */ /* 0x000fca0000fe44ff */
[----:B------:R-:W2:Y:S01]  /*06c0*/  LDG.E.U8 R14, desc[UR14][R10.64] ;  /* 0x0000000e0a0e7981 */ /* 0x000ea2000c1e1100 */
[----:B------:R-:W-:Y:S02]  /*06d0*/  UIADD3 UR5, UPT, UPT, UR4, 0x4, URZ ;  /* 0x0000000404057890 */ /* 0x000fe4000fffe0ff */
[----:B------:R-:W-:Y:S02]  /*06e0*/  UIADD3 UR6, UPT, UPT, UR4, 0x8, URZ ;  /* 0x0000000804067890 */ /* 0x000fe4000fffe0ff */
[----:B------:R-:W-:Y:S02]  /*06f0*/  UIADD3 UR7, UPT, UPT, UR4, 0xc, URZ ;  /* 0x0000000c04077890 */ /* 0x000fe4000fffe0ff */
[----:B------:R-:W-:Y:S01]  /*0700*/  IADD3 R27, PT, PT, R1, UR4, R0 ;  /* 0x00000004011b7c10 */ /* 0x000fe2000fffe000 */
[----:B------:R-:W3:Y:S01]  /*0710*/  LDG.E.U8 R12, desc[UR14][R10.64+0x1] ;  /* 0x0000010e0a0c7981 */ /* 0x000ee2000c1e1100 */
[C-C-:B------:R-:W-:Y:S02]  /*0720*/  IADD3 R6, P3, P4, R8.reuse, UR5, R13.reuse ;  /* 0x0000000508067c10 */ /* 0x140fe4000fc7e00d */
[----:B------:R-:W-:Y:S01]  /*0730*/  IADD3 R4, P2, P1, R8, UR6, R13 ;  /* 0x0000000608047c10 */ /* 0x000fe2000f95e00d */
[----:B------:R-:W4:Y:S01]  /*0740*/  LDG.E.U8 R15, desc[UR14][R10.64+0x2] ;  /* 0x0000020e0a0f7981 */ /* 0x000f22000c1e1100 */
[----:B------:R-:W-:-:S02]  /*0750*/  IADD3.X R7, PT, PT, RZ, R9, RZ, P3, P4 ;  /* 0x00000009ff077210 */ /* 0x000fc40001fe84ff */
[----:B------:R-:W-:Y:S01]  /*0760*/  IADD3 R8, P3, P4, R8, UR7, R13 ;  /* 0x0000000708087c10 */ /* 0x000fe2000fc7e00d */
[----:B------:R-:W5:Y:S01]  /*0770*/  LDG.E.U8 R16, desc[UR14][R10.64+0x3] ;  /* 0x0000030e0a107981 */ /* 0x000f62000c1e1100 */
[-C--:B------:R-:W-:Y:S02]  /*0780*/  IADD3.X R5, PT, PT, RZ, R9.reuse, RZ, P2, P1 ;  /* 0x00000009ff057210 */ /* 0x080fe400017e24ff */
[----:B------:R-:W-:Y:S01]  /*0790*/  IADD3.X R9, PT, PT, RZ, R9, RZ, P3, P4 ;  /* 0x00000009ff097210 */ /* 0x000fe20001fe84ff */
[----:B------:R-:W5:Y:S04]  /*07a0*/  LDG.E.U8 R19, desc[UR14][R6.64] ;  /* 0x0000000e06137981 */ /* 0x000f68000c1e1100 */
[----:B------:R-:W5:Y:S04]  /*07b0*/  LDG.E.U8 R17, desc[UR14][R6.64+0x1] ;  /* 0x0000010e06117981 */ /* 0x000f68000c1e1100 */
[----:B------:R-:W5:Y:S04]  /*07c0*/  LDG.E.U8 R18, desc[UR14][R6.64+0x2] ;  /* 0x0000020e06127981 */ /* 0x000f68000c1e1100 */
[----:B------:R0:W5:Y:S04]  /*07d0*/  LDG.E.U8 R21, desc[UR14][R6.64+0x3] ;  /* 0x0000030e06157981 */ /* 0x000168000c1e1100 */
[----:B------:R-:W5:Y:S04]  /*07e0*/  LDG.E.U8 R22, desc[UR14][R4.64] ;  /* 0x0000000e04167981 */ /* 0x000f68000c1e1100 */
[----:B------:R-:W5:Y:S04]  /*07f0*/  LDG.E.U8 R25, desc[UR14][R4.64+0x1] ;  /* 0x0000010e04197981 */ /* 0x000f68000c1e1100 */
[----:B------:R-:W5:Y:S04]  /*0800*/  LDG.E.U8 R10, desc[UR14][R4.64+0x2] ;  /* 0x0000020e040a7981 */ /* 0x000f68000c1e1100 */
[----:B------:R1:W5:Y:S04]  /*0810*/  LDG.E.U8 R11, desc[UR14][R4.64+0x3] ;  /* 0x0000030e040b7981 */ /* 0x000368000c1e1100 */
[----:B------:R-:W5:Y:S04]  /*0820*/  LDG.E.U8 R29, desc[UR14][R8.64+0x1] ;  /* 0x0000010e081d7981 */ /* 0x000f68000c1e1100 */
[----:B------:R-:W5:Y:S04]  /*0830*/  LDG.E.U8 R28, desc[UR14][R8.64+0x2] ;  /* 0x0000020e081c7981 */ /* 0x000f68000c1e1100 */
[----:B------:R-:W5:Y:S04]  /*0840*/  LDG.E.U8 R6, desc[UR14][R8.64+0x3] ;  /* 0x0000030e08067981 */ /* 0x000f68000c1e1100 */
[----:B--2---:R2:W-:Y:S04]  /*0850*/  STL.U8 [R27+0x40], R14 ;  /* 0x0000400e1b007387 */ /* 0x0045e80000100000 */
[----:B--2---:R-:W2:Y:S01]  /*0860*/  LDG.E.U8 R14, desc[UR14][R8.64] ;  /* 0x0000000e080e7981 */ /* 0x004ea2000c1e1100 */
[----:B0-----:R-:W-:-:S02]  /*0870*/  IADD3 R7, PT, PT, R1, UR5, R0 ;  /* 0x0000000501077c10 */ /* 0x001fc4000fffe000 */
[C-C-:B-1----:R-:W-:Y:S02]  /*0880*/  IADD3 R4, PT, PT, R1.reuse, UR6, R0.reuse ;  /* 0x0000000601047c10 */ /* 0x142fe4000fffe000 */
[----:B------:R-:W-:Y:S01]  /*0890*/  IADD3 R5, PT, PT, R1, UR7, R0 ;  /* 0x0000000701057c10 */ /* 0x000fe2000fffe000 */
[----:B---3--:R0:W-:Y:S01]  /*08a0*/  STL.U8 [R27+0x41], R12 ;  /* 0x0000410c1b007387 */ /* 0x0081e20000100000 */
[----:B------:R-:W-:-:S03]  /*08b0*/  UIADD3 UR4, UPT, UPT, UR4, 0x10, URZ ;  /* 0x0000001004047890 */ /* 0x000fc6000fffe0ff */
[----:B----4-:R0:W-:Y:S04]  /*08c0*/  STL.U8 [R27+0x42], R15 ;  /* 0x0000420f1b007387 */ /* 0x0101e80000100000 */
[----:B-----5:R0:W-:Y:S04]  /*08d0*/  STL.U8 [R27+0x43], R16 ;  /* 0x000043101b007387 */ /* 0x0201e80000100000 */
[----:B------:R0:W-:Y:S04]  /*08e0*/  STL.U8 [R7+0x40], R19 ;  /* 0x0000401307007387 */ /* 0x0001e80000100000 */
        /* <DEDUP_REMOVED lines=9> */
[----:B------:R0:W-:Y:S01]  /*0980*/  STL.U8 [R5+0x43], R6 ;  /* 0x0000430605007387 */ /* 0x0001e20000100000 */
[----:B------:R-:W-:-:S03]  /*0990*/  ISETP.LE.AND P1, PT, R24, UR4, PT ;  /* 0x0000000418007c0c */ /* 0x000fc6000bf23270 */
[----:B--2---:R0:W-:Y:S10]  /*09a0*/  STL.U8 [R5+0x40], R14 ;  /* 0x0000400e05007387 */ /* 0x0041f40000100000 */
[----:B------:R-:W-:Y:S05]  /*09b0*/  @!P1 BRA `(.L_x_86) ;  /* 0xfffffffc00349947 */ /* 0x000fea000383ffff */
.L_x_85:
[----:B0-----:R-:W-:-:S05]  /*09c0*/  VIADD R4, R2, -UR4 ;  /* 0x8000000402047c36 */ /* 0x001fca0008000000 */
[----:B------:R-:W-:-:S13]  /*09d0*/  ISETP.GT.AND P1, PT, R4, 0x4, PT ;  /* 0x000000040400780c */ /* 0x000fda0003f24270 */
[----:B------:R-:W-:Y:S05]  /*09e0*/  @!P1 BRA `(.L_x_87) ;  /* 0x0000000000689947 */ /* 0x000fea0003800000 */
[----:B------:R-:W0:Y:S01]  /*09f0*/  LDC.64 R4, c[0x0][0x390] ;  /* 0x0000e400ff047b82 */ /* 0x000e220000000a00 */
[----:B------:R-:W-:Y:S02]  /*0a00*/  UIADD3 UR5, UPT, UPT, UR4, 0x4, URZ ;  /* 0x0000000404057890 */ /* 0x000fe4000fffe0ff */
[----:B0-----:R-:W-:-:S04]  /*0a10*/  IADD3 R6, P0, P1, R4, UR4, R13 ;  /* 0x0000000404067c10 */ /* 0x001fc8000f91e00d */
[----:B------:R-:W-:Y:S02]  /*0a20*/  IADD3 R4, P2, P3, R4, UR5, R13 ;  /* 0x0000000504047c10 */ /* 0x000fe4000fb5e00d */
[-C--:B------:R-:W-:Y:S02]  /*0a30*/  IADD3.X R7, PT, PT, RZ, R5.reuse, RZ, P0, P1 ;  /* 0x00000005ff077210 */ /* 0x080fe400007e24ff */
[----:B------:R-:W-:-:S03]  /*0a40*/  IADD3.X R5, PT, PT, RZ, R5, RZ, P2, P3 ;  /* 0x00000005ff057210 */ /* 0x000fc600017e64ff */
        /* <DEDUP_REMOVED lines=8> */
[C-C-:B------:R-:W-:Y:S01]  /*0ad0*/  IADD3 R18, PT, PT, R1.reuse, UR4, R0.reuse ;  /* 0x0000000401127c10 */ /* 0x140fe2000fffe000 */
[----:B------:R-:W-:Y:S01]  /*0ae0*/  UIADD3 UR4, UPT, UPT, UR4, 0x8, URZ ;  /* 0x0000000804047890 */ /* 0x000fe2000fffe0ff */
[----:B------:R-:W-:-:S02]  /*0af0*/  IADD3 R17, PT, PT, R1, UR5, R0 ;  /* 0x0000000501117c10 */ /* 0x000fc4000fffe000 */
[----:B------:R-:W-:Y:S01]  /*0b00*/  PLOP3.LUT P0, PT, PT, PT, PT, 0x8, 0x80 ;  /* 0x000000000080781c */ /* 0x000fe20003f0e170 */
        /* <DEDUP_REMOVED lines=8> */
.L_x_87:
[----:B------:R-:W-:-:S13]  /*0b90*/  ISETP.NE.OR P0, PT, R2, UR4, P0 ;  /* 0x0000000402007c0c */ /* 0x000fda0008705670 */
[----:B------:R-:W-:Y:S05]  /*0ba0*/  @!P0 BRA `(.L_x_83) ;  /* 0x00000000003c8947 */ /* 0x000fea0003800000 */
.L_x_84:
[----:B-1----:R-:W1:Y:S02]  /*0bb0*/  LDC.64 R4, c[0x0][0x390] ;  /* 0x0000e400ff047b82 */ /* 0x002e640000000a00 */
[----:B-1----:R-:W-:-:S04]  /*0bc0*/  IADD3 R4, P0, P1, R4, UR4, R13 ;  /* 0x0000000404047c10 */ /* 0x002fc8000f91e00d */
[----:B------:R-:W-:-:S05]  /*0bd0*/  IADD3.X R5, PT, PT, RZ, R5, RZ, P0, P1 ;  /* 0x00000005ff057210 */ /* 0x000fca00007e24ff */
[----:B------:R-:W2:Y:S04]  /*0be0*/  LDG.E.U8 R6, desc[UR14][R4.64] ;  /* 0x0000000e04067981 */ /* 0x000ea8000c1e1100 */
[----:B------:R-:W3:Y:S04]  /*0bf0*/  LDG.E.U8 R7, desc[UR14][R4.64+0x1] ;  /* 0x0000010e04077981 */ /* 0x000ee8000c1e1100 */
[----:B0-----:R-:W4:Y:S04]  /*0c00*/  LDG.E.U8 R8, desc[UR14][R4.64+0x2] ;  /* 0x0000020e04087981 */ /* 0x001f28000c1e1100 */
[----:B------:R-:W5:Y:S01]  /*0c10*/  LDG.E.U8 R9, desc[UR14][R4.64+0x3] ;  /* 0x0000030e04097981 */ /* 0x000f62000c1e1100 */
[----:B------:R-:W-:Y:S01]  /*0c20*/  IADD3 R10, PT, PT, R1, UR4, R0 ;  /* 0x00000004010a7c10 */ /* 0x000fe2000fffe000 */
[----:B------:R-:W-:-:S06]  /*0c30*/  UIADD3 UR4, UPT, UPT, UR4, 0x4, URZ ;  /* 0x0000000404047890 */ /* 0x000fcc000fffe0ff */
[----:B------:R-:W-:Y:S01]  /*0c40*/  ISETP.NE.AND P0, PT, R2, UR4, PT ;  /* 0x0000000402007c0c */ /* 0x000fe2000bf05270 */
[----:B--2---:R1:W-:Y:S04]  /*0c50*/  STL.U8 [R10+0x40], R6 ;  /* 0x000040060a007387 */ /* 0x0043e80000100000 */
[----:B---3--:R1:W-:Y:S04]  /*0c60*/  STL.U8 [R10+0x41], R7 ;  /* 0x000041070a007387 */ /* 0x0083e80000100000 */
[----:B----4-:R1:W-:Y:S04]  /*0c70*/  STL.U8 [R10+0x42], R8 ;  /* 0x000042080a007387 */ /* 0x0103e80000100000 */
[----:B-----5:R1:W-:Y:S01]  /*0c80*/  STL.U8 [R10+0x43], R9 ;  /* 0x000043090a007387 */ /* 0x0203e20000100000 */
[----:B------:R-:W-:Y:S05]  /*0c90*/  @P0 BRA `(.L_x_84) ;  /* 0xfffffffc00c40947 */ /* 0x000fea000383ffff */
.L_x_83:
[----:B------:R-:W-:-:S13]  /*0ca0*/  ISETP.NE.AND P0, PT, R23, RZ, PT ;  /* 0x000000ff1700720c */ /* 0x000fda0003f05270 */
[----:B------:R-:W-:Y:S05]  /*0cb0*/  @!P0 BRA `(.L_x_82) ;  /* 0x00000000002c8947 */ /* 0x000fea0003800000 */
[----:B------:R-:W2:Y:S01]  /*0cc0*/  LDCU.64 UR6, c[0x0][0x390] ;  /* 0x00007200ff0677ac */ /* 0x000ea20008000a00 */
[----:B------:R-:W-:-:S05]  /*0cd0*/  UMOV UR4, URZ ;  /* 0x000000ff00047c82 */ /* 0x000fca0008000000 */
.L_x_88:
[----:B--23--:R-:W-:-:S04]  /*0ce0*/  IADD3 R4, P0, P1, R2, UR6, R13 ;  /* 0x0000000602047c10 */ /* 0x00cfc8000f91e00d */
[----:B------:R-:W-:-:S05]  /*0cf0*/  IADD3.X R5, PT, PT, RZ, UR7, RZ, P0, P1 ;  /* 0x00000007ff057c10 */ /* 0x000fca00087e24ff */
[----:B------:R-:W2:Y:S01]  /*0d00*/  LDG.E.U8 R4, desc[UR14][R4.64] ;  /* 0x0000000e04047981 */ /* 0x000ea2000c1e1100 */
[----:B-1----:R-:W-:Y:S01]  /*0d10*/  IADD3 R7, PT, PT, R1, R2, R0 ;  /* 0x0000000201077210 */ /* 0x002fe20007ffe000 */
[----:B------:R-:W-:Y:S01]  /*0d20*/  UIADD3 UR4, UPT, UPT, UR4, 0x1, URZ ;  /* 0x0000000104047890 */ /* 0x000fe2000fffe0ff */
[----:B------:R-:W-:-:S05]  /*0d30*/  VIADD R2, R2, 0x1 ;  /* 0x0000000102027836 */ /* 0x000fca0000000000 */
[----:B------:R-:W-:Y:S01]  /*0d40*/  ISETP.NE.AND P0, PT, R23, UR4, PT ;  /* 0x0000000417007c0c */ /* 0x000fe2000bf05270 */
[----:B--2---:R3:W-:-:S12]  /*0d50*/  STL.U8 [R7+0x40], R4 ;  /* 0x0000400407007387 */ /* 0x0047d80000100000 */
[----:B------:R-:W-:Y:S05]  /*0d60*/  @P0 BRA `(.L_x_88) ;  /* 0xfffffffc00dc0947 */ /* 0x000fea000383ffff */
.L_x_82:
[----:B------:R-:W2:Y:S01]  /*0d70*/  LDCU.64 UR4, c[0x0][0x3a0] ;  /* 0x00007400ff0477ac */ /* 0x000ea20008000a00 */
[----:B------:R-:W-:Y:S01]  /*0d80*/  ISETP.GT.U32.AND P0, PT, R20, 0x40, PT ;  /* 0x000000401400780c */ /* 0x000fe20003f04070 */
[----:B------:R-:W-:Y:S01]  /*0d90*/  VIADD R0, R1, 0x240 ;  /* 0x0000024001007836 */ /* 0x000fe20000000000 */
[----:B--2---:R-:W-:-:S05]  /*0da0*/  LEA R26, P1, R26, UR4, 0x5 ;  /* 0x000000041a1a7c11 */ /* 0x004fca000f8228ff */
[----:B------:R-:W-:-:S06]  /*0db0*/  IMAD.X R27, RZ, RZ, UR5, P1 ;  /* 0x00000005ff1b7e24 */ /* 0x000fcc00088e06ff */
[----:B------:R-:W-:Y:S05]  /*0dc0*/  @P0 BRA `(.L_x_89) ;  /* 0x0000004c00e80947 */ /* 0x000fea0003800000 */
[----:B------:R2:W-:Y:S01]  /*0dd0*/  STL.128 [R1+0x240], RZ ;  /* 0x000240ff01007387 */ /* 0x0005e20000100c00 */
[----:B------:R-:W-:-:S03]  /*0de0*/  ISETP.NE.AND P0, PT, R20, RZ, PT ;  /* 0x000000ff1400720c */ /* 0x000fc60003f05270 */
[----:B------:R2:W-:Y:S04]  /*0df0*/  STL.128 [R1+0x250], RZ ;  /* 0x000250ff01007387 */ /* 0x0005e80000100c00 */
[----:B------:R2:W-:Y:S04]  /*0e00*/  STL.128 [R1+0x260], RZ ;  /* 0x000260ff01007387 */ /* 0x0005e80000100c00 */
[----:B------:R2:W-:Y:S02]  /*0e10*/  STL.128 [R1+0x270], RZ ;  /* 0x000270ff01007387 */ /* 0x0005e40000100c00 */
[----:B------:R-:W-:Y:S05]  /*0e20*/  @!P0 BRA `(.L_x_90) ;  /* 0x0000000400008947 */ /* 0x000fea0003800000 */
[C---:B------:R-:W-:Y:S01]  /*0e30*/  ISETP.GE.U32.AND P0, PT, R20.reuse, 0x4, PT ;  /* 0x000000041400780c */ /* 0x040fe20003f06070 */
[----:B---3--:R-:W-:Y:S01]  /*0e40*/  IMAD.MOV.U32 R4, RZ, RZ, RZ ;  /* 0x000000ffff047224 */ /* 0x008fe200078e00ff */
[----:B01----:R-:W-:-:S11]  /*0e50*/  LOP3.LUT R2, R20, 0x3, RZ, 0xc0, !PT ;  /* 0x0000000314027812 */ /* 0x003fd600078ec0ff */
[----:B------:R-:W-:Y:S05]  /*0e60*/  @!P0 BRA `(.L_x_91) ;  /* 0x0000000000c08947 */ /* 0x000fea0003800000 */
[----:B------:R-:W-:Y:S01]  /*0e70*/  LOP3.LUT R4, R20, 0xffff, RZ, 0xc0, !PT ;  /* 0x0000ffff14047812 */ /* 0x000fe200078ec0ff */
[----:B------:R-:W-:Y:S02]  /*0e80*/  IMAD.MOV.U32 R10, RZ, RZ, R3 ;  /* 0x000000ffff0a7224 */ /* 0x000fe400078e0003 */
[----:B------:R-:W-:Y:S01]  /*0e90*/  IMAD.MOV.U32 R11, RZ, RZ, R0 ;  /* 0x000000ffff0b7224 */ /* 0x000fe200078e0000 */
[----:B------:R-:W-:-:S05]  /*0ea0*/  SHF.R.U32.HI R4, RZ, 0x2, R4 ;  /* 0x00000002ff047819 */ /* 0x000fca0000011604 */
[----:B------:R-:W-:-:S05]  /*0eb0*/  IMAD.SHL.U32 R4, R4, 0x4, RZ ;  /* 0x0000000404047824 */ /* 0x000fca00078e00ff */
[----:B------:R-:W-:-:S05]  /*0ec0*/  LOP3.LUT R4, R4, 0x7c, RZ, 0xe2, !PT ;  /* 0x0000007c04047812 */ /* 0x000fca00078ee2ff */
[----:B------:R-:W-:Y:S01]  /*0ed0*/  IMAD.MOV R5, RZ, RZ, -R4 ;  /* 0x000000ffff057224 */ /* 0x000fe200078e0a04 */
[----:B------:R-:W-:-:S04]  /*0ee0*/  LOP3.LUT R4, R20, 0x7c, RZ, 0xc0, !PT ;  /* 0x0000007c14047812 */ /* 0x000fc800078ec0ff */
[----:B------:R-:W-:-:S13]  /*0ef0*/  ISETP.GE.AND P0, PT, R5, RZ, PT ;  /* 0x000000ff0500720c */ /* 0x000fda0003f06270 */
[----:B------:R-:W-:Y:S05]  /*0f00*/  @P0 BRA `(.L_x_92) ;  /* 0x00000000007c0947 */ /* 0x000fea0003800000 */
[----:B------:R-:W-:Y:S01]  /*0f10*/  IMAD.MOV R6, RZ, RZ, -R5 ;  /* 0x000000ffff067224 */ /* 0x000fe200078e0a05 */
[----:B------:R-:W-:-:S04]  /*0f20*/  PLOP3.LUT P0, PT, PT, PT, PT, 0x80, 0x8 ;  /* 0x000000000008781c */ /* 0x000fc80003f0f070 */
[----:B------:R-:W-:-:S13]  /*0f30*/  ISETP.GT.AND P1, PT, R6, 0xc, PT ;  /* 0x0000000c0600780c */ /* 0x000fda0003f24270 */
[----:B------:R-:W-:Y:S05]  /*0f40*/  @!P1 BRA `(.L_x_93) ;  /* 0x0000000000389947 */ /* 0x000fea0003800000 */
[----:B------:R-:W-:-:S13]  /*0f50*/  PLOP3.LUT P0, PT, PT, PT, PT, 0x8, 0x80 ;  /* 0x000000000080781c */ /* 0x000fda0003f0e170 */
.L_x_94:
[----:B------:R-:W3:Y:S04]  /*0f60*/  LDL R6, [R10] ;  /* 0x000000000a067983 */ /* 0x000ee80000100800 */
[----:B---3--:R-:W-:Y:S04]  /*0f70*/  STL [R11], R6 ;  /* 0x000000060b007387 */ /* 0x008fe80000100800 */
[----:B------:R-:W3:Y:S04]  /*0f80*/  LDL R7, [R10+0x4] ;  /* 0x000004000a077983 */ /* 0x000ee80000100800 */
[----:B---3--:R-:W-:Y:S04]  /*0f90*/  STL [R11+0x4], R7 ;  /* 0x000004070b007387 */ /* 0x008fe80000100800 */
[----:B------:R-:W3:Y:S01]  /*0fa0*/  LDL R8, [R10+0x8] ;  /* 0x000008000a087983 */ /* 0x000ee20000100800 */
[----:B------:R-:W-:-:S05]  /*0fb0*/  VIADD R5, R5, 0x10 ;  /* 0x0000001005057836 */ /* 0x000fca0000000000 */
[----:B------:R-:W-:Y:S01]  /*0fc0*/  ISETP.GE.AND P1, PT, R5, -0xc, PT ;  /* 0xfffffff40500780c */ /* 0x000fe20003f26270 */
[----:B---3--:R-:W-:Y:S04]  /*0fd0*/  STL [R11+0x8], R8 ;  /* 0x000008080b007387 */ /* 0x008fe80000100800 */
[----:B------:R0:W3:Y:S02]  /*0fe0*/  LDL R9, [R10+0xc] ;  /* 0x00000c000a097983 */ /* 0x0000e40000100800 */
[----:B0-----:R-:W-:Y:S02]  /*0ff0*/  VIADD R10, R10, 0x10 ;  /* 0x000000100a0a7836 */ /* 0x001fe40000000000 */
[----:B---3--:R0:W-:Y:S02]  /*1000*/  STL [R11+0xc], R9 ;  /* 0x00000c090b007387 */ /* 0x0081e40000100800 */
[----:B0-----:R-:W-:-:S02]  /*1010*/  VIADD R11, R11, 0x10 ;  /* 0x000000100b0b7836 */ /* 0x001fc40000000000 */
[----:B------:R-:W-:Y:S05]  /*1020*/  @!P1 BRA `(.L_x_94) ;  /* 0xfffffffc00cc9947 */ /* 0x000fea000383ffff */
.L_x_93:
[----:B------:R-:W-:-:S05]  /*1030*/  IMAD.MOV R6, RZ, RZ, -R5 ;  /* 0x000000ffff067224 */ /* 0x000fca00078e0a05 */
[----:B------:R-:W-:-:S13]  /*1040*/  ISETP.GT.AND P1, PT, R6, 0x4, PT ;  /* 0x000000040600780c */ /* 0x000fda0003f24270 */
[----:B------:R-:W-:Y:S05]  /*1050*/  @!P1 BRA `(.L_x_95) ;  /* 0x0000000000209947 */ /* 0x000fea0003800000 */
[----:B------:R-:W3:Y:S04]  /*1060*/  LDL R6, [R10] ;  /* 0x000000000a067983 */ /* 0x000ee80000100800 */
[----:B---3--:R-:W-:Y:S04]  /*1070*/  STL [R11], R6 ;  /* 0x000000060b007387 */ /* 0x008fe80000100800 */
[----:B------:R0:W3:Y:S01]  /*1080*/  LDL R7, [R10+0x4] ;  /* 0x000004000a077983 */ /* 0x0000e20000100800 */
[----:B------:R-:W-:Y:S01]  /*1090*/  PLOP3.LUT P0, PT, PT, PT, PT, 0x8, 0x80 ;  /* 0x000000000080781c */ /* 0x000fe20003f0e170 */
[----:B------:R-:W-:-:S02]  /*10a0*/  VIADD R5, R5, 0x8 ;  /* 0x0000000805057836 */ /* 0x000fc40000000000 */
[----:B0-----:R-:W-:Y:S01]  /*10b0*/  VIADD R10, R10, 0x8 ;  /* 0x000000080a0a7836 */ /* 0x001fe20000000000 */
[----:B---3--:R0:W-:Y:S02]  /*10c0*/  STL [R11+0x4], R7 ;  /* 0x000004070b007387 */ /* 0x0081e40000100800 */
[----:B0-----:R-:W-:-:S07]  /*10d0*/  VIADD R11, R11, 0x8 ;  /* 0x000000080b0b7836 */ /* 0x001fce0000000000 */
.L_x_95:
[----:B------:R-:W-:-:S13]  /*10e0*/  ISETP.NE.OR P0, PT, R5, RZ, P0 ;  /* 0x000000ff0500720c */ /* 0x000fda0000705670 */
[----:B------:R-:W-:Y:S05]  /*10f0*/  @!P0 BRA `(.L_x_91) ;  /* 0x00000000001c8947 */ /* 0x000fea0003800000 */
.L_x_92:
[----:B------:R0:W3:Y:S01]  /*1100*/  LDL R6, [R10] ;  /* 0x000000000a067983 */ /* 0x0000e20000100800 */
[----:B------:R-:W-:-:S05]  /*1110*/  VIADD R5, R5, 0x4 ;  /* 0x0000000405057836 */ /* 0x000fca0000000000 */
[----:B------:R-:W-:Y:S01]  /*1120*/  ISETP.NE.AND P0, PT, R5, RZ, PT ;  /* 0x000000ff0500720c */ /* 0x000fe20003f05270 */
[----:B0-----:R-:W-:Y:S01]  /*1130*/  VIADD R10, R10, 0x4 ;  /* 0x000000040a0a7836 */ /* 0x001fe20000000000 */
[----:B---3--:R0:W-:Y:S02]  /*1140*/  STL [R11], R6 ;  /* 0x000000060b007387 */ /* 0x0081e40000100800 */
[----:B0-----:R-:W-:-:S09]  /*1150*/  VIADD R11, R11, 0x4 ;  /* 0x000000040b0b7836 */ /* 0x001fd20000000000 */
[----:B------:R-:W-:Y:S05]  /*1160*/  @P0 BRA `(.L_x_92) ;  /* 0xfffffffc00e40947 */ /* 0x000fea000383ffff */
.L_x_91:
[----:B------:R-:W-:-:S13]  /*1170*/  ISETP.NE.AND P0, PT, R2, RZ, PT ;  /* 0x000000ff0200720c */ /* 0x000fda0003f05270 */
[----:B------:R-:W-:Y:S05]  /*1180*/  @!P0 BRA `(.L_x_90) ;  /* 0x0000000000288947 */ /* 0x000fea0003800000 */
[C---:B------:R-:W-:Y:S02]  /*1190*/  IMAD.IADD R5, R4.reuse, 0x1, R0 ;  /* 0x0000000104057824 */ /* 0x040fe400078e0200 */
[----:B------:R-:W-:Y:S02]  /*11a0*/  IMAD.IADD R3, R4, 0x1, R3 ;  /* 0x0000000104037824 */ /* 0x000fe400078e0203 */
[----:B------:R-:W-:-:S07]  /*11b0*/  IMAD.MOV R2, RZ, RZ, -R2 ;  /* 0x000000ffff027224 */ /* 0x000fce00078e0a02 */
.L_x_96:
[----:B------:R0:W3:Y:S01]  /*11c0*/  LDL.U8 R0, [R3] ;  /* 0x0000000003007983 */ /* 0x0000e20000100000 */
[----:B------:R-:W-:-:S05]  /*11d0*/  VIADD R2, R2, 0x1 ;  /* 0x0000000102027836 */ /* 0x000fca0000000000 */
[----:B------:R-:W-:Y:S01]  /*11e0*/  ISETP.NE.AND P0, PT, R2, RZ, PT ;  /* 0x000000ff0200720c */ /* 0x000fe20003f05270 */
[----:B0-----:R-:W-:Y:S01]  /*11f0*/  VIADD R3, R3, 0x1 ;  /* 0x0000000103037836 */ /* 0x001fe20000000000 */
[----:B---3--:R0:W-:Y:S02]  /*1200*/  STL.U8 [R5], R0 ;  /* 0x0000000005007387 */ /* 0x0081e40000100000 */
[----:B0-----:R-:W-:-:S09]  /*1210*/  VIADD R5, R5, 0x1 ;  /* 0x0000000105057836 */ /* 0x001fd20000000000 */
[----:B------:R-:W-:Y:S05]  /*1220*/  @P0 BRA `(.L_x_96) ;  /* 0xfffffffc00e40947 */ /* 0x000fea000383ffff */
.L_x_90:
[----:B01----:R-:W4:Y:S01]  /*1230*/  LDL.128 R8, [R1+0x240] ;  /* 0x0002400001087983 */ /* 0x003f220000100c00 */
[----:B------:R-:W0:Y:S03]  /*1240*/  LDCU.128 UR4, c[0x3][URZ] ;  /* 0x00c00000ff0477ac */ /* 0x000e260008000c00 */
[----:B------:R-:W5:Y:S04]  /*1250*/  LDL.128 R12, [R1+0x250] ;  /* 0x00025000010c7983 */ /* 0x000f680000100c00 */
[----:B------:R-:W2:Y:S04]  /*1260*/  LDL.128 R16, [R1+0x260] ;  /* 0x0002600001107983 */ /* 0x000ea80000100c00 */
[----:B---3--:R-:W3:Y:S01]  /*1270*/  LDL.128 R4, [R1+0x270] ;  /* 0x0002700001047983 */ /* 0x008ee20000100c00 */
[----:B----4-:R-:W-:-:S02]  /*1280*/  PRMT R0, R11, 0x7771, RZ ;  /* 0x000077710b007816 */ /* 0x010fc400000000ff */
[----:B------:R-:W-:Y:S02]  /*1290*/  PRMT R3, R11, 0x7770, RZ ;  /* 0x000077700b037816 */ /* 0x000fe400000000ff */
[----:B------:R-:W-:Y:S02]  /*12a0*/  PRMT R2, R10, 0x7772, RZ ;  /* 0x000077720a027816 */ /* 0x000fe400000000ff */
[----:B------:R-:W-:Y:S02]  /*12b0*/  PRMT R21, R3, 0x6540, R0 ;  /* 0x0000654003157816 */ /* 0x000fe40000000000 */
[----:B------:R-:W-:Y:S01]  /*12c0*/  PRMT R0, R11, 0x7772, RZ ;  /* 0x000077720b007816 */ /* 0x000fe200000000ff */
[----:B------:R-:W-:Y:S01]  /*12d0*/  IMAD.U32 R2, R2, 0x10000, RZ ;  /* 0x0001000002027824 */ /* 0x000fe200078e00ff */
[C---:B------:R-:W-:Y:S02]  /*12e0*/  PRMT R3, R10.reuse, 0x7771, RZ ;  /* 0x000077710a037816 */ /* 0x040fe400000000ff */
[----:B------:R-:W-:Y:S01]  /*12f0*/  PRMT R22, R10, 0x7770, RZ ;  /* 0x000077700a167816 */ /* 0x000fe200000000ff */
[----:B------:R-:W-:Y:S01]  /*1300*/  IMAD.U32 R0, R0, 0x10000, RZ ;  /* 0x0001000000007824 */ /* 0x000fe200078e00ff */
[----:B-----5:R-:W-:-:S02]  /*1310*/  PRMT R23, R15, 0x7770, RZ ;  /* 0x000077700f177816 */ /* 0x020fc400000000ff */
[----:B------:R-:W-:Y:S02]  /*1320*/  PRMT R3, R22, 0x6540, R3 ;  /* 0x0000654016037816 */ /* 0x000fe40000000003 */
[----:B------:R-:W-:Y:S02]  /*1330*/  LOP3.LUT R24, R21, 0xff0000, R0, 0xf8, !PT ;  /* 0x00ff000015187812 */ /* 0x000fe400078ef800 */
[----:B------:R-:W-:Y:S02]  /*1340*/  PRMT R0, R15, 0x7771, RZ ;  /* 0x000077710f007816 */ /* 0x000fe400000000ff */
[----:B------:R-:W-:Y:S02]  /*1350*/  LOP3.LUT R21, R3, 0xff0000, R2, 0xf8, !PT ;  /* 0x00ff000003157812 */ /* 0x000fe400078ef802 */
[----:B------:R-:W-:Y:S02]  /*1360*/  PRMT R23, R23, 0x6540, R0 ;  /* 0x0000654017177816 */ /* 0x000fe40000000000 */
[----:B------:R-:W-:-:S02]  /*1370*/  PRMT R2, R9, 0x7771, RZ ;  /* 0x0000777109027816 */ /* 0x000fc400000000ff */
[C---:B------:R-:W-:Y:S02]  /*1380*/  PRMT R3, R9.reuse, 0x7770, RZ ;  /* 0x0000777009037816 */ /* 0x040fe400000000ff */
[----:B------:R-:W-:Y:S02]  /*1390*/  PRMT R0, R9, 0x7772, RZ ;  /* 0x0000777209007816 */ /* 0x000fe400000000ff */
[----:B------:R-:W-:Y:S02]  /*13a0*/  PRMT R2, R3, 0x6540, R2 ;  /* 0x0000654003027816 */ /* 0x000fe40000000002 */
[----:B------:R-:W-:Y:S01]  /*13b0*/  PRMT R22, R15, 0x7772, RZ ;  /* 0x000077720f167816 */ /* 0x000fe200000000ff */
[----:B------:R-:W-:Y:S01]  /*13c0*/  IMAD.U32 R3, R0, 0x10000, RZ ;  /* 0x0001000000037824 */ /* 0x000fe200078e00ff */
[----:B------:R-:W-:Y:S02]  /*13d0*/  PRMT R0, R14, 0x7771, RZ ;  /* 0x000077710e007816 */ /* 0x000fe400000000ff */
[----:B------:R-:W-:Y:S01]  /*13e0*/  PRMT R11, R11, 0x7773, RZ ;  /* 0x000077730b0b7816 */ /* 0x000fe200000000ff */
[----:B------:R-:W-:Y:S01]  /*13f0*/  IMAD.U32 R22, R22, 0x10000, RZ ;  /* 0x0001000016167824 */ /* 0x000fe200078e00ff */
[----:B------:R-:W-:-:S02]  /*1400*/  LOP3.LUT R2, R2, 0xff0000, R3, 0xf8, !PT ;  /* 0x00ff000002027812 */ /* 0x000fc400078ef803 */
[C---:B------:R-:W-:Y:S01]  /*1410*/  PRMT R3, R14.reuse, 0x7770, RZ ;  /* 0x000077700e037816 */ /* 0x040fe200000000ff */
[----:B------:R-:W-:Y:S01]  /*1420*/  IMAD.SHL.U32 R11, R11, 0x1000000, RZ ;  /* 0x010000000b0b7824 */ /* 0x000fe200078e00ff */
[----:B------:R-:W-:Y:S02]  /*1430*/  LOP3.LUT R23, R23, 0xff0000, R22, 0xf8, !PT ;  /* 0x00ff000017177812 */ /* 0x000fe400078ef816 */
[----:B------:R-:W-:Y:S02]  /*1440*/  PRMT R3, R3, 0x6540, R0 ;  /* 0x0000654003037816 */ /* 0x000fe40000000000 */
[----:B------:R-:W-:Y:S02]  /*1450*/  PRMT R0, R14, 0x7772, RZ ;  /* 0x000077720e007816 */ /* 0x000fe400000000ff */
[----:B------:R-:W-:Y:S02]  /*1460*/  LOP3.LUT R11, R24, R11, RZ, 0xfc, !PT ;  /* 0x0000000b180b7212 */ /* 0x000fe400078efcff */
[----:B--2---:R-:W-:Y:S01]  /*1470*/  PRMT R24, R19, 0x7770, RZ ;  /* 0x0000777013187816 */ /* 0x004fe200000000ff */
[----:B------:R-:W-:Y:S01]  /*1480*/  IMAD.U32 R0, R0, 0x10000, RZ ;  /* 0x0001000000007824 */ /* 0x000fe200078e00ff */
[----:B------:R-:W-:-:S02]  /*1490*/  PRMT R10, R10, 0x7773, RZ ;  /* 0x000077730a0a7816 */ /* 0x000fc400000000ff */
[----:B------:R-:W-:Y:S02]  /*14a0*/  PRMT R15, R15, 0x7773, RZ ;  /* 0x000077730f0f7816 */ /* 0x000fe400000000ff */
[----:B------:R-:W-:Y:S01]  /*14b0*/  LOP3.LUT R22, R3, 0xff0000, R0, 0xf8, !PT ;  /* 0x00ff000003167812 */ /* 0x000fe200078ef800 */
[----:B------:R-:W-:Y:S01]  /*14c0*/  IMAD.SHL.U32 R10, R10, 0x1000000, RZ ;  /* 0x010000000a0a7824 */ /* 0x000fe200078e00ff */
[C---:B------:R-:W-:Y:S02]  /*14d0*/  PRMT R0, R13.reuse, 0x7771, RZ ;  /* 0x000077710d007816 */ /* 0x040fe400000000ff */
[----:B------:R-:W-:Y:S02]  /*14e0*/  PRMT R3, R13, 0x7770, RZ ;  /* 0x000077700d037816 */ /* 0x000fe400000000ff */
[----:B------:R-:W-:Y:S02]  /*14f0*/  LOP3.LUT R10, R21, R10, RZ, 0xfc, !PT ;  /* 0x0000000a150a7212 */ /* 0x000fe400078efcff */
[----:B------:R-:W-:-:S02]  /*1500*/  PRMT R3, R3, 0x6540, R0 ;  /* 0x0000654003037816 */ /* 0x000fc40000000000 */
[C---:B------:R-:W-:Y:S02]  /*1510*/  PRMT R0, R13.reuse, 0x7772, RZ ;  /* 0x000077720d007816 */ /* 0x040fe400000000ff */
[----:B------:R-:W-:Y:S02]  /*1520*/  PRMT R21, R18, 0x7771, RZ ;  /* 0x0000777112157816 */ /* 0x000fe400000000ff */
[----:B------:R-:W-:Y:S01]  /*1530*/  PRMT R14, R14, 0x7773, RZ ;  /* 0x000077730e0e7816 */ /* 0x000fe200000000ff */
[----:B------:R-:W-:Y:S01]  /*1540*/  IMAD.U32 R0, R0, 0x10000, RZ ;  /* 0x0001000000007824 */ /* 0x000fe200078e00ff */
[----:B------:R-:W-:Y:S02]  /*1550*/  PRMT R13, R13, 0x7773, RZ ;  /* 0x000077730d0d7816 */ /* 0x000fe400000000ff */
[----:B------:R-:W-:Y:S02]  /*1560*/  PRMT R9, R9, 0x7773, RZ ;  /* 0x0000777309097816 */ /* 0x000fe400000000ff */
[----:B------:R-:W-:Y:S01]  /*1570*/  LOP3.LUT R0, R3, 0xff0000, R0, 0xf8, !PT ;  /* 0x00ff000003007812 */ /* 0x000fe200078ef800 */
[----:B------:R-:W-:Y:S01]  /*1580*/  IMAD.SHL.U32 R13, R13, 0x1000000, RZ ;  /* 0x010000000d0d7824 */ /* 0x000fe200078e00ff */
[----:B------:R-:W-:Y:S01]  /*1590*/  PRMT R3, R19, 0x7771, RZ ;  /* 0x0000777113037816 */ /* 0x000fe200000000ff */
[----:B------:R-:W-:Y:S01]  /*15a0*/  IMAD.SHL.U32 R9, R9, 0x1000000, RZ ;  /* 0x0100000009097824 */ /* 0x000fe200078e00ff */
[----:B------:R-:W-:-:S02]  /*15b0*/  PRMT R25, R17, 0x7770, RZ ;  /* 0x0000777011197816 */ /* 0x000fc400000000ff */
[----:B------:R-:W-:Y:S02]  /*15c0*/  PRMT R24, R24, 0x6540, R3 ;  /* 0x0000654018187816 */ /* 0x000fe40000000003 */
[----:B------:R-:W-:Y:S02]  /*15d0*/  PRMT R3, R19, 0x7772, RZ ;  /* 0x0000777213037816 */ /* 0x000fe400000000ff */
[----:B------:R-:W-:Y:S02]  /*15e0*/  LOP3.LUT R13, R0, R13, RZ, 0xfc, !PT ;  /* 0x0000000d000d7212 */ /* 0x000fe400078efcff */
[----:B---3--:R-:W-:Y:S01]  /*15f0*/  PRMT R0, R7, 0x7772, RZ ;  /* 0x0000777207007816 */ /* 0x008fe200000000ff */
[----:B------:R-:W-:Y:S01]  /*1600*/  IMAD.U32 R3, R3, 0x10000, RZ ;  /* 0x0001000003037824 */ /* 0x000fe200078e00ff */
[----:B------:R-:W-:Y:S02]  /*1610*/  PRMT R19, R19, 0x7773, RZ ;  /* 0x0000777313137816 */ /* 0x000fe400000000ff */
[----:B------:R-:W-:-:S02]  /*1620*/  LOP3.LUT R9, R2, R9, RZ, 0xfc, !PT ;  /* 0x0000000902097212 */ /* 0x000fc400078efcff */
[----:B------:R-:W-:Y:S02]  /*1630*/  LOP3.LUT R3, R24, 0xff0000, R3, 0xf8, !PT ;  /* 0x00ff000018037812 */ /* 0x000fe400078ef803 */
[----:B------:R-:W-:Y:S01]  /*1640*/  PRMT R24, R18, 0x7770, RZ ;  /* 0x0000777012187816 */ /* 0x000fe200000000ff */
[----:B------:R1:W-:Y:S01]  /*1650*/  STL.128 [R1], R8 ;  /* 0x0000000801007387 */ /* 0x0003e20000100c00 */
[----:B------:R-:W-:Y:S02]  /*1660*/  PRMT R2, R17, 0x7771, RZ ;  /* 0x0000777111027816 */ /* 0x000fe400000000ff */
[----:B------:R-:W-:Y:S02]  /*1670*/  PRMT R24, R24, 0x6540, R21 ;  /* 0x0000654018187816 */ /* 0x000fe40000000015 */
[C---:B------:R-:W-:Y:S02]  /*1680*/  PRMT R21, R18.reuse, 0x7772, RZ ;  /* 0x0000777212157816 */ /* 0x040fe400000000ff */
[----:B------:R-:W-:-:S02]  /*1690*/  PRMT R18, R18, 0x7773, RZ ;  /* 0x0000777312127816 */ /* 0x000fc400000000ff */
[----:B------:R-:W-:Y:S01]  /*16a0*/  PRMT R25, R25, 0x6540, R2 ;  /* 0x0000654019197816 */ /* 0x000fe20000000002 */
[----:B------:R-:W-:Y:S01]  /*16b0*/  IMAD.U32 R21, R21, 0x10000, RZ ;  /* 0x0001000015157824 */ /* 0x000fe200078e00ff */
[C---:B------:R-:W-:Y:S01]  /*16c0*/  PRMT R2, R17.reuse, 0x7772, RZ ;  /* 0x0000777211027816 */ /* 0x040fe200000000ff */
[----:B------:R-:W-:Y:S01]  /*16d0*/  IMAD.SHL.U32 R18, R18, 0x1000000, RZ ;  /* 0x0100000012127824 */ /* 0x000fe200078e00ff */
[----:B------:R-:W-:Y:S02]  /*16e0*/  PRMT R17, R17, 0x7773, RZ ;  /* 0x0000777311117816 */ /* 0x000fe400000000ff */
[----:B------:R-:W-:Y:S01]  /*16f0*/  LOP3.LUT R21, R24, 0xff0000, R21, 0xf8, !PT ;  /* 0x00ff000018157812 */ /* 0x000fe200078ef815 */
[----:B------:R-:W-:Y:S01]  /*1700*/  IMAD.SHL.U32 R24, R15, 0x1000000, RZ ;  /* 0x010000000f187824 */ /* 0x000fe200078e00ff */
[----:B-1----:R-:W1:Y:S01]  /*1710*/  LDC.64 R8, c[0x3][0x28] ;  /* 0x00c00a00ff087b82 */ /* 0x002e620000000a00 */
[----:B------:R-:W-:Y:S01]  /*1720*/  IMAD.U32 R2, R2, 0x10000, RZ ;  /* 0x0001000002027824 */ /* 0x000fe200078e00ff */
[----:B------:R-:W-:Y:S01]  /*1730*/  LOP3.LUT R18, R21, R18, RZ, 0xfc, !PT ;  /* 0x0000001215127212 */ /* 0x000fe200078efcff */
[----:B------:R-:W-:Y:S01]  /*1740*/  IMAD.SHL.U32 R17, R17, 0x1000000, RZ ;  /* 0x0100000011117824 */ /* 0x000fe200078e00ff */
[----:B------:R-:W-:Y:S01]  /*1750*/  LOP3.LUT R15, R23, R24, RZ, 0xfc, !PT ;  /* 0x00000018170f7212 */ /* 0x000fe200078efcff */
[----:B------:R-:W-:Y:S01]  /*1760*/  IMAD.SHL.U32 R23, R14, 0x1000000, RZ ;  /* 0x010000000e177824 */ /* 0x000fe200078e00ff */
[----:B------:R-:W-:-:S02]  /*1770*/  PRMT R24, R5, 0x7770, RZ ;  /* 0x0000777005187816 */ /* 0x000fc400000000ff */
[----:B------:R-:W-:Y:S02]  /*1780*/  LOP3.LUT R2, R25, 0xff0000, R2, 0xf8, !PT ;  /* 0x00ff000019027812 */ /* 0x000fe400078ef802 */
[----:B------:R-:W-:Y:S02]  /*1790*/  LOP3.LUT R14, R22, R23, RZ, 0xfc, !PT ;  /* 0x00000017160e7212 */ /* 0x000fe400078efcff */
[C---:B------:R-:W-:Y:S02]  /*17a0*/  PRMT R22, R7.reuse, 0x7771, RZ ;  /* 0x0000777107167816 */ /* 0x040fe400000000ff */
[C---:B------:R-:W-:Y:S01]  /*17b0*/  PRMT R23, R7.reuse, 0x7770, RZ ;  /* 0x0000777007177816 */ /* 0x040fe200000000ff */
[----:B------:R-:W-:Y:S01]  /*17c0*/  STL.128 [R1+0x10], R12 ;  /* 0x0000100c01007387 */ /* 0x000fe20000100c00 */
[----:B------:R-:W-:Y:S02]  /*17d0*/  PRMT R7, R7, 0x7773, RZ ;  /* 0x0000777307077816 */ /* 0x000fe400000000ff */
[----:B------:R-:W-:Y:S01]  /*17e0*/  PRMT R23, R23, 0x6540, R22 ;  /* 0x0000654017177816 */ /* 0x000fe20000000016 */
[----:B------:R-:W-:Y:S01]  /*17f0*/  IMAD.U32 R22, R0, 0x10000, RZ ;  /* 0x0001000000167824 */ /* 0x000fe200078e00ff */
[----:B------:R-:W-:Y:S01]  /*1800*/  LOP3.LUT R17, R2, R17, RZ, 0xfc, !PT ;  /* 0x0000001102117212 */ /* 0x000fe200078efcff */
[----:B------:R-:W-:-:S02]  /*1810*/  IMAD.SHL.U32 R0, R19, 0x1000000, RZ ;  /* 0x0100000013007824 */ /* 0x000fc400078e00ff */
[----:B------:R-:W-:Y:S01]  /*1820*/  IMAD.SHL.U32 R2, R7, 0x1000000, RZ ;  /* 0x0100000007027824 */ /* 0x000fe200078e00ff */
[----:B------:R-:W-:Y:S02]  /*1830*/  LOP3.LUT R23, R23, 0xff0000, R22, 0xf8, !PT ;  /* 0x00ff000017177812 */ /* 0x000fe400078ef816 */
[----:B------:R-:W-:Y:S02]  /*1840*/  LOP3.LUT R19, R3, R0, RZ, 0xfc, !PT ;  /* 0x0000000003137212 */ /* 0x000fe400078efcff */
[C---:B------:R-:W-:Y:S02]  /*1850*/  PRMT R3, R6.reuse, 0x7771, RZ ;  /* 0x0000777106037816 */ /* 0x040fe400000000ff */
[C---:B------:R-:W-:Y:S01]  /*1860*/  PRMT R22, R6.reuse, 0x7770, RZ ;  /* 0x0000777006167816 */ /* 0x040fe200000000ff */
[----:B------:R-:W-:Y:S01]  /*1870*/  STL.128 [R1+0x20], R16 ;  /* 0x0000201001007387 */ /* 0x000fe20000100c00 */
[----:B------:R-:W-:Y:S02]  /*1880*/  PRMT R0, R6, 0x7772, RZ ;  /* 0x0000777206007816 */ /* 0x000fe400000000ff */
[----:B------:R-:W-:-:S02]  /*1890*/  PRMT R22, R22, 0x6540, R3 ;  /* 0x0000654016167816 */ /* 0x000fc40000000003 */
[----:B------:R-:W-:Y:S01]  /*18a0*/  PRMT R6, R6, 0x7773, RZ ;  /* 0x0000777306067816 */ /* 0x000fe200000000ff */
[----:B------:R-:W-:Y:S01]  /*18b0*/  IMAD.U32 R3, R0, 0x10000, RZ ;  /* 0x0001000000037824 */ /* 0x000fe200078e00ff */
[----:B------:R-:W-:Y:S02]  /*18c0*/  PRMT R0, R5, 0x7772, RZ ;  /* 0x0000777205007816 */ /* 0x000fe400000000ff */
[----:B------:R-:W-:Y:S01]  /*18d0*/  LOP3.LUT R7, R23, R2, RZ, 0xfc, !PT ;  /* 0x0000000217077212 */ /* 0x000fe200078efcff */
[----:B------:R-:W-:Y:S01]  /*18e0*/  IMAD.SHL.U32 R23, R6, 0x1000000, RZ ;  /* 0x0100000006177824 */ /* 0x000fe200078e00ff */
[----:B------:R-:W-:Y:S01]  /*18f0*/  LOP3.LUT R22, R22, 0xff0000, R3, 0xf8, !PT ;  /* 0x00ff000016167812 */ /* 0x000fe200078ef803 */
[----:B------:R-:W-:Y:S01]  /*1900*/  IMAD.U32 R0, R0, 0x10000, RZ ;  /* 0x0001000000007824 */ /* 0x000fe200078e00ff */
[C---:B------:R-:W-:Y:S02]  /*1910*/  PRMT R3, R5.reuse, 0x7771, RZ ;  /* 0x0000777105037816 */ /* 0x040fe400000000ff */
[----:B------:R-:W-:-:S02]  /*1920*/  PRMT R5, R5, 0x7773, RZ ;  /* 0x0000777305057816 */ /* 0x000fc400000000ff */
[----:B------:R-:W-:Y:S02]  /*1930*/  PRMT R3, R24, 0x6540, R3 ;  /* 0x0000654018037816 */ /* 0x000fe40000000003 */
[----:B------:R-:W-:Y:S01]  /*1940*/  LOP3.LUT R6, R22, R23, RZ, 0xfc, !PT ;  /* 0x0000001716067212 */ /* 0x000fe200078efcff */
[----:B------:R-:W-:Y:S01]  /*1950*/  IMAD.SHL.U32 R24, R5, 0x1000000, RZ ;  /* 0x0100000005187824 */ /* 0x000fe200078e00ff */
[----:B------:R-:W-:Y:S01]  /*1960*/  LOP3.LUT R21, R3, 0xff0000, R0, 0xf8, !PT ;  /* 0x00ff000003157812 */ /* 0x000fe200078ef800 */
[----:B------:R-:W2:Y:S03]  /*1970*/  LDC.U8 R22, c[0x3][0x23] ;  /* 0x00c008c0ff167b82 */ /* 0x000ea60000000000 */
[----:B------:R-:W-:-:S05]  /*1980*/  LOP3.LUT R5, R21, R24, RZ, 0xfc, !PT ;  /* 0x0000001815057212 */ /* 0x000fca00078efcff */
[----:B------:R-:W3:Y:S01]  /*1990*/  LDC.U8 R0, c[0x3][0x22] ;  /* 0x00c00880ff007b82 */ /* 0x000ee20000000000 */
[----:B------:R4:W-:Y:S07]  /*19a0*/  STL.128 [R1+0x30], R4 ;  /* 0x0000300401007387 */ /* 0x0009ee0000100c00 */
[----:B------:R-:W5:Y:S01]  /*19b0*/  LDC.64 R2, c[0x3][0x20] ;  /* 0x00c00800ff027b82 */ /* 0x000f620000000a00 */
[----:B---3--:R-:W-:-:S06]  /*19c0*/  IMAD R0, R0, 0x4, R1 ;  /* 0x0000000400007824 */ /* 0x008fcc00078e0201 */
[----:B------:R-:W0:Y:S01]  /*19d0*/  LDL R0, [R0] ;  /* 0x0000000000007983 */ /* 0x000e220000100800 */
[----:B------:R-:W3:Y:S01]  /*19e0*/  LDC.U8 R24, c[0x3][0x21] ;  /* 0x00c00840ff187b82 */ /* 0x000ee20000000000 */
[----:B-----5:R-:W-:-:S05]  /*19f0*/  LOP3.LUT R2, R2, 0xff, RZ, 0xc0, !PT ;  /* 0x000000ff02027812 */ /* 0x020fca00078ec0ff */
[--C-:B------:R-:W-:Y:S02]  /*1a00*/  IMAD R21, R2, 0x4, R1.reuse ;  /* 0x0000000402157824 */ /* 0x100fe400078e0201 */
[----:B--2---:R-:W-:-:S04]  /*1a10*/  IMAD R2, R22, 0x4, R1 ;  /* 0x0000000416027824 */ /* 0x004fc800078e0201 */
[----:B------:R-:W2:Y:S01]  /*1a20*/  LDL R21, [R21] ;  /* 0x0000000015157983 */ /* 0x000ea20000100800 */
[----:B------:R-:W5:Y:S03]  /*1a30*/  LDC.U8 R10, c[0x3][0x26] ;  /* 0x00c00980ff0a7b82 */ /* 0x000f660000000000 */
[----:B------:R-:W2:Y:S01]  /*1a40*/  LDL R2, [R2] ;  /* 0x0000000002027983 */ /* 0x000ea20000100800 */
[----:B-1----:R-:W-:Y:S02]  /*1a50*/  LOP3.LUT R8, R8, 0xff, RZ, 0xc0, !PT ;  /* 0x000000ff08087812 */ /* 0x002fe400078ec0ff */
[----:B----4-:R-:W-:Y:S02]  /*1a60*/  LOP3.LUT R4, R3, 0xff, RZ, 0xc0, !PT ;  /* 0x000000ff03047812 */ /* 0x010fe400078ec0ff */
[----:B------:R-:W1:Y:S01]  /*1a70*/  LDC.U8 R12, c[0x3][0x25] ;  /* 0x00c00940ff0c7b82 */ /* 0x000e620000000000 */
[----:B---3--:R-:W-:-:S05]  /*1a80*/  IMAD R24, R24, 0x4, R1 ;  /* 0x0000000418187824 */ /* 0x008fca00078e0201 */
[----:B------:R-:W3:Y:S01]  /*1a90*/  LDL R15, [R24] ;  /* 0x00000000180f7983 */ /* 0x000ee20000100800 */
[--C-:B------:R-:W-:Y:S01]  /*1aa0*/  IMAD R6, R8, 0x4, R1.reuse ;  /* 0x0000000408067824 */ /* 0x100fe200078e0201 */
[----:B------:R-:W4:Y:S01]  /*1ab0*/  LDC.U8 R14, c[0x3][0x27] ;  /* 0x00c009c0ff0e7b82 */ /* 0x000f220000000000 */
[----:B------:R-:W-:-:S04]  /*1ac0*/  IMAD R4, R4, 0x4, R1 ;  /* 0x0000000404047824 */ /* 0x000fc800078e0201 */
[----:B------:R-:W3:Y:S01]  /*1ad0*/  LDL R6, [R6] ;  /* 0x0000000006067983 */ /* 0x000ee20000100800 */
[----:B-----5:R-:W-:-:S03]  /*1ae0*/  IMAD R8, R10, 0x4, R1 ;  /* 0x000000040a087824 */ /* 0x020fc600078e0201 */
[----:B------:R5:W3:Y:S04]  /*1af0*/  LDL R19, [R4] ;  /* 0x0000000004137983 */ /* 0x000ae80000100800 */
[----:B------:R-:W3:Y:S01]  /*1b00*/  LDL R8, [R8] ;  /* 0x0000000008087983 */ /* 0x000ee20000100800 */
[----:B-1----:R-:W-:-:S06]  /*1b10*/  IMAD R7, R12, 0x4, R1 ;  /* 0x000000040c077824 */ /* 0x002fcc00078e0201 */
[----:B------:R-:W3:Y:S01]  /*1b20*/  LDL R7, [R7] ;  /* 0x0000000007077983 */ /* 0x000ee20000100800 */
[----:B----4-:R-:W-:-:S06]  /*1b30*/  IMAD R10, R14, 0x4, R1 ;  /* 0x000000040e0a7824 */ /* 0x010fcc00078e0201 */
[----:B------:R-:W4:Y:S01]  /*1b40*/  LDL R10, [R10] ;  /* 0x000000000a0a7983 */ /* 0x000f220000100800 */
[----:B-----5:R-:W1:Y:S01]  /*1b50*/  LDC.U8 R4, c[0x3][0x29] ;  /* 0x00c00a40ff047b82 */ /* 0x020e620000000000 */
[----:B------:R-:W-:Y:S01]  /*1b60*/  LOP3.LUT R12, R9, 0xff, RZ, 0xc0, !PT ;  /* 0x000000ff090c7812 */ /* 0x000fe200078ec0ff */
[----:B-1----:R-:W-:-:S06]  /*1b70*/  IMAD R13, R4, 0x4, R1 ;  /* 0x00000004040d7824 */ /* 0x002fcc00078e0201 */
[----:B------:R-:W1:Y:S01]  /*1b80*/  LDC.U8 R4, c[0x3][0x2a] ;  /* 0x00c00a80ff047b82 */ /* 0x000e620000000000 */
[----:B------:R-:W5:Y:S01]  /*1b90*/  LDL R13, [R13] ;  /* 0x000000000d0d7983 */ /* 0x000f620000100800 */
[----:B------:R-:W-:-:S06]  /*1ba0*/  IMAD R12, R12, 0x4, R1 ;  /* 0x000000040c0c7824 */ /* 0x000fcc00078e0201 */
[----:B------:R-:W5:Y:S01]  /*1bb0*/  LDL R12, [R12] ;  /* 0x000000000c0c7983 */ /* 0x000f620000100800 */
[----:B-1----:R-:W-:-:S06]  /*1bc0*/  IMAD R11, R4, 0x4, R1 ;  /* 0x00000004040b7824 */ /* 0x002fcc00078e0201 */
[----:B------:R-:W5:Y:S01]  /*1bd0*/  LDL R11, [R11] ;  /* 0x000000000b0b7983 */ /* 0x000f620000100800 */
[----:B------:R-:W1:Y:S08]  /*1be0*/  LDC.U8 R4, c[0x3][0x2b] ;  /* 0x00c00ac0ff047b82 */ /* 0x000e700000000000 */
[----:B------:R-:W0:Y:S01]  /*1bf0*/  LDC.U8 R16, c[0x3][0x2d] ;  /* 0x00c00b40ff107b82 */ /* 0x000e220000000000 */
[----:B-1----:R-:W-:-:S07]  /*1c00*/  IMAD R9, R4, 0x4, R1 ;  /* 0x0000000404097824 */ /* 0x002fce00078e0201 */
[----:B------:R-:W0:Y:S01]  /*1c10*/  LDC.64 R4, c[0x3][0x10] ;  /* 0x00c00400ff047b82 */ /* 0x000e220000000a00 */
[----:B------:R-:W5:Y:S07]  /*1c20*/  LDL R9, [R9] ;  /* 0x0000000009097983 */ /* 0x000f6e0000100800 */
[----:B------:R-:W1:Y:S01]  /*1c30*/  LDC.U8 R24, c[0x3][0x2e] ;  /* 0x00c00b80ff187b82 */ /* 0x000e620000000000 */
[----:B0-----:R-:W-:Y:S01]  /*1c40*/  IADD3 R14, PT, PT, R5, UR5, R0 ;  /* 0x00000005050e7c10 */ /* 0x001fe2000fffe000 */
[----:B------:R-:W-:-:S06]  /*1c50*/  IMAD R0, R16, 0x4, R1 ;  /* 0x0000000410007824 */ /* 0x000fcc00078e0201 */
[----:B------:R-:W5:Y:S01]  /*1c60*/  LDL R0, [R0] ;  /* 0x0000000000007983 */ /* 0x000f620000100800 */
[----:B------:R-:W-:-:S05]  /*1c70*/  SHF.L.W.U32.HI R17, R14, 0x10, R14 ;  /* 0x000000100e117819 */ /* 0x000fca0000010e0e */
[----:B------:R-:W-:Y:S01]  /*1c80*/  VIADD R22, R17, UR5 ;  /* 0x0000000511167c36 */ /* 0x000fe20008000000 */
[----:B--2---:R-:W-:-:S04]  /*1c90*/  IADD3 R21, PT, PT, R4, UR4, R21 ;  /* 0x0000000404157c10 */ /* 0x004fc8000fffe015 */
[----:B------:R-:W-:Y:S02]  /*1ca0*/  LOP3.LUT R5, R22, R5, RZ, 0x3c, !PT ;  /* 0x0000000516057212 */ /* 0x000fe400078e3cff */
[----:B------:R-:W-:Y:S02]  /*1cb0*/  SHF.L.W.U32.HI R18, R21, 0x10, R21 ;  /* 0x0000001015127819 */ /* 0x000fe40000010e15 */
[----:B------:R-:W-:-:S03]  /*1cc0*/  SHF.L.W.U32.HI R23, R5, 0x14, R5 ;  /* 0x0000001405177819 */ /* 0x000fc60000010e05 */
[----:B------:R-:W-:Y:S01]  /*1cd0*/  VIADD R5, R18, UR4 ;  /* 0x0000000412057c36 */ /* 0x000fe20008000000 */
[----:B------:R-:W-:Y:S02]  /*1ce0*/  IADD3 R14, PT, PT, R14, R23, R2 ;  /* 0x000000170e0e7210 */ /* 0x000fe40007ffe002 */
[----:B------:R-:W0:Y:S02]  /*1cf0*/  LDC.64 R2, c[0x3][0x18] ;  /* 0x00c00600ff027b82 */ /* 0x000e240000000a00 */
[----:B------:R-:W-:Y:S02]  /*1d00*/  LOP3.LUT R4, R5, R4, RZ, 0x3c, !PT ;  /* 0x0000000405047212 */ /* 0x000fe400078e3cff */
[----:B------:R-:W-:Y:S02]  /*1d10*/  LOP3.LUT R17, R17, R14, RZ, 0x3c, !PT ;  /* 0x0000000e11117212 */ /* 0x000fe400078e3cff */
[----:B------:R-:W-:-:S04]  /*1d20*/  SHF.L.W.U32.HI R16, R4, 0x14, R4 ;  /* 0x0000001404107819 */ /* 0x000fc80000010e04 */
[----:B---3--:R-:W-:Y:S02]  /*1d30*/  IADD3 R25, PT, PT, R21, R16, R15 ;  /* 0x0000001015197210 */ /* 0x008fe40007ffe00f */
[----:B------:R-:W-:-:S05]  /*1d40*/  SHF.L.W.U32.HI R15, R17, 0x18, R17 ;  /* 0x00000018110f7819 */ /* 0x000fca0000010e11 */
[----:B------:R-:W-:-:S05]  /*1d50*/  IMAD.IADD R4, R22, 0x1, R15 ;  /* 0x0000000116047824 */ /* 0x000fca00078e020f */
[----:B------:R-:W-:-:S04]  /*1d60*/  LOP3.LUT R21, R23, R4, RZ, 0x3c, !PT ;  /* 0x0000000417157212 */ /* 0x000fc800078e3cff */
[----:B------:R-:W-:Y:S02]  /*1d70*/  SHF.L.W.U32.HI R21, R21, 0x19, R21 ;  /* 0x0000001915157819 */ /* 0x000fe40000010e15 */
[-C--:B------:R-:W-:Y:S02]  /*1d80*/  LOP3.LUT R18, R18, R25.reuse, RZ, 0x3c, !PT ;  /* 0x0000001912127212 */ /* 0x080fe400078e3cff */
[----:B------:R-:W-:Y:S02]  /*1d90*/  IADD3 R6, PT, PT, R21, R25, R6 ;  /* 0x0000001915067210 */ /* 0x000fe40007ffe006 */
[----:B0-----:R-:W-:Y:S02]  /*1da0*/  IADD3 R25, PT, PT, R3, UR7, R8 ;  /* 0x0000000703197c10 */ /* 0x001fe4000fffe008 */
[----:B------:R-:W-:Y:S01]  /*1db0*/  IADD3 R19, PT, PT, R2, UR6, R19 ;  /* 0x0000000602137c10 */ /* 0x000fe2000fffe013 */
[----:B-1----:R-:W-:Y:S01]  /*1dc0*/  IMAD R17, R24, 0x4, R1 ;  /* 0x0000000418117824 */ /* 0x002fe200078e0201 */
[----:B------:R-:W-:Y:S01]  /*1dd0*/  LOP3.LUT R8, R25, 0xb, RZ, 0x3c, !PT ;  /* 0x0000000b19087812 */ /* 0x000fe200078e3cff */
[----:B------:R-:W0:Y:S01]  /*1de0*/  LDC.U8 R24, c[0x3][0x2f] ;  /* 0x00c00bc0ff187b82 */ /* 0x000e220000000000 */
[----:B------:R-:W-:-:S02]  /*1df0*/  LOP3.LUT R20, R20, R19, RZ, 0x3c, !PT ;  /* 0x0000001314147212 */ /* 0x000fc400078e3cff */
[----:B------:R-:W-:Y:S01]  /*1e00*/  SHF.L.W.U32.HI R8, R8, 0x10, R8 ;  /* 0x0000001008087819 */ /* 0x000fe20000010e08 */
[----:B------:R-:W2:Y:S01]  /*1e10*/  LDL R17, [R17] ;  /* 0x0000000011117983 */ /* 0x000ea20000100800 */
[----:B------:R-:W-:-:S03]  /*1e20*/  SHF.L.W.U32.HI R20, R20, 0x10, R20 ;  /* 0x0000001014147819 */ /* 0x000fc60000010e14 */
[----:B------:R-:W-:Y:S02]  /*1e30*/  VIADD R22, R8, UR7 ;  /* 0x0000000708167c36 */ /* 0x000fe40008000000 */
[----:B------:R-:W-:-:S03]  /*1e40*/  VIADD R23, R20, UR6 ;  /* 0x0000000614177c36 */ /* 0x000fc60008000000 */
[----:B------:R-:W-:Y:S02]  /*1e50*/  LOP3.LUT R3, R22, R3, RZ, 0x3c, !PT ;  /* 0x0000000316037212 */ /* 0x000fe400078e3cff */
[----:B------:R-:W-:Y:S02]  /*1e60*/  LOP3.LUT R2, R23, R2, RZ, 0x3c, !PT ;  /* 0x0000000217027212 */ /* 0x000fe400078e3cff */
[----:B------:R-:W-:Y:S02]  /*1e70*/  SHF.L.W.U32.HI R3, R3, 0x14, R3 ;  /* 0x0000001403037819 */ /* 0x000fe40000010e03 */
[----:B------:R-:W-:Y:S02]  /*1e80*/  SHF.L.W.U32.HI R2, R2, 0x14, R2 ;  /* 0x0000001402027819 */ /* 0x000fe40000010e02 */
[----:B----4-:R-:W-:Y:S02]  /*1e90*/  IADD3 R10, PT, PT, R25, R3, R10 ;  /* 0x00000003190a7210 */ /* 0x010fe40007ffe00a */
[----:B------:R-:W-:Y:S01]  /*1ea0*/  IADD3 R7, PT, PT, R19, R2, R7 ;  /* 0x0000000213077210 */ /* 0x000fe20007ffe007 */
[----:B0-----:R-:W-:Y:S01]  /*1eb0*/  IMAD R19, R24, 0x4, R1 ;  /* 0x0000000418137824 */ /* 0x001fe200078e0201 */
[----:B------:R-:W-:-:S02]  /*1ec0*/  LOP3.LUT R24, R8, R10, RZ, 0x3c, !PT ;  /* 0x0000000a08187212 */ /* 0x000fc400078e3cff */
[----:B------:R-:W-:Y:S02]  /*1ed0*/  LOP3.LUT R8, R20, R7, RZ, 0x3c, !PT ;  /* 0x0000000714087212 */ /* 0x000fe400078e3cff */
[----:B------:R-:W-:Y:S01]  /*1ee0*/  SHF.L.W.U32.HI R25, R24, 0x18, R24 ;  /* 0x0000001818197819 */ /* 0x000fe20000010e18 */
[----:B------:R-:W3:Y:S01]  /*1ef0*/  LDL R19, [R19] ;  /* 0x0000000013137983 */ /* 0x000ee20000100800 */
[----:B------:R-:W-:Y:S02]  /*1f00*/  SHF.L.W.U32.HI R8, R8, 0x18, R8 ;  /* 0x0000001808087819 */ /* 0x000fe40000010e08 */
[----:B------:R-:W-:Y:S01]  /*1f10*/  LOP3.LUT R20, R25, R6, RZ, 0x3c, !PT ;  /* 0x0000000619147212 */ /* 0x000fe200078e3cff */
[----:B------:R-:W-:Y:S02]  /*1f20*/  IMAD.IADD R22, R22, 0x1, R25 ;  /* 0x0000000116167824 */ /* 0x000fe400078e0219 */
[----:B------:R-:W-:Y:S01]  /*1f30*/  IMAD.IADD R25, R23, 0x1, R8 ;  /* 0x0000000117197824 */ /* 0x000fe200078e0208 */
[----:B------:R-:W-:-:S02]  /*1f40*/  SHF.L.W.U32.HI R20, R20, 0x10, R20 ;  /* 0x0000001014147819 */ /* 0x000fc40000010e14 */
[----:B------:R-:W-:-:S03]  /*1f50*/  LOP3.LUT R3, R3, R22, RZ, 0x3c, !PT ;  /* 0x0000001603037212 */ /* 0x000fc600078e3cff */
[----:B------:R-:W-:Y:S01]  /*1f60*/  IMAD.IADD R24, R25, 0x1, R20 ;  /* 0x0000000119187824 */ /* 0x000fe200078e0214 */
[----:B------:R-:W-:-:S04]  /*1f70*/  LOP3.LUT R23, R2, R25, RZ, 0x3c, !PT ;  /* 0x0000001902177212 */ /* 0x000fc800078e3cff */
[----:B------:R-:W-:Y:S02]  /*1f80*/  LOP3.LUT R25, R21, R24, RZ, 0x3c, !PT ;  /* 0x0000001815197212 */ /* 0x000fe400078e3cff */
[----:B------:R-:W-:Y:S02]  /*1f90*/  SHF.L.W.U32.HI R21, R3, 0x19, R3 ;  /* 0x0000001903157819 */ /* 0x000fe40000010e03 */
[----:B------:R-:W0:Y:S01]  /*1fa0*/  LDC.64 R2, c[0x3][0x30] ;  /* 0x00c00c00ff027b82 */ /* 0x000e220000000a00 */
[----:B------:R-:W-:-:S04]  /*1fb0*/  SHF.L.W.U32.HI R25, R25, 0x14, R25 ;  /* 0x0000001419197819 */ /* 0x000fc80000010e19 */
[----:B-----5:R-:W-:Y:S02]  /*1fc0*/  IADD3 R13, PT, PT, R6, R25, R13 ;  /* 0x00000019060d7210 */ /* 0x020fe40007ffe00d */
[----:B0-----:R-:W-:-:S05]  /*1fd0*/  LOP3.LUT R2, R2, 0xff, RZ, 0xc0, !PT ;  /* 0x000000ff02027812 */ /* 0x001fca00078ec0ff */
[----:B------:R-:W-:-:S06]  /*1fe0*/  IMAD R2, R2, 0x4, R1 ;  /* 0x0000000402027824 */ /* 0x000fcc00078e0201 */
[----:B------:R-:W4:Y:S01]  /*1ff0*/  LDL R2, [R2] ;  /* 0x0000000002027983 */ /* 0x000f220000100800 */
[----:B------:R-:W0:Y:S01]  /*2000*/  LDC.U8 R6, c[0x3][0x31] ;  /* 0x00c00c40ff067b82 */ /* 0x000e220000000000 */
[----:B------:R-:W-:Y:S02]  /*2010*/  SHF.L.W.U32.HI R23, R23, 0x19, R23 ;  /* 0x0000001917177819 */ /* 0x000fe40000010e17 */
[----:B------:R-:W-:Y:S02]  /*2020*/  SHF.L.W.U32.HI R18, R18, 0x18, R18 ;  /* 0x0000001812127819 */ /* 0x000fe40000010e12 */
[----:B------:R-:W-:Y:S02]  /*2030*/  IADD3 R14, PT, PT, R23, R14, R11 ;  /* 0x0000000e170e7210 */ /* 0x000fe40007ffe00b */
[----:B------:R-:W-:Y:S01]  /*2040*/  IADD3 R12, PT, PT, R21, R7, R12 ;  /* 0x00000007150c7210 */ /* 0x000fe20007ffe00c */
[----:B------:R-:W-:Y:S01]  /*2050*/  IMAD.IADD R5, R5, 0x1, R18 ;  /* 0x0000000105057824 */ /* 0x000fe200078e0212 */
[----:B------:R-:W-:-:S02]  /*2060*/  LOP3.LUT R7, R18, R14, RZ, 0x3c, !PT ;  /* 0x0000000e12077212 */ /* 0x000fc400078e3cff */
[----:B------:R-:W-:Y:S01]  /*2070*/  LOP3.LUT R18, R3, 0xff, RZ, 0xc0, !PT ;  /* 0x000000ff03127812 */ /* 0x000fe200078ec0ff */
[----:B------:R-:W1:Y:S04]  /*2080*/  LDC.U8 R28, c[0x3][0x32] ;  /* 0x00c00c80ff1c7b82 */ /* 0x000e680000000000 */
[----:B------:R-:W-:-:S06]  /*2090*/  IMAD R11, R18, 0x4, R1 ;  /* 0x00000004120b7824 */ /* 0x000fcc00078e0201 */
[----:B------:R-:W5:Y:S01]  /*20a0*/  LDL R11, [R11] ;  /* 0x000000000b0b7983 */ /* 0x000f620000100800 */
[----:B0-----:R-:W-:Y:S01]  /*20b0*/  IMAD R6, R6, 0x4, R1 ;  /* 0x0000000406067824 */ /* 0x001fe200078e0201 */
[----:B------:R-:W-:-:S05]  /*20c0*/  SHF.L.W.U32.HI R7, R7, 0x10, R7 ;  /* 0x0000001007077819 */ /* 0x000fca0000010e07 */
[----:B------:R-:W5:Y:S01]  /*20d0*/  LDL R6, [R6] ;  /* 0x0000000006067983 */ /* 0x000f620000100800 */
[----:B------:R-:W-:Y:S01]  /*20e0*/  IMAD.IADD R22, R22, 0x1, R7 ;  /* 0x0000000116167824 */ /* 0x000fe200078e0207 */
[----:B------:R-:W-:-:S04]  /*20f0*/  LOP3.LUT R15, R15, R12, RZ, 0x3c, !PT ;  /* 0x0000000c0f0f7212 */ /* 0x000fc800078e3cff */
[----:B------:R-:W-:Y:S01]  /*2100*/  LOP3.LUT R3, R23, R22, RZ, 0x3c, !PT ;  /* 0x0000001617037212 */ /* 0x000fe200078e3cff */
[----:B-1----:R-:W-:Y:S01]  /*2110*/  IMAD R23, R28, 0x4, R1 ;  /* 0x000000041c177824 */ /* 0x002fe200078e0201 */
[----:B------:R-:W-:Y:S02]  /*2120*/  SHF.L.W.U32.HI R18, R15, 0x10, R15 ;  /* 0x000000100f127819 */ /* 0x000fe40000010e0f */
[----:B------:R-:W-:-:S03]  /*2130*/  LOP3.LUT R16, R16, R5, RZ, 0x3c, !PT ;  /* 0x0000000510107212 */ /* 0x000fc600078e3cff */
[----:B------:R-:W-:Y:S02]  /*2140*/  IMAD.IADD R28, R5, 0x1, R18 ;  /* 0x00000001051c7824 */ /* 0x000fe400078e0212 */
[----:B------:R0:W5:Y:S01]  /*2150*/  LDL R5, [R23] ;  /* 0x0000000017057983 */ /* 0x0001620000100800 */
[----:B------:R-:W-:-:S04]  /*2160*/  SHF.L.W.U32.HI R3, R3, 0x14, R3 ;  /* 0x0000001403037819 */ /* 0x000fc80000010e03 */
[----:B------:R-:W-:Y:S02]  /*2170*/  IADD3 R14, PT, PT, R14, R3, R9 ;  /* 0x000000030e0e7210 */ /* 0x000fe40007ffe009 */
[----:B------:R-:W-:-:S04]  /*2180*/  LOP3.LUT R9, R21, R28, RZ, 0x3c, !PT ;  /* 0x0000001c15097212 */ /* 0x000fc800078e3cff */
[----:B------:R-:W-:-:S04]  /*2190*/  SHF.L.W.U32.HI R9, R9, 0x14, R9 ;  /* 0x0000001409097819 */ /* 0x000fc80000010e09 */
[----:B------:R-:W-:Y:S02]  /*21a0*/  IADD3 R0, PT, PT, R12, R9, R0 ;  /* 0x000000090c007210 */ /* 0x000fe40007ffe000 */
[----:B------:R-:W1:Y:S02]  /*21b0*/  LDC.U8 R12, c[0x3][0x33] ;  /* 0x00c00cc0ff0c7b82 */ /* 0x000e640000000000 */
[----:B-1----:R-:W-:-:S06]  /*21c0*/  IMAD R12, R12, 0x4, R1 ;  /* 0x000000040c0c7824 */ /* 0x002fcc00078e0201 */
[----:B------:R-:W5:Y:S01]  /*21d0*/  LDL R12, [R12] ;  /* 0x000000000c0c7983 */ /* 0x000f620000100800 */
[----:B------:R-:W-:-:S04]  /*21e0*/  SHF.L.W.U32.HI R16, R16, 0x19, R16 ;  /* 0x0000001910107819 */ /* 0x000fc80000010e10 */
[----:B--2---:R-:W-:-:S04]  /*21f0*/  IADD3 R15, PT, PT, R16, R10, R17 ;  /* 0x0000000a100f7210 */ /* 0x004fc80007ffe011 */
[----:B------:R-:W-:-:S04]  /*2200*/  LOP3.LUT R8, R8, R15, RZ, 0x3c, !PT ;  /* 0x0000000f08087212 */ /* 0x000fc800078e3cff */
[----:B------:R-:W-:-:S05]  /*2210*/  SHF.L.W.U32.HI R8, R8, 0x10, R8 ;  /* 0x0000001008087819 */ /* 0x000fca0000010e08 */
[----:B------:R-:W-:-:S05]  /*2220*/  IMAD.IADD R17, R4, 0x1, R8 ;  /* 0x0000000104117824 */ /* 0x000fca00078e0208 */
[----:B------:R-:W-:-:S04]  /*2230*/  LOP3.LUT R16, R16, R17, RZ, 0x3c, !PT ;  /* 0x0000001110107212 */ /* 0x000fc800078e3cff */
[----:B------:R-:W-:-:S04]  /*2240*/  SHF.L.W.U32.HI R16, R16, 0x14, R16 ;  /* 0x0000001410107819 */ /* 0x000fc80000010e10 */
[----:B---3--:R-:W-:Y:S01]  /*2250*/  IADD3 R19, PT, PT, R15, R16, R19 ;  /* 0x000000100f137210 */ /* 0x008fe20007ffe013 */
[----:B------:R-:W1:Y:S03]  /*2260*/  LDC.U8 R10, c[0x3][0x35] ;  /* 0x00c00d40ff0a7b82 */ /* 0x000e660000000000 */
[----:B------:R-:W-:-:S04]  /*2270*/  LOP3.LUT R8, R8, R19, RZ, 0x3c, !PT ;  /* 0x0000001308087212 */ /* 0x000fc800078e3cff */
[----:B------:R-:W-:Y:S01]  /*2280*/  SHF.L.W.U32.HI R15, R8, 0x18, R8 ;  /* 0x00000018080f7819 */ /* 0x000fe20000010e08 */
[----:B------:R-:W2:Y:S04]  /*2290*/  LDC.U8 R4, c[0x3][0x36] ;  /* 0x00c00d80ff047b82 */ /* 0x000ea80000000000 */
[----:B------:R-:W-:-:S05]  /*22a0*/  IMAD.IADD R8, R17, 0x1, R15 ;  /* 0x0000000111087824 */ /* 0x000fca00078e020f */
[----:B------:R-:W-:Y:S02]  /*22b0*/  LOP3.LUT R16, R16, R8, RZ, 0x3c, !PT ;  /* 0x0000000810107212 */ /* 0x000fe400078e3cff */
[----:B------:R-:W-:Y:S02]  /*22c0*/  LOP3.LUT R7, R7, R14, RZ, 0x3c, !PT ;  /* 0x0000000e07077212 */ /* 0x000fe400078e3cff */
[----:B------:R-:W-:Y:S02]  /*22d0*/  SHF.L.W.U32.HI R16, R16, 0x19, R16 ;  /* 0x0000001910107819 */ /* 0x000fe40000010e10 */
[----:B------:R-:W-:Y:S02]  /*22e0*/  LOP3.LUT R20, R20, R13, RZ, 0x3c, !PT ;  /* 0x0000000d14147212 */ /* 0x000fe400078e3cff */
[----:B------:R-:W-:Y:S01]  /*22f0*/  LOP3.LUT R18, R18, R0, RZ, 0x3c, !PT ;  /* 0x0000000012127212 */ /* 0x000fe200078e3cff */
[--C-:B-1----:R-:W-:Y:S02]  /*2300*/  IMAD R10, R10, 0x4, R1.reuse ;  /* 0x000000040a0a7824 */ /* 0x102fe400078e0201 */
[----:B--2---:R-:W-:-:S04]  /*2310*/  IMAD R4, R4, 0x4, R1 ;  /* 0x0000000404047824 */ /* 0x004fc800078e0201 */
[----:B------:R-:W2:Y:S04]  /*2320*/  LDL R10, [R10] ;  /* 0x000000000a0a7983 */ /* 0x000ea80000100800 */
[----:B------:R-:W3:Y:S01]  /*2330*/  LDL R4, [R4] ;  /* 0x0000000004047983 */ /* 0x000ee20000100800 */
[----:B----4-:R-:W-:Y:S02]  /*2340*/  IADD3 R13, PT, PT, R16, R13, R2 ;  /* 0x0000000d100d7210 */ /* 0x010fe40007ffe002 */
[----:B------:R-:W-:Y:S02]  /*2350*/  SHF.L.W.U32.HI R2, R7, 0x18, R7 ;  /* 0x0000001807027819 */ /* 0x000fe40000010e07 */
[----:B------:R-:W-:-:S03]  /*2360*/  SHF.L.W.U32.HI R7, R18, 0x18, R18 ;  /* 0x0000001812077819 */ /* 0x000fc60000010e12 */
[----:B------:R-:W-:Y:S01]  /*2370*/  IMAD.IADD R22, R22, 0x1, R2 ;  /* 0x0000000116167824 */ /* 0x000fe200078e0202 */
[----:B------:R-:W-:Y:S01]  /*2380*/  LOP3.LUT R2, R2, R13, RZ, 0x3c, !PT ;  /* 0x0000000d02027212 */ /* 0x000fe200078e3cff */
[----:B------:R-:W1:Y:S01]  /*2390*/  LDC.U8 R18, c[0x3][0x37] ;  /* 0x00c00dc0ff127b82 */ /* 0x000e620000000000 */
[----:B------:R-:W-:Y:S02]  /*23a0*/  IMAD.IADD R28, R28, 0x1, R7 ;  /* 0x000000011c1c7824 */ /* 0x000fe400078e0207 */
[----:B------:R-:W-:-:S03]  /*23b0*/  SHF.L.W.U32.HI R17, R2, 0x10, R2 ;  /* 0x0000001002117819 */ /* 0x000fc60000010e02 */
[----:B------:R-:W-:Y:S02]  /*23c0*/  LOP3.LUT R21, R9, R28, RZ, 0x3c, !PT ;  /* 0x0000001c09157212 */ /* 0x000fe400078e3cff */
[----:B------:R-:W-:Y:S01]  /*23d0*/  IMAD.IADD R9, R28, 0x1, R17 ;  /* 0x000000011c097824 */ /* 0x000fe200078e0211 */
[----:B------:R-:W-:-:S04]  /*23e0*/  LOP3.LUT R3, R3, R22, RZ, 0x3c, !PT ;  /* 0x0000001603037212 */ /* 0x000fc800078e3cff */
[----:B0-----:R-:W-:Y:S02]  /*23f0*/  LOP3.LUT R23, R16, R9, RZ, 0x3c, !PT ;  /* 0x0000000910177212 */ /* 0x001fe400078e3cff */
[----:B------:R-:W-:Y:S02]  /*2400*/  SHF.L.W.U32.HI R16, R3, 0x19, R3 ;  /* 0x0000001903107819 */ /* 0x000fe40000010e03 */
[----:B------:R-:W0:Y:S02]  /*2410*/  LDC.64 R2, c[0x3][0x38] ;  /* 0x00c00e00ff027b82 */ /* 0x000e240000000a00 */
[----:B-----5:R-:W-:Y:S02]  /*2420*/  IADD3 R11, PT, PT, R16, R0, R11 ;  /* 0x00000000100b7210 */ /* 0x020fe40007ffe00b */
[----:B------:R-:W-:Y:S01]  /*2430*/  SHF.L.W.U32.HI R23, R23, 0x14, R23 ;  /* 0x0000001417177819 */ /* 0x000fe20000010e17 */
[----:B-1----:R-:W-:-:S03]  /*2440*/  IMAD R0, R18, 0x4, R1 ;  /* 0x0000000412007824 */ /* 0x002fc600078e0201 */
[----:B------:R-:W-:Y:S02]  /*2450*/  IADD3 R6, PT, PT, R13, R23, R6 ;  /* 0x000000170d067210 */ /* 0x000fe40007ffe006 */
[----:B------:R-:W-:Y:S01]  /*2460*/  SHF.L.W.U32.HI R13, R20, 0x18, R20 ;  /* 0x00000018140d7819 */ /* 0x000fe20000010e14 */
[----:B------:R-:W4:Y:S04]  /*2470*/  LDL R0, [R0] ;  /* 0x0000000000007983 */ /* 0x000f280000100800 */
[----:B------:R-:W-:Y:S01]  /*2480*/  IMAD.IADD R24, R24, 0x1, R13 ;  /* 0x0000000118187824 */ /* 0x000fe200078e020d */
[----:B0-----:R-:W-:-:S04]  /*2490*/  LOP3.LUT R18, R2, 0xff, RZ, 0xc0, !PT ;  /* 0x000000ff02127812 */ /* 0x001fc800078ec0ff */
[----:B------:R-:W-:Y:S01]  /*24a0*/  LOP3.LUT R2, R25, R24, RZ, 0x3c, !PT ;  /* 0x0000001819027212 */ /* 0x000fe200078e3cff */
[----:B------:R-:W-:-:S03]  /*24b0*/  IMAD R20, R18, 0x4, R1 ;  /* 0x0000000412147824 */ /* 0x000fc600078e0201 */
[----:B------:R-:W-:-:S04]  /*24c0*/  SHF.L.W.U32.HI R2, R2, 0x19, R2 ;  /* 0x0000001902027819 */ /* 0x000fc80000010e02 */
[----:B------:R-:W-:Y:S02]  /*24d0*/  IADD3 R14, PT, PT, R2, R14, R5 ;  /* 0x0000000e020e7210 */ /* 0x000fe40007ffe005 */
[----:B------:R0:W5:Y:S01]  /*24e0*/  LDL R5, [R20] ;  /* 0x0000000014057983 */ /* 0x0001620000100800 */
[----:B------:R-:W1:Y:S01]  /*24f0*/  LDC.U8 R18, c[0x3][0x39] ;  /* 0x00c00e40ff127b82 */ /* 0x000e620000000000 */
[----:B------:R-:W-:Y:S02]  /*2500*/  LOP3.LUT R7, R7, R14, RZ, 0x3c, !PT ;  /* 0x0000000e07077212 */ /* 0x000fe400078e3cff */
[----:B------:R-:W-:Y:S02]  /*2510*/  LOP3.LUT R28, R3, 0xff, RZ, 0xc0, !PT ;  /* 0x000000ff031c7812 */ /* 0x000fe400078ec0ff */
[----:B------:R-:W-:-:S05]  /*2520*/  SHF.L.W.U32.HI R3, R7, 0x10, R7 ;  /* 0x0000001007037819 */ /* 0x000fca0000010e07 */
[----:B------:R-:W-:Y:S02]  /*2530*/  IMAD.IADD R25, R8, 0x1, R3 ;  /* 0x0000000108197824 */ /* 0x000fe400078e0203 */
[----:B-1----:R-:W-:-:S05]  /*2540*/  IMAD R18, R18, 0x4, R1 ;  /* 0x0000000412127824 */ /* 0x002fca00078e0201 */
[----:B------:R1:W5:Y:S01]  /*2550*/  LDL R8, [R18] ;  /* 0x0000000012087983 */ /* 0x0003620000100800 */
[----:B------:R-:W-:-:S04]  /*2560*/  LOP3.LUT R2, R2, R25, RZ, 0x3c, !PT ;  /* 0x0000001902027212 */ /* 0x000fc800078e3cff */
[----:B------:R-:W-:Y:S02]  /*2570*/  SHF.L.W.U32.HI R29, R2, 0x14, R2 ;  /* 0x00000014021d7819 */ /* 0x000fe40000010e02 */
[----:B------:R-:W0:Y:S01]  /*2580*/  LDC.U8 R2, c[0x3][0x3a] ;  /* 0x00c00e80ff027b82 */ /* 0x000e220000000000 */
[----:B------:R-:W-:-:S06]  /*2590*/  IMAD R7, R28, 0x4, R1 ;  /* 0x000000041c077824 */ /* 0x000fcc00078e0201 */
[----:B------:R-:W5:Y:S01]  /*25a0*/  LDL R7, [R7] ;  /* 0x0000000007077983 */ /* 0x000f620000100800 */
[----:B------:R-:W-:Y:S01]  /*25b0*/  IADD3 R12, PT, PT, R14, R29, R12 ;  /* 0x0000001d0e0c7210 */ /* 0x000fe20007ffe00c */
[----:B0-----:R-:W-:-:S06]  /*25c0*/  IMAD R14, R2, 0x4, R1 ;  /* 0x00000004020e7824 */ /* 0x001fcc00078e0201 */
[----:B------:R-:W5:Y:S01]  /*25d0*/  LDL R14, [R14] ;  /* 0x000000000e0e7983 */ /* 0x000f620000100800 */
[----:B------:R-:W-:-:S04]  /*25e0*/  LOP3.LUT R15, R15, R11, RZ, 0x3c, !PT ;  /* 0x0000000b0f0f7212 */ /* 0x000fc800078e3cff */
[----:B------:R-:W-:-:S05]  /*25f0*/  SHF.L.W.U32.HI R15, R15, 0x10, R15 ;  /* 0x000000100f0f7819 */ /* 0x000fca0000010e0f */
[----:B------:R-:W-:-:S05]  /*2600*/  IMAD.IADD R24, R24, 0x1, R15 ;  /* 0x0000000118187824 */ /* 0x000fca00078e020f */
[----:B------:R-:W-:Y:S02]  /*2610*/  LOP3.LUT R2, R16, R24, RZ, 0x3c, !PT ;  /* 0x0000001810027212 */ /* 0x000fe400078e3cff */
[----:B------:R-:W0:Y:S02]  /*2620*/  LDC.U8 R16, c[0x3][0x3b] ;  /* 0x00c00ec0ff107b82 */ /* 0x000e240000000000 */
[----:B------:R-:W-:Y:S02]  /*2630*/  SHF.L.W.U32.HI R2, R2, 0x14, R2 ;  /* 0x0000001402027819 */ /* 0x000fe40000010e02 */
[----:B------:R-:W-:Y:S02]  /*2640*/  SHF.L.W.U32.HI R21, R21, 0x19, R21 ;  /* 0x0000001915157819 */ /* 0x000fe40000010e15 */
[----:B------:R-:W-:Y:S02]  /*2650*/  LOP3.LUT R3, R3, R12, RZ, 0x3c, !PT ;  /* 0x0000000c03037212 */ /* 0x000fe400078e3cff */
[----:B------:R-:W5:Y:S01]  /*2660*/  LDC.U8 R20, c[0x3][0x3e] ;  /* 0x00c00f80ff147b82 */ /* 0x000f620000000000 */
[----:B------:R-:W-:-:S02]  /*2670*/  LOP3.LUT R17, R17, R6, RZ, 0x3c, !PT ;  /* 0x0000000611117212 */ /* 0x000fc400078e3cff */
[----:B--2---:R-:W-:Y:S01]  /*2680*/  IADD3 R10, PT, PT, R11, R2, R10 ;  /* 0x000000020b0a7210 */ /* 0x004fe20007ffe00a */
[----:B0-----:R-:W-:Y:S01]  /*2690*/  IMAD R11, R16, 0x4, R1 ;  /* 0x00000004100b7824 */ /* 0x001fe200078e0201 */
[----:B---3--:R-:W-:-:S05]  /*26a0*/  IADD3 R16, PT, PT, R21, R19, R4 ;  /* 0x0000001315107210 */ /* 0x008fca0007ffe004 */
[----:B------:R-:W2:Y:S01]  /*26b0*/  LDL R11, [R11] ;  /* 0x000000000b0b7983 */ /* 0x000ea20000100800 */
[----:B------:R-:W-:Y:S01]  /*26c0*/  LOP3.LUT R13, R13, R16, RZ, 0x3c, !PT ;  /* 0x000000100d0d7212 */ /* 0x000fe200078e3cff */
[----:B------:R-:W0:Y:S03]  /*26d0*/  LDC.U8 R4, c[0x3][0x3d] ;  /* 0x00c00f40ff047b82 */ /* 0x000e260000000000 */
[----:B------:R-:W-:-:S05]  /*26e0*/  SHF.L.W.U32.HI R13, R13, 0x10, R13 ;  /* 0x000000100d0d7819 */ /* 0x000fca0000010e0d */
[----:B------:R-:W-:-:S05]  /*26f0*/  IMAD.IADD R22, R22, 0x1, R13 ;  /* 0x0000000116167824 */ /* 0x000fca00078e020d */
[----:B------:R-:W-:-:S04]  /*2700*/  LOP3.LUT R19, R21, R22, RZ, 0x3c, !PT ;  /* 0x0000001615137212 */ /* 0x000fc800078e3cff */
[----:B------:R-:W-:Y:S01]  /*2710*/  SHF.L.W.U32.HI R19, R19, 0x14, R19 ;  /* 0x0000001413137819 */ /* 0x000fe20000010e13 */
[----:B0-----:R-:W-:-:S06]  /*2720*/  IMAD R4, R4, 0x4, R1 ;  /* 0x0000000404047824 */ /* 0x001fcc00078e0201 */
[----:B------:R-:W3:Y:S01]  /*2730*/  LDL R4, [R4] ;  /* 0x0000000004047983 */ /* 0x000ee20000100800 */
[----:B----4-:R-:W-:Y:S02]  /*2740*/  IADD3 R16, PT, PT, R16, R19, R0 ;  /* 0x0000001310107210 */ /* 0x010fe40007ffe000 */
[----:B------:R-:W-:-:S05]  /*2750*/  SHF.L.W.U32.HI R0, R3, 0x18, R3 ;  /* 0x0000001803007819 */ /* 0x000fca0000010e03 */
[----:B-1----:R-:W-:-:S05]  /*2760*/  IMAD.IADD R18, R25, 0x1, R0 ;  /* 0x0000000119127824 */ /* 0x002fca00078e0200 */
[----:B------:R-:W-:-:S04]  /*2770*/  LOP3.LUT R3, R29, R18, RZ, 0x3c, !PT ;  /* 0x000000121d037212 */ /* 0x000fc800078e3cff */
[----:B------:R-:W-:-:S04]  /*2780*/  SHF.L.W.U32.HI R3, R3, 0x19, R3 ;  /* 0x0000001903037819 */ /* 0x000fc80000010e03 */
[----:B-----5:R-:W-:Y:S02]  /*2790*/  IADD3 R5, PT, PT, R3, R6, R5 ;  /* 0x0000000603057210 */ /* 0x020fe40007ffe005 */
[----:B------:R-:W-:Y:S02]  /*27a0*/  LOP3.LUT R6, R13, R16, RZ, 0x3c, !PT ;  /* 0x000000100d067212 */ /* 0x000fe400078e3cff */
[----:B------:R-:W-:Y:S02]  /*27b0*/  LOP3.LUT R13, R15, R10, RZ, 0x3c, !PT ;  /* 0x0000000a0f0d7212 */ /* 0x000fe400078e3cff */
[----:B------:R-:W-:Y:S01]  /*27c0*/  SHF.L.W.U32.HI R6, R6, 0x18, R6 ;  /* 0x0000001806067819 */ /* 0x000fe20000010e06 */
[----:B------:R-:W-:Y:S01]  /*27d0*/  IMAD R21, R20, 0x4, R1 ;  /* 0x0000000414157824 */ /* 0x000fe200078e0201 */
[----:B------:R-:W-:Y:S02]  /*27e0*/  SHF.L.W.U32.HI R13, R13, 0x18, R13 ;  /* 0x000000180d0d7819 */ /* 0x000fe40000010e0d */
[----:B------:R-:W-:Y:S01]  /*27f0*/  LOP3.LUT R15, R6, R5, RZ, 0x3c, !PT ;  /* 0x00000005060f7212 */ /* 0x000fe200078e3cff */
[----:B------:R-:W-:-:S02]  /*2800*/  IMAD.IADD R22, R22, 0x1, R6 ;  /* 0x0000000116167824 */ /* 0x000fc400078e0206 */
[----:B------:R-:W0:Y:S01]  /*2810*/  LDC.U8 R6, c[0x3][0x3f] ;  /* 0x00c00fc0ff067b82 */ /* 0x000e220000000000 */
[----:B------:R-:W-:Y:S01]  /*2820*/  IMAD.IADD R24, R24, 0x1, R13 ;  /* 0x0000000118187824 */ /* 0x000fe200078e020d */
[----:B------:R-:W4:Y:S01]  /*2830*/  LDL R21, [R21] ;  /* 0x0000000015157983 */ /* 0x000f220000100800 */
[----:B------:R-:W-:-:S03]  /*2840*/  SHF.L.W.U32.HI R15, R15, 0x10, R15 ;  /* 0x000000100f0f7819 */ /* 0x000fc60000010e0f */
[----:B------:R-:W-:Y:S02]  /*2850*/  LOP3.LUT R20, R2, R24, RZ, 0x3c, !PT ;  /* 0x0000001802147212 */ /* 0x000fe400078e3cff */
[----:B------:R-:W-:Y:S01]  /*2860*/  IMAD.IADD R24, R24, 0x1, R15 ;  /* 0x0000000118187824 */ /* 0x000fe200078e020f */
[----:B------:R-:W-:-:S04]  /*2870*/  LOP3.LUT R19, R19, R22, RZ, 0x3c, !PT ;  /* 0x0000001613137212 */ /* 0x000fc800078e3cff */
[----:B------:R-:W-:Y:S02]  /*2880*/  LOP3.LUT R3, R3, R24, RZ, 0x3c, !PT ;  /* 0x0000001803037212 */ /* 0x000fe400078e3cff */
[----:B------:R-:W-:Y:S02]  /*2890*/  SHF.L.W.U32.HI R25, R19, 0x19, R19 ;  /* 0x0000001913197819 */ /* 0x000fe40000010e13 */
[----:B------:R-:W-:Y:S02]  /*28a0*/  SHF.L.W.U32.HI R19, R3, 0x14, R3 ;  /* 0x0000001403137819 */ /* 0x000fe40000010e03 */
[----:B------:R-:W1:Y:S02]  /*28b0*/  LDC.64 R2, c[0x3][0x40] ;  /* 0x00c01000ff027b82 */ /* 0x000e640000000a00 */
[----:B------:R-:W-:Y:S01]  /*28c0*/  IADD3 R8, PT, PT, R5, R19, R8 ;  /* 0x0000001305087210 */ /* 0x000fe20007ffe008 */
[----:B0-----:R-:W-:-:S06]  /*28d0*/  IMAD R5, R6, 0x4, R1 ;  /* 0x0000000406057824 */ /* 0x001fcc00078e0201 */
[----:B------:R-:W5:Y:S01]  /*28e0*/  LDL R5, [R5] ;  /* 0x0000000005057983 */ /* 0x000f620000100800 */
[----:B-1----:R-:W-:-:S05]  /*28f0*/  LOP3.LUT R2, R2, 0xff, RZ, 0xc0, !PT ;  /* 0x000000ff02027812 */ /* 0x002fca00078ec0ff */
[----:B------:R-:W-:Y:S01]  /*2900*/  IMAD R29, R2, 0x4, R1 ;  /* 0x00000004021d7824 */ /* 0x000fe200078e0201 */
[----:B------:R-:W0:Y:S05]  /*2910*/  LDC.U8 R6, c[0x3][0x41] ;  /* 0x00c01040ff067b82 */ /* 0x000e2a0000000000 */
[----:B------:R-:W5:Y:S01]  /*2920*/  LDL R29, [R29] ;  /* 0x000000001d1d7983 */ /* 0x000f620000100800 */
[----:B------:R-:W-:Y:S02]  /*2930*/  SHF.L.W.U32.HI R20, R20, 0x19, R20 ;  /* 0x0000001914147819 */ /* 0x000fe40000010e14 */
[----:B------:R-:W-:-:S05]  /*2940*/  SHF.L.W.U32.HI R17, R17, 0x18, R17 ;  /* 0x0000001811117819 */ /* 0x000fca0000010e11 */
[----:B------:R-:W-:Y:S01]  /*2950*/  IMAD.IADD R2, R9, 0x1, R17 ;  /* 0x0000000109027824 */ /* 0x000fe200078e0211 */
[----:B------:R-:W-:Y:S02]  /*2960*/  IADD3 R7, PT, PT, R25, R10, R7 ;  /* 0x0000000a19077210 */ /* 0x000fe40007ffe007 */
[----:B------:R-:W-:Y:S02]  /*2970*/  LOP3.LUT R10, R3, 0xff, RZ, 0xc0, !PT ;  /* 0x000000ff030a7812 */ /* 0x000fe400078ec0ff */
[----:B------:R-:W-:-:S04]  /*2980*/  IADD3 R14, PT, PT, R20, R12, R14 ;  /* 0x0000000c140e7210 */ /* 0x000fc80007ffe00e */
[----:B------:R-:W-:-:S04]  /*2990*/  LOP3.LUT R9, R17, R14, RZ, 0x3c, !PT ;  /* 0x0000000e11097212 */ /* 0x000fc800078e3cff */
[----:B------:R-:W-:-:S05]  /*29a0*/  SHF.L.W.U32.HI R9, R9, 0x10, R9 ;  /* 0x0000001009097819 */ /* 0x000fca0000010e09 */
[----:B------:R-:W-:Y:S02]  /*29b0*/  IMAD.IADD R3, R22, 0x1, R9 ;  /* 0x0000000116037824 */ /* 0x000fe400078e0209 */
[--C-:B------:R-:W-:Y:S02]  /*29c0*/  IMAD R22, R10, 0x4, R1.reuse ;  /* 0x000000040a167824 */ /* 0x100fe400078e0201 */
[----:B0-----:R-:W-:-:S03]  /*29d0*/  IMAD R12, R6, 0x4, R1 ;  /* 0x00000004060c7824 */ /* 0x001fc600078e0201 */
[----:B------:R0:W5:Y:S04]  /*29e0*/  LDL R6, [R22] ;  /* 0x0000000016067983 */ /* 0x0001680000100800 */
[----:B------:R-:W5:Y:S01]  /*29f0*/  LDL R12, [R12] ;  /* 0x000000000c0c7983 */ /* 0x000f620000100800 */
[----:B------:R-:W-:Y:S02]  /*2a00*/  LOP3.LUT R10, R20, R3, RZ, 0x3c, !PT ;  /* 0x00000003140a7212 */ /* 0x000fe400078e3cff */
[----:B------:R-:W1:Y:S01]  /*2a10*/  LDC.U8 R20, c[0x3][0x42] ;  /* 0x00c01080ff147b82 */ /* 0x000e620000000000 */
[----:B------:R-:W-:-:S04]  /*2a20*/  LOP3.LUT R0, R0, R7, RZ, 0x3c, !PT ;  /* 0x0000000700007212 */ /* 0x000fc800078e3cff */
[----:B------:R-:W-:Y:S02]  /*2a30*/  SHF.L.W.U32.HI R17, R0, 0x10, R0 ;  /* 0x0000001000117819 */ /* 0x000fe40000010e00 */
[----:B------:R-:W-:-:S03]  /*2a40*/  LOP3.LUT R23, R23, R2, RZ, 0x3c, !PT ;  /* 0x0000000217177212 */ /* 0x000fc600078e3cff */
[----:B------:R-:W-:Y:S01]  /*2a50*/  IMAD.IADD R2, R2, 0x1, R17 ;  /* 0x0000000102027824 */ /* 0x000fe200078e0211 */
[----:B------:R-:W-:-:S04]  /*2a60*/  SHF.L.W.U32.HI R10, R10, 0x14, R10 ;  /* 0x000000140a0a7819 */ /* 0x000fc80000010e0a */
[----:B------:R-:W-:-:S04]  /*2a70*/  LOP3.LUT R0, R25, R2, RZ, 0x3c, !PT ;  /* 0x0000000219007212 */ /* 0x000fc800078e3cff */
[----:B------:R-:W-:Y:S02]  /*2a80*/  SHF.L.W.U32.HI R0, R0, 0x14, R0 ;  /* 0x0000001400007819 */ /* 0x000fe40000010e00 */
[----:B------:R-:W-:Y:S01]  /*2a90*/  SHF.L.W.U32.HI R23, R23, 0x19, R23 ;  /* 0x0000001917177819 */ /* 0x000fe20000010e17 */
[----:B0-----:R-:W0:Y:S01]  /*2aa0*/  LDC.U8 R22, c[0x3][0x45] ;  /* 0x00c01140ff167b82 */ /* 0x001e220000000000 */
[----:B--2---:R-:W-:Y:S01]  /*2ab0*/  IADD3 R14, PT, PT, R14, R10, R11 ;  /* 0x0000000a0e0e7210 */ /* 0x004fe20007ffe00b */
[----:B-1----:R-:W-:-:S06]  /*2ac0*/  IMAD R11, R20, 0x4, R1 ;  /* 0x00000004140b7824 */ /* 0x002fcc00078e0201 */
[----:B------:R-:W2:Y:S01]  /*2ad0*/  LDL R11, [R11] ;  /* 0x000000000b0b7983 */ /* 0x000ea20000100800 */
[----:B---3--:R-:W-:Y:S02]  /*2ae0*/  IADD3 R7, PT, PT, R7, R0, R4 ;  /* 0x0000000007077210 */ /* 0x008fe40007ffe004 */
[----:B------:R-:W1:Y:S02]  /*2af0*/  LDC.U8 R4, c[0x3][0x43] ;  /* 0x00c010c0ff047b82 */ /* 0x000e640000000000 */
[----:B-1----:R-:W-:-:S06]  /*2b00*/  IMAD R4, R4, 0x4, R1 ;  /* 0x0000000404047824 */ /* 0x002fcc00078e0201 */
[----:B------:R-:W3:Y:S01]  /*2b10*/  LDL R4, [R4] ;  /* 0x0000000004047983 */ /* 0x000ee20000100800 */
[----:B----4-:R-:W-:-:S04]  /*2b20*/  IADD3 R16, PT, PT, R23, R16, R21 ;  /* 0x0000001017107210 */ /* 0x010fc80007ffe015 */
[----:B------:R-:W-:-:S04]  /*2b30*/  LOP3.LUT R13, R13, R16, RZ, 0x3c, !PT ;  /* 0x000000100d0d7212 */ /* 0x000fc800078e3cff */
[----:B------:R-:W-:-:S05]  /*2b40*/  SHF.L.W.U32.HI R13, R13, 0x10, R13 ;  /* 0x000000100d0d7819 */ /* 0x000fca0000010e0d */
[----:B------:R-:W-:-:S05]  /*2b50*/  IMAD.IADD R18, R18, 0x1, R13 ;  /* 0x0000000112127824 */ /* 0x000fca00078e020d */
[----:B------:R-:W-:-:S04]  /*2b60*/  LOP3.LUT R20, R23, R18, RZ, 0x3c, !PT ;  /* 0x0000001217147212 */ /* 0x000fc800078e3cff */
[----:B------:R-:W-:Y:S01]  /*2b70*/  SHF.L.W.U32.HI R20, R20, 0x14, R20 ;  /* 0x0000001414147819 */ /* 0x000fe20000010e14 */
[----:B0-----:R-:W-:Y:S02]  /*2b80*/  IMAD R23, R22, 0x4, R1 ;  /* 0x0000000416177824 */ /* 0x001fe400078e0201 */
[----:B------:R-:W0:Y:S01]  /*2b90*/  LDC.U8 R22, c[0x3][0x46] ;  /* 0x00c01180ff167b82 */ /* 0x000e220000000000 */
[----:B-----5:R-:W-:-:S04]  /*2ba0*/  IADD3 R16, PT, PT, R16, R20, R5 ;  /* 0x0000001410107210 */ /* 0x020fc80007ffe005 */
[----:B------:R-:W-:Y:S02]  /*2bb0*/  LOP3.LUT R5, R13, R16, RZ, 0x3c, !PT ;  /* 0x000000100d057212 */ /* 0x000fe400078e3cff */
[----:B------:R-:W-:Y:S01]  /*2bc0*/  LOP3.LUT R15, R15, R8, RZ, 0x3c, !PT ;  /* 0x000000080f0f7212 */ /* 0x000fe200078e3cff */
[----:B------:R1:W4:Y:S01]  /*2bd0*/  LDL R13, [R23] ;  /* 0x00000000170d7983 */ /* 0x0003220000100800 */
[----:B------:R-:W-:-:S05]  /*2be0*/  SHF.L.W.U32.HI R5, R5, 0x18, R5 ;  /* 0x0000001805057819 */ /* 0x000fca0000010e05 */
[----:B------:R-:W-:-:S05]  /*2bf0*/  IMAD.IADD R18, R18, 0x1, R5 ;  /* 0x0000000112127824 */ /* 0x000fca00078e0205 */
[----:B------:R-:W-:-:S04]  /*2c00*/  LOP3.LUT R20, R20, R18, RZ, 0x3c, !PT ;  /* 0x0000001214147212 */ /* 0x000fc800078e3cff */
[----:B------:R-:W-:Y:S01]  /*2c10*/  SHF.L.W.U32.HI R20, R20, 0x19, R20 ;  /* 0x0000001914147819 */ /* 0x000fe20000010e14 */
[----:B0-----:R-:W-:Y:S01]  /*2c20*/  IMAD R25, R22, 0x4, R1 ;  /* 0x0000000416197824 */ /* 0x001fe200078e0201 */
[----:B------:R-:W-:Y:S02]  /*2c30*/  LOP3.LUT R21, R9, R14, RZ, 0x3c, !PT ;  /* 0x0000000e09157212 */ /* 0x000fe400078e3cff */
[----:B------:R-:W-:Y:S02]  /*2c40*/  IADD3 R29, PT, PT, R20, R8, R29 ;  /* 0x00000008141d7210 */ /* 0x000fe40007ffe01d */
[----:B------:R-:W0:Y:S01]  /*2c50*/  LDC.U8 R8, c[0x3][0x47] ;  /* 0x00c011c0ff087b82 */ /* 0x000e220000000000 */
[----:B------:R-:W5:Y:S01]  /*2c60*/  LDL R9, [R25] ;  /* 0x0000000019097983 */ /* 0x000f620000100800 */
[----:B------:R-:W-:Y:S02]  /*2c70*/  LOP3.LUT R17, R17, R7, RZ, 0x3c, !PT ;  /* 0x0000000711117212 */ /* 0x000fe400078e3cff */
[----:B------:R-:W-:-:S02]  /*2c80*/  SHF.L.W.U32.HI R22, R21, 0x18, R21 ;  /* 0x0000001815167819 */ /* 0x000fc40000010e15 */
[----:B------:R-:W-:-:S03]  /*2c90*/  SHF.L.W.U32.HI R17, R17, 0x18, R17 ;  /* 0x0000001811117819 */ /* 0x000fc60000010e11 */
[----:B------:R-:W-:Y:S01]  /*2ca0*/  IMAD.IADD R21, R3, 0x1, R22 ;  /* 0x0000000103157824 */ /* 0x000fe200078e0216 */
[----:B------:R-:W-:Y:S01]  /*2cb0*/  LOP3.LUT R22, R22, R29, RZ, 0x3c, !PT ;  /* 0x0000001d16167212 */ /* 0x000fe200078e3cff */
[----:B-1----:R-:W-:-:S03]  /*2cc0*/  IMAD.IADD R23, R2, 0x1, R17 ;  /* 0x0000000102177824 */ /* 0x002fc600078e0211 */
[----:B------:R-:W-:Y:S02]  /*2cd0*/  SHF.L.W.U32.HI R22, R22, 0x10, R22 ;  /* 0x0000001016167819 */ /* 0x000fe40000010e16 */
[----:B------:R-:W-:-:S03]  /*2ce0*/  LOP3.LUT R0, R0, R23, RZ, 0x3c, !PT ;  /* 0x0000001700007212 */ /* 0x000fc600078e3cff */
[----:B------:R-:W-:Y:S01]  /*2cf0*/  IMAD.IADD R23, R23, 0x1, R22 ;  /* 0x0000000117177824 */ /* 0x000fe200078e0216 */
[----:B------:R-:W-:-:S04]  /*2d00*/  LOP3.LUT R10, R10, R21, RZ, 0x3c, !PT ;  /* 0x000000150a0a7212 */ /* 0x000fc800078e3cff */
[----:B------:R-:W-:Y:S01]  /*2d10*/  LOP3.LUT R2, R20, R23, RZ, 0x3c, !PT ;  /* 0x0000001714027212 */ /* 0x000fe200078e3cff */
[----:B0-----:R-:W-:Y:S01]  /*2d20*/  IMAD R20, R8, 0x4, R1 ;  /* 0x0000000408147824 */ /* 0x001fe200078e0201 */
[----:B------:R-:W-:Y:S02]  /*2d30*/  SHF.L.W.U32.HI R10, R10, 0x19, R10 ;  /* 0x000000190a0a7819 */ /* 0x000fe40000010e0a */
[----:B------:R-:W-:Y:S02]  /*2d40*/  SHF.L.W.U32.HI R8, R2, 0x14, R2 ;  /* 0x0000001402087819 */ /* 0x000fe40000010e02 */
[----:B------:R-:W0:Y:S01]  /*2d50*/  LDC.64 R2, c[0x3][0x48] ;  /* 0x00c01200ff027b82 */ /* 0x000e220000000a00 */
[----:B------:R-:W-:Y:S02]  /*2d60*/  IADD3 R6, PT, PT, R10, R7, R6 ;  /* 0x000000070a067210 */ /* 0x000fe40007ffe006 */
[----:B------:R1:W5:Y:S01]  /*2d70*/  LDL R7, [R20] ;  /* 0x0000000014077983 */ /* 0x0003620000100800 */
[----:B------:R-:W-:-:S02]  /*2d80*/  IADD3 R29, PT, PT, R29, R8, R12 ;  /* 0x000000081d1d7210 */ /* 0x000fc40007ffe00c */
[----:B0-----:R-:W-:-:S05]  /*2d90*/  LOP3.LUT R12, R2, 0xff, RZ, 0xc0, !PT ;  /* 0x000000ff020c7812 */ /* 0x001fca00078ec0ff */
[----:B------:R-:W-:-:S06]  /*2da0*/  IMAD R12, R12, 0x4, R1 ;  /* 0x000000040c0c7824 */ /* 0x000fcc00078e0201 */
[----:B------:R-:W5:Y:S01]  /*2db0*/  LDL R12, [R12] ;  /* 0x000000000c0c7983 */ /* 0x000f620000100800 */
[----:B-1----:R-:W-:-:S05]  /*2dc0*/  LOP3.LUT R20, R3, 0xff, RZ, 0xc0, !PT ;  /* 0x000000ff03147812 */ /* 0x002fca00078ec0ff */
[----:B------:R-:W-:-:S06]  /*2dd0*/  IMAD R3, R20, 0x4, R1 ;  /* 0x0000000414037824 */ /* 0x000fcc00078e0201 */
[----:B------:R-:W5:Y:S01]  /*2de0*/  LDL R3, [R3] ;  /* 0x0000000003037983 */ /* 0x000f620000100800 */
[----:B------:R-:W-:-:S05]  /*2df0*/  SHF.L.W.U32.HI R15, R15, 0x18, R15 ;  /* 0x000000180f0f7819 */ /* 0x000fca0000010e0f */
[----:B------:R-:W-:-:S05]  /*2e00*/  IMAD.IADD R24, R24, 0x1, R15 ;  /* 0x0000000118187824 */ /* 0x000fca00078e020f */
[----:B------:R-:W-:-:S04]  /*2e10*/  LOP3.LUT R2, R19, R24, RZ, 0x3c, !PT ;  /* 0x0000001813027212 */ /* 0x000fc800078e3cff */
[----:B------:R-:W-:-:S04]  /*2e20*/  SHF.L.W.U32.HI R2, R2, 0x19, R2 ;  /* 0x0000001902027819 */ /* 0x000fc80000010e02 */
[----:B--2---:R-:W-:-:S04]  /*2e30*/  IADD3 R11, PT, PT, R2, R14, R11 ;  /* 0x0000000e020b7210 */ /* 0x004fc80007ffe00b */
[----:B------:R-:W-:-:S04]  /*2e40*/  LOP3.LUT R17, R17, R11, RZ, 0x3c, !PT ;  /* 0x0000000b11117212 */ /* 0x000fc800078e3cff */
[----:B------:R-:W-:-:S05]  /*2e50*/  SHF.L.W.U32.HI R17, R17, 0x10, R17 ;  /* 0x0000001011117819 */ /* 0x000fca0000010e11 */
[----:B------:R-:W-:-:S05]  /*2e60*/  IMAD.IADD R19, R18, 0x1, R17 ;  /* 0x0000000112137824 */ /* 0x000fca00078e0211 */
[----:B------:R-:W-:-:S04]  /*2e70*/  LOP3.LUT R2, R2, R19, RZ, 0x3c, !PT ;  /* 0x0000001302027212 */ /* 0x000fc800078e3cff */
[----:B------:R-:W-:Y:S01]  /*2e80*/  SHF.L.W.U32.HI R2, R2, 0x14, R2 ;  /* 0x0000001402027819 */ /* 0x000fe20000010e02 */
[----:B------:R-:W0:Y:S03]  /*2e90*/  LDC.U8 R20, c[0x3][0x4b] ;  /* 0x00c012c0ff147b82 */ /* 0x000e260000000000 */
[----:B---3--:R-:W-:-:S05]  /*2ea0*/  IADD3 R11, PT, PT, R11, R2, R4 ;  /* 0x000000020b0b7210 */ /* 0x008fca0007ffe004 */
[----:B------:R-:W1:Y:S01]  /*2eb0*/  LDC.U8 R4, c[0x3][0x4a] ;  /* 0x00c01280ff047b82 */ /* 0x000e620000000000 */
[----:B------:R-:W-:Y:S02]  /*2ec0*/  LOP3.LUT R5, R5, R6, RZ, 0x3c, !PT ;  /* 0x0000000605057212 */ /* 0x000fe400078e3cff */
[----:B------:R-:W-:Y:S02]  /*2ed0*/  SHF.L.W.U32.HI R18, R0, 0x19, R0 ;  /* 0x0000001900127819 */ /* 0x000fe40000010e00 */
[----:B------:R-:W-:Y:S01]  /*2ee0*/  SHF.L.W.U32.HI R5, R5, 0x10, R5 ;  /* 0x0000001005057819 */ /* 0x000fe20000010e05 */
[--C-:B0-----:R-:W-:Y:S02]  /*2ef0*/  IMAD R0, R20, 0x4, R1.reuse ;  /* 0x0000000414007824 */ /* 0x101fe400078e0201 */
[----:B-1----:R-:W-:Y:S01]  /*2f00*/  IMAD R4, R4, 0x4, R1 ;  /* 0x0000000404047824 */ /* 0x002fe200078e0201 */
[----:B------:R-:W0:Y:S01]  /*2f10*/  LDC.U8 R20, c[0x3][0x4d] ;  /* 0x00c01340ff147b82 */ /* 0x000e220000000000 */
[----:B------:R-:W-:-:S02]  /*2f20*/  IMAD.IADD R25, R24, 0x1, R5 ;  /* 0x0000000118197824 */ /* 0x000fc400078e0205 */
[----:B------:R-:W2:Y:S04]  /*2f30*/  LDL R0, [R0] ;  /* 0x0000000000007983 */ /* 0x000ea80000100800 */
[----:B------:R-:W3:Y:S01]  /*2f40*/  LDL R4, [R4] ;  /* 0x0000000004047983 */ /* 0x000ee20000100800 */
[----:B------:R-:W-:-:S04]  /*2f50*/  LOP3.LUT R10, R10, R25, RZ, 0x3c, !PT ;  /* 0x000000190a0a7212 */ /* 0x000fc800078e3cff */
[----:B------:R-:W-:-:S04]  /*2f60*/  SHF.L.W.U32.HI R10, R10, 0x14, R10 ;  /* 0x000000140a0a7819 */ /* 0x000fc80000010e0a */
[----:B----4-:R-:W-:Y:S01]  /*2f70*/  IADD3 R6, PT, PT, R6, R10, R13 ;  /* 0x0000000a06067210 */ /* 0x010fe20007ffe00d */
[----:B0-----:R-:W-:Y:S01]  /*2f80*/  IMAD R13, R20, 0x4, R1 ;  /* 0x00000004140d7824 */ /* 0x001fe200078e0201 */
[----:B-----5:R-:W-:-:S04]  /*2f90*/  IADD3 R24, PT, PT, R18, R16, R9 ;  /* 0x0000001012187210 */ /* 0x020fc80007ffe009 */
[----:B------:R-:W-:-:S04]  /*2fa0*/  LOP3.LUT R15, R15, R24, RZ, 0x3c, !PT ;  /* 0x000000180f0f7212 */ /* 0x000fc800078e3cff */
[----:B------:R-:W-:-:S05]  /*2fb0*/  SHF.L.W.U32.HI R16, R15, 0x10, R15 ;  /* 0x000000100f107819 */ /* 0x000fca0000010e0f */
[----:B------:R-:W-:-:S05]  /*2fc0*/  IMAD.IADD R21, R21, 0x1, R16 ;  /* 0x0000000115157824 */ /* 0x000fca00078e0210 */
[----:B------:R-:W-:-:S04]  /*2fd0*/  LOP3.LUT R18, R18, R21, RZ, 0x3c, !PT ;  /* 0x0000001512127212 */ /* 0x000fc800078e3cff */
[----:B------:R-:W-:Y:S01]  /*2fe0*/  SHF.L.W.U32.HI R20, R18, 0x14, R18 ;  /* 0x0000001412147819 */ /* 0x000fe20000010e12 */
[----:B------:R-:W0:Y:S01]  /*2ff0*/  LDC.U8 R14, c[0x3][0x49] ;  /* 0x00c01240ff0e7b82 */ /* 0x000e220000000000 */
[----:B------:R-:W-:-:S04]  /*3000*/  LOP3.LUT R17, R17, R11, RZ, 0x3c, !PT ;  /* 0x0000000b11117212 */ /* 0x000fc800078e3cff */
[----:B------:R-:W-:Y:S02]  /*3010*/  SHF.L.W.U32.HI R18, R17, 0x18, R17 ;  /* 0x0000001811127819 */ /* 0x000fe40000010e11 */
[----:B------:R-:W-:Y:S02]  /*3020*/  IADD3 R9, PT, PT, R24, R20, R7 ;  /* 0x0000001418097210 */ /* 0x000fe40007ffe007 */
[----:B------:R1:W4:Y:S01]  /*3030*/  LDL R7, [R13] ;  /* 0x000000000d077983 */ /* 0x0003220000100800 */
[----:B------:R-:W5:Y:S01]  /*3040*/  LDC.U8 R24, c[0x3][0x4e] ;  /* 0x00c01380ff187b82 */ /* 0x000f620000000000 */
[----:B------:R-:W-:Y:S01]  /*3050*/  IMAD.IADD R19, R19, 0x1, R18 ;  /* 0x0000000113137824 */ /* 0x000fe200078e0212 */
[----:B------:R-:W-:-:S04]  /*3060*/  LOP3.LUT R16, R16, R9, RZ, 0x3c, !PT ;  /* 0x0000000910107212 */ /* 0x000fc800078e3cff */
[----:B------:R-:W-:-:S04]  /*3070*/  LOP3.LUT R2, R2, R19, RZ, 0x3c, !PT ;  /* 0x0000001302027212 */ /* 0x000fc800078e3cff */
[----:B------:R-:W-:Y:S02]  /*3080*/  SHF.L.W.U32.HI R2, R2, 0x19, R2 ;  /* 0x0000001902027819 */ /* 0x000fe40000010e02 */
[-C--:B------:R-:W-:Y:S02]  /*3090*/  LOP3.LUT R22, R22, R29.reuse, RZ, 0x3c, !PT ;  /* 0x0000001d16167212 */ /* 0x080fe400078e3cff */
[----:B------:R-:W-:Y:S02]  /*30a0*/  LOP3.LUT R5, R5, R6, RZ, 0x3c, !PT ;  /* 0x0000000605057212 */ /* 0x000fe400078e3cff */
[----:B------:R-:W-:Y:S01]  /*30b0*/  IADD3 R29, PT, PT, R2, R29, R12 ;  /* 0x0000001d021d7210 */ /* 0x000fe20007ffe00c */
[----:B0-----:R-:W-:-:S06]  /*30c0*/  IMAD R14, R14, 0x4, R1 ;  /* 0x000000040e0e7824 */ /* 0x001fcc00078e0201 */
[----:B------:R-:W4:Y:S01]  /*30d0*/  LDL R14, [R14] ;  /* 0x000000000e0e7983 */ /* 0x000f220000100800 */
[----:B-----5:R-:W-:Y:S01]  /*30e0*/  IMAD R15, R24, 0x4, R1 ;  /* 0x00000004180f7824 */ /* 0x020fe200078e0201 */
[----:B------:R-:W-:Y:S02]  /*30f0*/  SHF.L.W.U32.HI R24, R16, 0x18, R16 ;  /* 0x0000001810187819 */ /* 0x000fe40000010e10 */
[----:B------:R-:W-:Y:S02]  /*3100*/  SHF.L.W.U32.HI R16, R5, 0x18, R5 ;  /* 0x0000001805107819 */ /* 0x000fe40000010e05 */
[----:B------:R-:W-:Y:S01]  /*3110*/  LOP3.LUT R5, R24, R29, RZ, 0x3c, !PT ;  /* 0x0000001d18057212 */ /* 0x000fe200078e3cff */
[----:B------:R-:W-:Y:S01]  /*3120*/  IMAD.IADD R21, R21, 0x1, R24 ;  /* 0x0000000115157824 */ /* 0x000fe200078e0218 */
[----:B------:R0:W5:Y:S01]  /*3130*/  LDL R12, [R15] ;  /* 0x000000000f0c7983 */ /* 0x0001620000100800 */
[----:B------:R-:W0:Y:S01]  /*3140*/  LDC.U8 R24, c[0x3][0x4f] ;  /* 0x00c013c0ff187b82 */ /* 0x000e220000000000 */
[----:B-1----:R-:W-:Y:S01]  /*3150*/  IMAD.IADD R13, R25, 0x1, R16 ;  /* 0x00000001190d7824 */ /* 0x002fe200078e0210 */
[----:B------:R-:W-:-:S04]  /*3160*/  SHF.L.W.U32.HI R5, R5, 0x10, R5 ;  /* 0x0000001005057819 */ /* 0x000fc80000010e05 */
[----:B------:R-:W-:Y:S01]  /*3170*/  LOP3.LUT R10, R10, R13, RZ, 0x3c, !PT ;  /* 0x0000000d0a0a7212 */ /* 0x000fe200078e3cff */
[----:B------:R-:W-:Y:S01]  /*3180*/  IMAD.IADD R13, R13, 0x1, R5 ;  /* 0x000000010d0d7824 */ /* 0x000fe200078e0205 */
[----:B------:R-:W-:-:S04]  /*3190*/  LOP3.LUT R17, R20, R21, RZ, 0x3c, !PT ;  /* 0x0000001514117212 */ /* 0x000fc800078e3cff */
[----:B------:R-:W-:Y:S02]  /*31a0*/  LOP3.LUT R2, R2, R13, RZ, 0x3c, !PT ;  /* 0x0000000d02027212 */ /* 0x000fe400078e3cff */
[----:B------:R-:W-:Y:S02]  /*31b0*/  SHF.L.W.U32.HI R17, R17, 0x19, R17 ;  /* 0x0000001911117819 */ /* 0x000fe40000010e11 */
[----:B0-----:R-:W-:Y:S02]  /*31c0*/  SHF.L.W.U32.HI R15, R2, 0x14, R2 ;  /* 0x00000014020f7819 */ /* 0x001fe40000010e02 */
[----:B------:R-:W-:Y:S02]  /*31d0*/  IADD3 R6, PT, PT, R17, R6, R3 ;  /* 0x0000000611067210 */ /* 0x000fe40007ffe003 */
[----:B------:R-:W0:Y:S01]  /*31e0*/  LDC.64 R2, c[0x3][0x50] ;  /* 0x00c01400ff027b82 */ /* 0x000e220000000a00 */
[----:B------:R-:W-:-:S06]  /*31f0*/  IMAD R20, R24, 0x4, R1 ;  /* 0x0000000418147824 */ /* 0x000fcc00078e0201 */
[----:B------:R-:W5:Y:S01]  /*3200*/  LDL R20, [R20] ;  /* 0x0000000014147983 */ /* 0x000f620000100800 */
[----:B0-----:R-:W-:-:S05]  /*3210*/  LOP3.LUT R2, R2, 0xff, RZ, 0xc0, !PT ;  /* 0x000000ff02027812 */ /* 0x001fca00078ec0ff */
[----:B------:R-:W-:-:S06]  /*3220*/  IMAD R25, R2, 0x4, R1 ;  /* 0x0000000402197824 */ /* 0x000fcc00078e0201 */
[----:B------:R-:W5:Y:S01]  /*3230*/  LDL R25, [R25] ;  /* 0x0000000019197983 */ /* 0x000f620000100800 */
[----:B------:R-:W0:Y:S01]  /*3240*/  LDC.U8 R2, c[0x3][0x52] ;  /* 0x00c01480ff027b82 */ /* 0x000e220000000000 */
[----:B------:R-:W-:Y:S02]  /*3250*/  SHF.L.W.U32.HI R10, R10, 0x19, R10 ;  /* 0x000000190a0a7819 */ /* 0x000fe40000010e0a */
[----:B------:R-:W-:Y:S02]  /*3260*/  SHF.L.W.U32.HI R22, R22, 0x18, R22 ;  /* 0x0000001816167819 */ /* 0x000fe40000010e16 */
[----:B------:R-:W-:-:S03]  /*3270*/  LOP3.LUT R18, R18, R6, RZ, 0x3c, !PT ;  /* 0x0000000612127212 */ /* 0x000fc600078e3cff */
[----:B------:R-:W-:Y:S01]  /*3280*/  IMAD.IADD R23, R23, 0x1, R22 ;  /* 0x0000000117177824 */ /* 0x000fe200078e0216 */
[----:B------:R-:W-:Y:S01]  /*3290*/  SHF.L.W.U32.HI R18, R18, 0x10, R18 ;  /* 0x0000001012127819 */ /* 0x000fe20000010e12 */
[----:B0-----:R-:W-:-:S06]  /*32a0*/  IMAD R2, R2, 0x4, R1 ;  /* 0x0000000402027824 */ /* 0x001fcc00078e0201 */
[----:B------:R-:W5:Y:S01]  /*32b0*/  LDL R2, [R2] ;  /* 0x0000000002027983 */ /* 0x000f620000100800 */
[----:B---3--:R-:W-:Y:S02]  /*32c0*/  IADD3 R11, PT, PT, R10, R11, R4 ;  /* 0x0000000b0a0b7210 */ /* 0x008fe40007ffe004 */
[----:B------:R-:W-:-:S05]  /*32d0*/  LOP3.LUT R4, R3, 0xff, RZ, 0xc0, !PT ;  /* 0x000000ff03047812 */ /* 0x000fca00078ec0ff */
[----:B------:R-:W-:Y:S01]  /*32e0*/  IMAD R3, R4, 0x4, R1 ;  /* 0x0000000404037824 */ /* 0x000fe200078e0201 */
[----:B------:R-:W-:-:S04]  /*32f0*/  LOP3.LUT R4, R22, R11, RZ, 0x3c, !PT ;  /* 0x0000000b16047212 */ /* 0x000fc800078e3cff */
[----:B------:R-:W-:Y:S01]  /*3300*/  SHF.L.W.U32.HI R4, R4, 0x10, R4 ;  /* 0x0000001004047819 */ /* 0x000fe20000010e04 */
[----:B------:R-:W3:Y:S04]  /*3310*/  LDL R3, [R3] ;  /* 0x0000000003037983 */ /* 0x000ee80000100800 */
[----:B------:R-:W-:-:S05]  /*3320*/  IMAD.IADD R21, R21, 0x1, R4 ;  /* 0x0000000115157824 */ /* 0x000fca00078e0204 */
[----:B------:R-:W-:-:S04]  /*3330*/  LOP3.LUT R10, R10, R21, RZ, 0x3c, !PT ;  /* 0x000000150a0a7212 */ /* 0x000fc800078e3cff */
[----:B------:R-:W-:Y:S01]  /*3340*/  SHF.L.W.U32.HI R10, R10, 0x14, R10 ;  /* 0x000000140a0a7819 */ /* 0x000fe20000010e0a */
[----:B------:R-:W-:-:S03]  /*3350*/  IMAD.IADD R22, R23, 0x1, R18 ;  /* 0x0000000117167824 */ /* 0x000fc600078e0212 */
[----:B--2---:R-:W-:Y:S02]  /*3360*/  IADD3 R11, PT, PT, R11, R10, R0 ;  /* 0x0000000a0b0b7210 */ /* 0x004fe40007ffe000 */
[----:B------:R-:W0:Y:S01]  /*3370*/  LDC.U8 R0, c[0x3][0x51] ;  /* 0x00c01440ff007b82 */ /* 0x000e220000000000 */
[----:B------:R-:W-:-:S04]  /*3380*/  LOP3.LUT R17, R17, R22, RZ, 0x3c, !PT ;  /* 0x0000001611117212 */ /* 0x000fc800078e3cff */
[----:B------:R-:W-:Y:S01]  /*3390*/  SHF.L.W.U32.HI R17, R17, 0x14, R17 ;  /* 0x0000001411117819 */ /* 0x000fe20000010e11 */
[----:B0-----:R-:W-:-:S06]  /*33a0*/  IMAD R0, R0, 0x4, R1 ;  /* 0x0000000400007824 */ /* 0x001fcc00078e0201 */
[----:B------:R-:W2:Y:S01]  /*33b0*/  LDL R0, [R0] ;  /* 0x0000000000007983 */ /* 0x000ea20000100800 */
[----:B------:R-:W-:-:S04]  /*33c0*/  LOP3.LUT R8, R8, R23, RZ, 0x3c, !PT ;  /* 0x0000001708087212 */ /* 0x000fc800078e3cff */
[----:B------:R-:W-:Y:S02]  /*33d0*/  SHF.L.W.U32.HI R23, R8, 0x19, R8 ;  /* 0x0000001908177819 */ /* 0x000fe40000010e08 */
[----:B------:R-:W0:Y:S01]  /*33e0*/  LDC.U8 R8, c[0x3][0x55] ;  /* 0x00c01540ff087b82 */ /* 0x000e220000000000 */
[----:B----4-:R-:W-:-:S07]  /*33f0*/  IADD3 R7, PT, PT, R6, R17, R7 ;  /* 0x0000001106077210 */ /* 0x010fce0007ffe007 */
[----:B------:R-:W1:Y:S02]  /*3400*/  LDC.U8 R6, c[0x3][0x53] ;  /* 0x00c014c0ff067b82 */ /* 0x000e640000000000 */
[----:B-1----:R-:W-:-:S06]  /*3410*/  IMAD R6, R6, 0x4, R1 ;  /* 0x0000000406067824 */ /* 0x002fcc00078e0201 */
[----:B------:R-:W4:Y:S01]  /*3420*/  LDL R6, [R6] ;  /* 0x0000000006067983 */ /* 0x000f220000100800 */
[----:B0-----:R-:W-:Y:S01]  /*3430*/  IMAD R8, R8, 0x4, R1 ;  /* 0x0000000408087824 */ /* 0x001fe200078e0201 */
[----:B------:R-:W-:-:S05]  /*3440*/  IADD3 R14, PT, PT, R29, R15, R14 ;  /* 0x0000000f1d0e7210 */ /* 0x000fca0007ffe00e */
[----:B------:R-:W4:Y:S01]  /*3450*/  LDL R8, [R8] ;  /* 0x0000000008087983 */ /* 0x000f220000100800 */
[----:B-----5:R-:W-:-:S04]  /*3460*/  IADD3 R29, PT, PT, R23, R9, R12 ;  /* 0x00000009171d7210 */ /* 0x020fc80007ffe00c */
[----:B------:R-:W-:-:S04]  /*3470*/  LOP3.LUT R9, R16, R29, RZ, 0x3c, !PT ;  /* 0x0000001d10097212 */ /* 0x000fc800078e3cff */
[----:B------:R-:W-:-:S05]  /*3480*/  SHF.L.W.U32.HI R9, R9, 0x10, R9 ;  /* 0x0000001009097819 */ /* 0x000fca0000010e09 */
[----:B------:R-:W-:-:S05]  /*3490*/  IMAD.IADD R12, R19, 0x1, R9 ;  /* 0x00000001130c7824 */ /* 0x000fca00078e0209 */
[----:B------:R-:W-:-:S04]  /*34a0*/  LOP3.LUT R19, R23, R12, RZ, 0x3c, !PT ;  /* 0x0000000c17137212 */ /* 0x000fc800078e3cff */
[----:B------:R-:W-:Y:S01]  /*34b0*/  SHF.L.W.U32.HI R19, R19, 0x14, R19 ;  /* 0x0000001413137819 */ /* 0x000fe20000010e13 */
[----:B------:R-:W0:Y:S03]  /*34c0*/  LDC.U8 R24, c[0x3][0x56] ;  /* 0x00c01580ff187b82 */ /* 0x000e260000000000 */
[----:B------:R-:W-:-:S04]  /*34d0*/  IADD3 R20, PT, PT, R29, R19, R20 ;  /* 0x000000131d147210 */ /* 0x000fc80007ffe014 */
[----:B------:R-:W-:-:S04]  /*34e0*/  LOP3.LUT R9, R9, R20, RZ, 0x3c, !PT ;  /* 0x0000001409097212 */ /* 0x000fc800078e3cff */
[----:B------:R-:W-:-:S05]  /*34f0*/  SHF.L.W.U32.HI R9, R9, 0x18, R9 ;  /* 0x0000001809097819 */ /* 0x000fca0000010e09 */
[----:B------:R-:W-:-:S05]  /*3500*/  IMAD.IADD R12, R12, 0x1, R9 ;  /* 0x000000010c0c7824 */ /* 0x000fca00078e0209 */
[----:B------:R-:W-:-:S04]  /*3510*/  LOP3.LUT R16, R19, R12, RZ, 0x3c, !PT ;  /* 0x0000000c13107212 */ /* 0x000fc800078e3cff */
[----:B------:R-:W-:Y:S01]  /*3520*/  SHF.L.W.U32.HI R16, R16, 0x19, R16 ;  /* 0x0000001910107819 */ /* 0x000fe20000010e10 */
[----:B0-----:R-:W-:Y:S01]  /*3530*/  IMAD R19, R24, 0x4, R1 ;  /* 0x0000000418137824 */ /* 0x001fe200078e0201 */
[-C--:B------:R-:W-:Y:S02]  /*3540*/  LOP3.LUT R23, R5, R14.reuse, RZ, 0x3c, !PT ;  /* 0x0000000e05177212 */ /* 0x080fe400078e3cff */
[----:B------:R-:W-:Y:S02]  /*3550*/  IADD3 R25, PT, PT, R16, R14, R25 ;  /* 0x0000000e10197210 */ /* 0x000fe40007ffe019 */
[----:B------:R-:W0:Y:S01]  /*3560*/  LDC.U8 R14, c[0x3][0x57] ;  /* 0x00c015c0ff0e7b82 */ /* 0x000e220000000000 */
[----:B------:R-:W5:Y:S01]  /*3570*/  LDL R19, [R19] ;  /* 0x0000000013137983 */ /* 0x000f620000100800 */
[----:B0-----:R-:W-:-:S06]  /*3580*/  IMAD R5, R14, 0x4, R1 ;  /* 0x000000040e057824 */ /* 0x001fcc00078e0201 */
[----:B------:R-:W5:Y:S01]  /*3590*/  LDL R5, [R5] ;  /* 0x0000000005057983 */ /* 0x000f620000100800 */
        /* <DEDUP_REMOVED lines=8> */
[----:B------:R-:W-:Y:S02]  /*3620*/  SHF.L.W.U32.HI R10, R10, 0x19, R10 ;  /* 0x000000190a0a7819 */ /* 0x000fe40000010e0a */
[----:B------:R-:W-:Y:S02]  /*3630*/  LOP3.LUT R18, R18, R7, RZ, 0x3c, !PT ;  /* 0x0000000712127212 */ /* 0x000fe400078e3cff */
[----:B------:R-:W-:-:S02]  /*3640*/  IADD3 R11, PT, PT, R10, R11, R2 ;  /* 0x0000000b0a0b7210 */ /* 0x000fc40007ffe002 */
[----:B------:R-:W-:Y:S02]  /*3650*/  SHF.L.W.U32.HI R18, R18, 0x18, R18 ;  /* 0x0000001812127819 */ /* 0x000fe40000010e12 */
[----:B------:R-:W-:Y:S02]  /*3660*/  LOP3.LUT R13, R14, R25, RZ, 0x3c, !PT ;  /* 0x000000190e0d7212 */ /* 0x000fe400078e3cff */
[----:B---3--:R-:W-:Y:S02]  /*3670*/  IADD3 R7, PT, PT, R28, R7, R3 ;  /* 0x000000071c077210 */ /* 0x008fe40007ffe003 */
[----:B------:R-:W0:Y:S01]  /*3680*/  LDC.64 R2, c[0x3][0x58] ;  /* 0x00c01600ff027b82 */ /* 0x000e220000000a00 */
[----:B------:R-:W-:Y:S01]  /*3690*/  SHF.L.W.U32.HI R13, R13, 0x10, R13 ;  /* 0x000000100d0d7819 */ /* 0x000fe20000010e0d */
[----:B------:R-:W-:-:S04]  /*36a0*/  IMAD.IADD R22, R22, 0x1, R18 ;  /* 0x0000000116167824 */ /* 0x000fc800078e0212 */
[----:B------:R-:W-:Y:S01]  /*36b0*/  IMAD.IADD R15, R22, 0x1, R13 ;  /* 0x00000001160f7824 */ /* 0x000fe200078e020d */
[----:B------:R-:W-:-:S04]  /*36c0*/  LOP3.LUT R18, R18, R11, RZ, 0x3c, !PT ;  /* 0x0000000b12127212 */ /* 0x000fc800078e3cff */
[----:B------:R-:W-:Y:S02]  /*36d0*/  LOP3.LUT R14, R16, R15, RZ, 0x3c, !PT ;  /* 0x0000000f100e7212 */ /* 0x000fe400078e3cff */
[----:B------:R-:W1:Y:S01]  /*36e0*/  LDC.U8 R16, c[0x3][0x59] ;  /* 0x00c01640ff107b82 */ /* 0x000e620000000000 */
[----:B0-----:R-:W-:-:S05]  /*36f0*/  LOP3.LUT R2, R2, 0xff, RZ, 0xc0, !PT ;  /* 0x000000ff02027812 */ /* 0x001fca00078ec0ff */
[----:B------:R-:W-:Y:S01]  /*3700*/  IMAD R2, R2, 0x4, R1 ;  /* 0x0000000402027824 */ /* 0x000fe200078e0201 */
[----:B------:R-:W-:Y:S02]  /*3710*/  SHF.L.W.U32.HI R14, R14, 0x14, R14 ;  /* 0x000000140e0e7819 */ /* 0x000fe40000010e0e */
[----:B------:R-:W-:-:S03]  /*3720*/  SHF.L.W.U32.HI R23, R18, 0x10, R18 ;  /* 0x0000001012177819 */ /* 0x000fc60000010e12 */
[----:B------:R-:W3:Y:S01]  /*3730*/  LDL R2, [R2] ;  /* 0x0000000002027983 */ /* 0x000ee20000100800 */
[----:B--2---:R-:W-:Y:S01]  /*3740*/  IADD3 R0, PT, PT, R25, R14, R0 ;  /* 0x0000000e19007210 */ /* 0x004fe20007ffe000 */
[----:B------:R-:W-:Y:S01]  /*3750*/  IMAD.IADD R25, R12, 0x1, R23 ;  /* 0x000000010c197824 */ /* 0x000fe200078e0217 */
[----:B------:R-:W-:-:S04]  /*3760*/  LOP3.LUT R12, R3, 0xff, RZ, 0xc0, !PT ;  /* 0x000000ff030c7812 */ /* 0x000fc800078ec0ff */
[----:B------:R-:W-:-:S04]  /*3770*/  LOP3.LUT R10, R10, R25, RZ, 0x3c, !PT ;  /* 0x000000190a0a7212 */ /* 0x000fc800078e3cff */
[----:B------:R-:W-:Y:S01]  /*3780*/  SHF.L.W.U32.HI R10, R10, 0x14, R10 ;  /* 0x000000140a0a7819 */ /* 0x000fe20000010e0a */
[----:B-1----:R-:W-:-:S06]  /*3790*/  IMAD R3, R16, 0x4, R1 ;  /* 0x0000000410037824 */ /* 0x002fcc00078e0201 */
[----:B------:R-:W2:Y:S01]  /*37a0*/  LDL R3, [R3] ;  /* 0x0000000003037983 */ /* 0x000ea20000100800 */
[----:B------:R-:W-:-:S04]  /*37b0*/  LOP3.LUT R9, R9, R7, RZ, 0x3c, !PT ;  /* 0x0000000709097212 */ /* 0x000fc800078e3cff */
[----:B------:R-:W-:-:S05]  /*37c0*/  SHF.L.W.U32.HI R9, R9, 0x10, R9 ;  /* 0x0000001009097819 */ /* 0x000fca0000010e09 */
[----:B------:R-:W-:-:S05]  /*37d0*/  IMAD.IADD R29, R24, 0x1, R9 ;  /* 0x00000001181d7824 */ /* 0x000fca00078e0209 */
[----:B------:R-:W-:Y:S01]  /*37e0*/  LOP3.LUT R28, R28, R29, RZ, 0x3c, !PT ;  /* 0x0000001d1c1c7212 */ /* 0x000fe200078e3cff */
[----:B------:R-:W0:Y:S01]  /*37f0*/  LDC.U8 R18, c[0x3][0x5b] ;  /* 0x00c016c0ff127b82 */ /* 0x000e220000000000 */
[----:B----4-:R-:W-:Y:S01]  /*3800*/  IADD3 R6, PT, PT, R11, R10, R6 ;  /* 0x0000000a0b067210 */ /* 0x010fe20007ffe006 */
[----:B------:R-:W-:-:S06]  /*3810*/  IMAD R11, R12, 0x4, R1 ;  /* 0x000000040c0b7824 */ /* 0x000fcc00078e0201 */
[----:B------:R-:W1:Y:S01]  /*3820*/  LDC.U8 R12, c[0x3][0x5a] ;  /* 0x00c01680ff0c7b82 */ /* 0x000e620000000000 */
[----:B------:R-:W4:Y:S01]  /*3830*/  LDL R11, [R11] ;  /* 0x000000000b0b7983 */ /* 0x000f220000100800 */
[----:B-1----:R-:W-:Y:S01]  /*3840*/  IMAD R24, R12, 0x4, R1 ;  /* 0x000000040c187824 */ /* 0x002fe200078e0201 */
[----:B------:R-:W-:-:S04]  /*3850*/  SHF.L.W.U32.HI R12, R28, 0x14, R28 ;  /* 0x000000141c0c7819 */ /* 0x000fc80000010e1c */
[----:B------:R-:W-:Y:S02]  /*3860*/  IADD3 R16, PT, PT, R7, R12, R8 ;  /* 0x0000000c07107210 */ /* 0x000fe40007ffe008 */
[----:B------:R1:W2:Y:S01]  /*3870*/  LDL R8, [R24] ;  /* 0x0000000018087983 */ /* 0x0002a20000100800 */
[----:B0-----:R-:W-:-:S06]  /*3880*/  IMAD R7, R18, 0x4, R1 ;  /* 0x0000000412077824 */ /* 0x001fcc00078e0201 */
[----:B------:R-:W2:Y:S01]  /*3890*/  LDL R7, [R7] ;  /* 0x0000000007077983 */ /* 0x000ea20000100800 */
[----:B------:R-:W-:Y:S02]  /*38a0*/  LOP3.LUT R17, R17, R22, RZ, 0x3c, !PT ;  /* 0x0000001611117212 */ /* 0x000fe400078e3cff */
[----:B------:R-:W0:Y:S02]  /*38b0*/  LDC.U8 R22, c[0x3][0x5d] ;  /* 0x00c01740ff167b82 */ /* 0x000e240000000000 */
[----:B------:R-:W-:-:S04]  /*38c0*/  SHF.L.W.U32.HI R18, R17, 0x19, R17 ;  /* 0x0000001911127819 */ /* 0x000fc80000010e11 */
[----:B-----5:R-:W-:Y:S01]  /*38d0*/  IADD3 R19, PT, PT, R18, R20, R19 ;  /* 0x0000001412137210 */ /* 0x020fe20007ffe013 */
[----:B0-----:R-:W-:-:S03]  /*38e0*/  IMAD R17, R22, 0x4, R1 ;  /* 0x0000000416117824 */ /* 0x001fc600078e0201 */
[----:B------:R-:W-:Y:S01]  /*38f0*/  LOP3.LUT R4, R4, R19, RZ, 0x3c, !PT ;  /* 0x0000001304047212 */ /* 0x000fe200078e3cff */
[----:B------:R-:W0:Y:S03]  /*3900*/  LDC.U8 R22, c[0x3][0x5e] ;  /* 0x00c01780ff167b82 */ /* 0x000e260000000000 */
[----:B------:R-:W-:Y:S01]  /*3910*/  SHF.L.W.U32.HI R4, R4, 0x10, R4 ;  /* 0x0000001004047819 */ /* 0x000fe20000010e04 */
[----:B------:R-:W5:Y:S04]  /*3920*/  LDL R17, [R17] ;  /* 0x0000000011117983 */ /* 0x000f680000100800 */
[----:B------:R-:W-:-:S05]  /*3930*/  IMAD.IADD R21, R21, 0x1, R4 ;  /* 0x0000000115157824 */ /* 0x000fca00078e0204 */
[----:B------:R-:W-:-:S04]  /*3940*/  LOP3.LUT R18, R18, R21, RZ, 0x3c, !PT ;  /* 0x0000001512127212 */ /* 0x000fc800078e3cff */
[----:B------:R-:W-:-:S04]  /*3950*/  SHF.L.W.U32.HI R20, R18, 0x14, R18 ;  /* 0x0000001412147819 */ /* 0x000fc80000010e12 */
[----:B------:R-:W-:Y:S01]  /*3960*/  IADD3 R18, PT, PT, R19, R20, R5 ;  /* 0x0000001413127210 */ /* 0x000fe20007ffe005 */
[----:B0-----:R-:W-:-:S06]  /*3970*/  IMAD R5, R22, 0x4, R1 ;  /* 0x0000000416057824 */ /* 0x001fcc00078e0201 */
[----:B------:R-:W5:Y:S01]  /*3980*/  LDL R5, [R5] ;  /* 0x0000000005057983 */ /* 0x000f620000100800 */
[----:B------:R-:W-:-:S04]  /*3990*/  LOP3.LUT R22, R23, R6, RZ, 0x3c, !PT ;  /* 0x0000000617167212 */ /* 0x000fc800078e3cff */
[----:B------:R-:W-:-:S05]  /*39a0*/  SHF.L.W.U32.HI R22, R22, 0x18, R22 ;  /* 0x0000001816167819 */ /* 0x000fca0000010e16 */
[----:B------:R-:W-:-:S05]  /*39b0*/  IMAD.IADD R25, R25, 0x1, R22 ;  /* 0x0000000119197824 */ /* 0x000fca00078e0216 */
[----:B------:R-:W-:-:S04]  /*39c0*/  LOP3.LUT R10, R10, R25, RZ, 0x3c, !PT ;  /* 0x000000190a0a7212 */ /* 0x000fc800078e3cff */
[----:B------:R-:W-:Y:S02]  /*39d0*/  SHF.L.W.U32.HI R19, R10, 0x19, R10 ;  /* 0x000000190a137819 */ /* 0x000fe40000010e0a */
[----:B------:R-:W-:Y:S02]  /*39e0*/  LOP3.LUT R10, R4, R18, RZ, 0x3c, !PT ;  /* 0x00000012040a7212 */ /* 0x000fe400078e3cff */
[----:B------:R-:W-:Y:S02]  /*39f0*/  LOP3.LUT R4, R9, R16, RZ, 0x3c, !PT ;  /* 0x0000001009047212 */ /* 0x000fe400078e3cff */
[----:B------:R-:W-:Y:S02]  /*3a00*/  SHF.L.W.U32.HI R10, R10, 0x18, R10 ;  /* 0x000000180a0a7819 */ /* 0x000fe40000010e0a */
[----:B------:R-:W-:-:S03]  /*3a10*/  SHF.L.W.U32.HI R4, R4, 0x18, R4 ;  /* 0x0000001804047819 */ /* 0x000fc60000010e04 */
[----:B------:R-:W-:Y:S01]  /*3a20*/  IMAD.IADD R21, R21, 0x1, R10 ;  /* 0x0000000115157824 */ /* 0x000fe200078e020a */
[----:B------:R-:W-:-:S04]  /*3a30*/  LOP3.LUT R13, R13, R0, RZ, 0x3c, !PT ;  /* 0x000000000d0d7212 */ /* 0x000fc800078e3cff */
[----:B------:R-:W-:Y:S02]  /*3a40*/  LOP3.LUT R20, R20, R21, RZ, 0x3c, !PT ;  /* 0x0000001514147212 */ /* 0x000fe400078e3cff */
[----:B---3--:R-:W-:-:S04]  /*3a50*/  IADD3 R2, PT, PT, R19, R0, R2 ;  /* 0x0000000013027210 */ /* 0x008fc80007ffe002 */
[----:B------:R-:W-:Y:S01]  /*3a60*/  LOP3.LUT R9, R10, R2, RZ, 0x3c, !PT ;  /* 0x000000020a097212 */ /* 0x000fe200078e3cff */
[----:B------:R-:W-:-:S03]  /*3a70*/  IMAD.IADD R10, R29, 0x1, R4 ;  /* 0x000000011d0a7824 */ /* 0x000fc600078e0204 */
[----:B------:R-:W-:Y:S01]  /*3a80*/  SHF.L.W.U32.HI R9, R9, 0x10, R9 ;  /* 0x0000001009097819 */ /* 0x000fe20000010e09 */
[----:B------:R-:W0:Y:S01]  /*3a90*/  LDC.U8 R0, c[0x3][0x5f] ;  /* 0x00c017c0ff007b82 */ /* 0x000e220000000000 */
[----:B------:R-:W-:-:S03]  /*3aa0*/  LOP3.LUT R12, R12, R10, RZ, 0x3c, !PT ;  /* 0x0000000a0c0c7212 */ /* 0x000fc600078e3cff */
[----:B------:R-:W-:-:S05]  /*3ab0*/  IMAD.IADD R10, R10, 0x1, R9 ;  /* 0x000000010a0a7824 */ /* 0x000fca00078e0209 */
[----:B------:R-:W-:Y:S02]  /*3ac0*/  LOP3.LUT R23, R19, R10, RZ, 0x3c, !PT ;  /* 0x0000000a13177212 */ /* 0x000fe400078e3cff */
[----:B------:R-:W-:Y:S02]  /*3ad0*/  SHF.L.W.U32.HI R19, R20, 0x19, R20 ;  /* 0x0000001914137819 */ /* 0x000fe40000010e14 */
[----:B------:R-:W-:Y:S01]  /*3ae0*/  SHF.L.W.U32.HI R20, R23, 0x14, R23 ;  /* 0x0000001417147819 */ /* 0x000fe20000010e17 */
[----:B0-----:R-:W-:-:S06]  /*3af0*/  IMAD R0, R0, 0x4, R1 ;  /* 0x0000000400007824 */ /* 0x001fcc00078e0201 */
[----:B------:R-:W3:Y:S01]  /*3b00*/  LDL R0, [R0] ;  /* 0x0000000000007983 */ /* 0x000ee20000100800 */
[----:B------:R-:W-:Y:S01]  /*3b10*/  SHF.L.W.U32.HI R23, R12, 0x19, R12 ;  /* 0x000000190c177819 */ /* 0x000fe20000010e0c */
[----:B-1----:R-:W0:Y:S01]  /*3b20*/  LDC.U8 R24, c[0x3][0x61] ;  /* 0x00c01840ff187b82 */ /* 0x002e220000000000 */
[----:B----4-:R-:W-:Y:S02]  /*3b30*/  IADD3 R11, PT, PT, R19, R16, R11 ;  /* 0x00000010130b7210 */ /* 0x010fe40007ffe00b */
[----:B--2---:R-:W-:-:S05]  /*3b40*/  IADD3 R16, PT, PT, R2, R20, R3 ;  /* 0x0000001402107210 */ /* 0x004fca0007ffe003 */
[----:B------:R-:W1:Y:S02]  /*3b50*/  LDC.64 R2, c[0x3][0x60] ;  /* 0x00c01800ff027b82 */ /* 0x000e640000000a00 */
[----:B-1----:R-:W-:Y:S02]  /*3b60*/  LOP3.LUT R2, R2, 0xff, RZ, 0xc0, !PT ;  /* 0x000000ff02027812 */ /* 0x002fe400078ec0ff */
[----:B------:R-:W-:-:S03]  /*3b70*/  IADD3 R12, PT, PT, R23, R6, R8 ;  /* 0x00000006170c7210 */ /* 0x000fc60007ffe008 */
[----:B------:R-:W-:Y:S01]  /*3b80*/  IMAD R28, R2, 0x4, R1 ;  /* 0x00000004021c7824 */ /* 0x000fe200078e0201 */
[----:B------:R-:W-:-:S04]  /*3b90*/  SHF.L.W.U32.HI R2, R13, 0x18, R13 ;  /* 0x000000180d027819 */ /* 0x000fc80000010e0d */
[----:B------:R1:W2:Y:S01]  /*3ba0*/  LDL R13, [R28] ;  /* 0x000000001c0d7983 */ /* 0x0002a20000100800 */
[----:B------:R-:W-:Y:S01]  /*3bb0*/  IMAD.IADD R15, R15, 0x1, R2 ;  /* 0x000000010f0f7824 */ /* 0x000fe200078e0202 */
[----:B------:R-:W-:-:S04]  /*3bc0*/  LOP3.LUT R2, R2, R12, RZ, 0x3c, !PT ;  /* 0x0000000c02027212 */ /* 0x000fc800078e3cff */
[----:B------:R-:W-:-:S05]  /*3bd0*/  SHF.L.W.U32.HI R2, R2, 0x10, R2 ;  /* 0x0000001002027819 */ /* 0x000fca0000010e02 */
[----:B------:R-:W-:-:S05]  /*3be0*/  IMAD.IADD R6, R21, 0x1, R2 ;  /* 0x0000000115067824 */ /* 0x000fca00078e0202 */
[----:B------:R-:W-:-:S04]  /*3bf0*/  LOP3.LUT R8, R23, R6, RZ, 0x3c, !PT ;  /* 0x0000000617087212 */ /* 0x000fc800078e3cff */
[----:B------:R-:W-:-:S04]  /*3c00*/  SHF.L.W.U32.HI R8, R8, 0x14, R8 ;  /* 0x0000001408087819 */ /* 0x000fc80000010e08 */
[----:B------:R-:W-:Y:S02]  /*3c10*/  IADD3 R7, PT, PT, R12, R8, R7 ;  /* 0x000000080c077210 */ /* 0x000fe40007ffe007 */
[----:B------:R-:W-:Y:S01]  /*3c20*/  LOP3.LUT R12, R3, 0xff, RZ, 0xc0, !PT ;  /* 0x000000ff030c7812 */ /* 0x000fe200078ec0ff */
[--C-:B0-----:R-:W-:Y:S02]  /*3c30*/  IMAD R3, R24, 0x4, R1.reuse ;  /* 0x0000000418037824 */ /* 0x101fe400078e0201 */
[----:B------:R-:W0:Y:S02]  /*3c40*/  LDC.U8 R24, c[0x3][0x62] ;  /* 0x00c01880ff187b82 */ /* 0x000e240000000000 */
[--C-:B------:R-:W-:Y:S02]  /*3c50*/  IMAD R12, R12, 0x4, R1.reuse ;  /* 0x000000040c0c7824 */ /* 0x100fe400078e0201 */
[----:B------:R-:W4:Y:S04]  /*3c60*/  LDL R3, [R3] ;  /* 0x0000000003037983 */ /* 0x000f280000100800 */
[----:B------:R-:W4:Y:S01]  /*3c70*/  LDL R12, [R12] ;  /* 0x000000000c0c7983 */ /* 0x000f220000100800 */
[----:B0-----:R-:W-:-:S06]  /*3c80*/  IMAD R24, R24, 0x4, R1 ;  /* 0x0000000418187824 */ /* 0x001fcc00078e0201 */
[----:B------:R-:W4:Y:S01]  /*3c90*/  LDL R24, [R24] ;  /* 0x0000000018187983 */ /* 0x000f220000100800 */
[----:B------:R-:W-:-:S04]  /*3ca0*/  LOP3.LUT R22, R22, R11, RZ, 0x3c, !PT ;  /* 0x0000000b16167212 */ /* 0x000fc800078e3cff */
[----:B------:R-:W-:Y:S02]  /*3cb0*/  SHF.L.W.U32.HI R22, R22, 0x10, R22 ;  /* 0x0000001016167819 */ /* 0x000fe40000010e16 */
[----:B------:R-:W-:-:S03]  /*3cc0*/  LOP3.LUT R21, R14, R15, RZ, 0x3c, !PT ;  /* 0x0000000f0e157212 */ /* 0x000fc600078e3cff */
[----:B------:R-:W-:Y:S01]  /*3cd0*/  IMAD.IADD R14, R15, 0x1, R22 ;  /* 0x000000010f0e7824 */ /* 0x000fe200078e0216 */
[----:B------:R-:W-:-:S04]  /*3ce0*/  SHF.L.W.U32.HI R21, R21, 0x19, R21 ;  /* 0x0000001915157819 */ /* 0x000fc80000010e15 */
[----:B------:R-:W-:-:S04]  /*3cf0*/  LOP3.LUT R19, R19, R14, RZ, 0x3c, !PT ;  /* 0x0000000e13137212 */ /* 0x000fc800078e3cff */
[----:B-1----:R-:W-:Y:S02]  /*3d00*/  SHF.L.W.U32.HI R28, R19, 0x14, R19 ;  /* 0x00000014131c7819 */ /* 0x002fe40000010e13 */
[----:B-----5:R-:W-:Y:S02]  /*3d10*/  IADD3 R19, PT, PT, R21, R18, R5 ;  /* 0x0000001215137210 */ /* 0x020fe40007ffe005 */
[----:B------:R-:W0:Y:S02]  /*3d20*/  LDC.U8 R18, c[0x3][0x65] ;  /* 0x00c01940ff127b82 */ /* 0x000e240000000000 */
[----:B0-----:R-:W-:-:S06]  /*3d30*/  IMAD R5, R18, 0x4, R1 ;  /* 0x0000000412057824 */ /* 0x001fcc00078e0201 */
[----:B------:R-:W5:Y:S01]  /*3d40*/  LDL R5, [R5] ;  /* 0x0000000005057983 */ /* 0x000f620000100800 */
[----:B------:R-:W-:-:S04]  /*3d50*/  LOP3.LUT R4, R4, R19, RZ, 0x3c, !PT ;  /* 0x0000001304047212 */ /* 0x000fc800078e3cff */
[----:B------:R-:W-:-:S05]  /*3d60*/  SHF.L.W.U32.HI R4, R4, 0x10, R4 ;  /* 0x0000001004047819 */ /* 0x000fca0000010e04 */
[----:B------:R-:W-:-:S05]  /*3d70*/  IMAD.IADD R15, R25, 0x1, R4 ;  /* 0x00000001190f7824 */ /* 0x000fca00078e0204 */
[----:B------:R-:W-:-:S04]  /*3d80*/  LOP3.LUT R18, R21, R15, RZ, 0x3c, !PT ;  /* 0x0000000f15127212 */ /* 0x000fc800078e3cff */
[----:B------:R-:W-:Y:S02]  /*3d90*/  SHF.L.W.U32.HI R18, R18, 0x14, R18 ;  /* 0x0000001412127819 */ /* 0x000fe40000010e12 */
[----:B------:R-:W-:Y:S02]  /*3da0*/  IADD3 R17, PT, PT, R11, R28, R17 ;  /* 0x0000001c0b117210 */ /* 0x000fe40007ffe011 */
[----:B------:R-:W-:Y:S02]  /*3db0*/  LOP3.LUT R2, R2, R7, RZ, 0x3c, !PT ;  /* 0x0000000702027212 */ /* 0x000fe400078e3cff */
[----:B------:R-:W-:Y:S02]  /*3dc0*/  LOP3.LUT R9, R9, R16, RZ, 0x3c, !PT ;  /* 0x0000001009097212 */ /* 0x000fe400078e3cff */
[----:B------:R-:W-:-:S05]  /*3dd0*/  SHF.L.W.U32.HI R23, R2, 0x18, R2 ;  /* 0x0000001802177819 */ /* 0x000fca0000010e02 */
[----:B------:R-:W-:Y:S01]  /*3de0*/  IMAD.IADD R21, R6, 0x1, R23 ;  /* 0x0000000106157824 */ /* 0x000fe200078e0217 */
[----:B---3--:R-:W-:-:S04]  /*3df0*/  IADD3 R0, PT, PT, R19, R18, R0 ;  /* 0x0000001213007210 */ /* 0x008fc80007ffe000 */
[----:B------:R-:W-:-:S04]  /*3e00*/  LOP3.LUT R4, R4, R0, RZ, 0x3c, !PT ;  /* 0x0000000004047212 */ /* 0x000fc800078e3cff */
[----:B------:R-:W-:-:S05]  /*3e10*/  SHF.L.W.U32.HI R4, R4, 0x18, R4 ;  /* 0x0000001804047819 */ /* 0x000fca0000010e04 */
[----:B------:R-:W-:-:S05]  /*3e20*/  IMAD.IADD R15, R15, 0x1, R4 ;  /* 0x000000010f0f7824 */ /* 0x000fca00078e0204 */
[----:B------:R-:W-:-:S04]  /*3e30*/  LOP3.LUT R18, R18, R15, RZ, 0x3c, !PT ;  /* 0x0000000f12127212 */ /* 0x000fc800078e3cff */
[----:B------:R-:W-:Y:S01]  /*3e40*/  SHF.L.W.U32.HI R18, R18, 0x19, R18 ;  /* 0x0000001912127819 */ /* 0x000fe20000010e12 */
[----:B------:R-:W0:Y:S01]  /*3e50*/  LDC.U8 R19, c[0x3][0x66] ;  /* 0x00c01980ff137b82 */ /* 0x000e220000000000 */
[----:B------:R-:W-:-:S07]  /*3e60*/  LOP3.LUT R8, R8, R21, RZ, 0x3c, !PT ;  /* 0x0000001508087212 */ /* 0x000fce00078e3cff */
[----:B------:R-:W1:Y:S01]  /*3e70*/  LDC.U8 R11, c[0x3][0x63] ;  /* 0x00c018c0ff0b7b82 */ /* 0x000e620000000000 */
[----:B------:R-:W-:Y:S02]  /*3e80*/  SHF.L.W.U32.HI R8, R8, 0x19, R8 ;  /* 0x0000001908087819 */ /* 0x000fe40000010e08 */
[----:B------:R-:W-:Y:S01]  /*3e90*/  SHF.L.W.U32.HI R9, R9, 0x18, R9 ;  /* 0x0000001809097819 */ /* 0x000fe20000010e09 */
[----:B0-----:R-:W-:-:S06]  /*3ea0*/  IMAD R19, R19, 0x4, R1 ;  /* 0x0000000413137824 */ /* 0x001fcc00078e0201 */
[----:B------:R-:W3:Y:S01]  /*3eb0*/  LDL R19, [R19] ;  /* 0x0000000013137983 */ /* 0x000ee20000100800 */
[----:B-1----:R-:W-:Y:S02]  /*3ec0*/  IMAD R11, R11, 0x4, R1 ;  /* 0x000000040b0b7824 */ /* 0x002fe400078e0201 */
[----:B------:R-:W-:-:S04]  /*3ed0*/  IMAD.IADD R25, R10, 0x1, R9 ;  /* 0x000000010a197824 */ /* 0x000fc800078e0209 */
[----:B------:R-:W3:Y:S01]  /*3ee0*/  LDL R11, [R11] ;  /* 0x000000000b0b7983 */ /* 0x000ee20000100800 */
[----:B------:R-:W-:-:S04]  /*3ef0*/  LOP3.LUT R10, R20, R25, RZ, 0x3c, !PT ;  /* 0x00000019140a7212 */ /* 0x000fc800078e3cff */
[----:B------:R-:W-:Y:S02]  /*3f00*/  SHF.L.W.U32.HI R10, R10, 0x19, R10 ;  /* 0x000000190a0a7819 */ /* 0x000fe40000010e0a */
[----:B--2---:R-:W-:Y:S02]  /*3f10*/  IADD3 R16, PT, PT, R18, R16, R13 ;  /* 0x0000001012107210 */ /* 0x004fe40007ffe00d */
[----:B------:R-:W-:Y:S02]  /*3f20*/  LOP3.LUT R13, R22, R17, RZ, 0x3c, !PT ;  /* 0x00000011160d7212 */ /* 0x000fe400078e3cff */
[----:B------:R-:W-:Y:S02]  /*3f30*/  LOP3.LUT R6, R23, R16, RZ, 0x3c, !PT ;  /* 0x0000001017067212 */ /* 0x000fe400078e3cff */
[----:B------:R-:W-:Y:S02]  /*3f40*/  SHF.L.W.U32.HI R13, R13, 0x18, R13 ;  /* 0x000000180d0d7819 */ /* 0x000fe40000010e0d */
[----:B------:R-:W-:-:S03]  /*3f50*/  SHF.L.W.U32.HI R6, R6, 0x10, R6 ;  /* 0x0000001006067819 */ /* 0x000fc60000010e06 */
[----:B------:R-:W-:-:S05]  /*3f60*/  IMAD.IADD R23, R14, 0x1, R13 ;  /* 0x000000010e177824 */ /* 0x000fca00078e020d */
[----:B------:R-:W-:Y:S01]  /*3f70*/  LOP3.LUT R28, R28, R23, RZ, 0x3c, !PT ;  /* 0x000000171c1c7212 */ /* 0x000fe200078e3cff */
[----:B------:R-:W-:-:S05]  /*3f80*/  IMAD.IADD R23, R23, 0x1, R6 ;  /* 0x0000000117177824 */ /* 0x000fca00078e0206 */
[----:B------:R-:W-:-:S04]  /*3f90*/  LOP3.LUT R14, R18, R23, RZ, 0x3c, !PT ;  /* 0x00000017120e7212 */ /* 0x000fc800078e3cff */
[----:B------:R-:W-:Y:S02]  /*3fa0*/  SHF.L.W.U32.HI R14, R14, 0x14, R14 ;  /* 0x000000140e0e7819 */ /* 0x000fe40000010e0e */
[----:B----4-:R-:W-:Y:S02]  /*3fb0*/  IADD3 R12, PT, PT, R8, R17, R12 ;  /* 0x00000011080c7210 */ /* 0x010fe40007ffe00c */
[----:B------:R-:W-:Y:S02]  /*3fc0*/  IADD3 R17, PT, PT, R16, R14, R3 ;  /* 0x0000000e10117210 */ /* 0x000fe40007ffe003 */
[----:B------:R-:W0:Y:S08]  /*3fd0*/  LDC.U8 R16, c[0x3][0x67] ;  /* 0x00c019c0ff107b82 */ /* 0x000e300000000000 */
[----:B------:R-:W1:Y:S01]  /*3fe0*/  LDC.64 R2, c[0x3][0x68] ;  /* 0x00c01a00ff027b82 */ /* 0x000e620000000a00 */
[----:B------:R-:W-:Y:S01]  /*3ff0*/  IADD3 R24, PT, PT, R10, R7, R24 ;  /* 0x000000070a187210 */ /* 0x000fe20007ffe018 */
[----:B0-----:R-:W-:Y:S01]  /*4000*/  IMAD R7, R16, 0x4, R1 ;  /* 0x0000000410077824 */ /* 0x001fe200078e0201 */
[----:B-1----:R-:W-:-:S04]  /*4010*/  LOP3.LUT R16, R2, 0xff, RZ, 0xc0, !PT ;  /* 0x000000ff02107812 */ /* 0x002fc800078ec0ff */
[----:B------:R0:W2:Y:S01]  /*4020*/  LDL R2, [R7] ;  /* 0x0000000007027983 */ /* 0x0000a20000100800 */
[----:B------:R-:W-:Y:S01]  /*4030*/  IMAD R16, R16, 0x4, R1 ;  /* 0x0000000410107824 */ /* 0x000fe200078e0201 */
[----:B------:R-:W0:Y:S01]  /*4040*/  LDC.U8 R20, c[0x3][0x69] ;  /* 0x00c01a40ff147b82 */ /* 0x000e220000000000 */
[----:B------:R-:W-:-:S04]  /*4050*/  LOP3.LUT R13, R13, R24, RZ, 0x3c, !PT ;  /* 0x000000180d0d7212 */ /* 0x000fc800078e3cff */
[----:B------:R-:W4:Y:S01]  /*4060*/  LDL R16, [R16] ;  /* 0x0000000010107983 */ /* 0x000f220000100800 */
[----:B------:R-:W-:Y:S02]  /*4070*/  SHF.L.W.U32.HI R18, R13, 0x10, R13 ;  /* 0x000000100d127819 */ /* 0x000fe40000010e0d */
[----:B------:R-:W-:-:S03]  /*4080*/  LOP3.LUT R22, R3, 0xff, RZ, 0xc0, !PT ;  /* 0x000000ff03167812 */ /* 0x000fc600078ec0ff */
[----:B------:R-:W-:-:S05]  /*4090*/  IMAD.IADD R15, R15, 0x1, R18 ;  /* 0x000000010f0f7824 */ /* 0x000fca00078e0212 */
[----:B------:R-:W-:Y:S01]  /*40a0*/  LOP3.LUT R3, R10, R15, RZ, 0x3c, !PT ;  /* 0x0000000f0a037212 */ /* 0x000fe200078e3cff */
[----:B------:R-:W-:Y:S01]  /*40b0*/  IMAD R10, R22, 0x4, R1 ;  /* 0x00000004160a7824 */ /* 0x000fe200078e0201 */
[----:B------:R-:W-:-:S05]  /*40c0*/  LOP3.LUT R4, R4, R12, RZ, 0x3c, !PT ;  /* 0x0000000c04047212 */ /* 0x000fca00078e3cff */
[----:B------:R-:W4:Y:S01]  /*40d0*/  LDL R10, [R10] ;  /* 0x000000000a0a7983 */ /* 0x000f220000100800 */
[----:B0-----:R-:W-:Y:S02]  /*40e0*/  IMAD R7, R20, 0x4, R1 ;  /* 0x0000000414077824 */ /* 0x001fe400078e0201 */
[----:B------:R-:W0:Y:S01]  /*40f0*/  LDC.U8 R20, c[0x3][0x6a] ;  /* 0x00c01a80ff147b82 */ /* 0x000e220000000000 */
[----:B------:R-:W-:-:S03]  /*4100*/  SHF.L.W.U32.HI R4, R4, 0x10, R4 ;  /* 0x0000001004047819 */ /* 0x000fc60000010e04 */
[----:B------:R-:W4:Y:S02]  /*4110*/  LDL R7, [R7] ;  /* 0x0000000007077983 */ /* 0x000f240000100800 */
[----:B------:R-:W-:-:S05]  /*4120*/  IMAD.IADD R25, R25, 0x1, R4 ;  /* 0x0000000119197824 */ /* 0x000fca00078e0204 */
[----:B------:R-:W-:-:S04]  /*4130*/  LOP3.LUT R8, R8, R25, RZ, 0x3c, !PT ;  /* 0x0000001908087212 */ /* 0x000fc800078e3cff */
[----:B------:R-:W-:-:S04]  /*4140*/  SHF.L.W.U32.HI R8, R8, 0x14, R8 ;  /* 0x0000001408087819 */ /* 0x000fc80000010e08 */
[----:B-----5:R-:W-:Y:S02]  /*4150*/  IADD3 R5, PT, PT, R12, R8, R5 ;  /* 0x000000080c057210 */ /* 0x020fe40007ffe005 */
[----:B------:R-:W1:Y:S01]  /*4160*/  LDC.U8 R12, c[0x3][0x6e] ;  /* 0x00c01b80ff0c7b82 */ /* 0x000e620000000000 */
[----:B0-----:R-:W-:-:S06]  /*4170*/  IMAD R20, R20, 0x4, R1 ;  /* 0x0000000414147824 */ /* 0x001fcc00078e0201 */
[----:B------:R-:W5:Y:S01]  /*4180*/  LDL R20, [R20] ;  /* 0x0000000014147983 */ /* 0x000f620000100800 */
[----:B-1----:R-:W-:-:S06]  /*4190*/  IMAD R12, R12, 0x4, R1 ;  /* 0x000000040c0c7824 */ /* 0x002fcc00078e0201 */
[----:B------:R-:W5:Y:S01]  /*41a0*/  LDL R12, [R12] ;  /* 0x000000000c0c7983 */ /* 0x000f620000100800 */
[----:B------:R-:W-:Y:S02]  /*41b0*/  SHF.L.W.U32.HI R28, R28, 0x19, R28 ;  /* 0x000000191c1c7819 */ /* 0x000fe40000010e1c */
[----:B------:R-:W-:Y:S02]  /*41c0*/  SHF.L.W.U32.HI R3, R3, 0x14, R3 ;  /* 0x0000001403037819 */ /* 0x000fe40000010e03 */
[----:B------:R-:W-:-:S04]  /*41d0*/  LOP3.LUT R4, R4, R5, RZ, 0x3c, !PT ;  /* 0x0000000504047212 */ /* 0x000fc800078e3cff */
[----:B------:R-:W-:Y:S02]  /*41e0*/  SHF.L.W.U32.HI R4, R4, 0x18, R4 ;  /* 0x0000001804047819 */ /* 0x000fe40000010e04 */
[----:B------:R-:W-:Y:S02]  /*41f0*/  LOP3.LUT R6, R6, R17, RZ, 0x3c, !PT ;  /* 0x0000001106067212 */ /* 0x000fe400078e3cff */
[----:B---3--:R-:W-:-:S04]  /*4200*/  IADD3 R19, PT, PT, R28, R0, R19 ;  /* 0x000000001c137210 */ /* 0x008fc80007ffe013 */
[----:B------:R-:W-:-:S04]  /*4210*/  LOP3.LUT R9, R9, R19, RZ, 0x3c, !PT ;  /* 0x0000001309097212 */ /* 0x000fc800078e3cff */
[----:B------:R-:W-:Y:S02]  /*4220*/  SHF.L.W.U32.HI R22, R9, 0x10, R9 ;  /* 0x0000001009167819 */ /* 0x000fe40000010e09 */
[----:B------:R-:W-:-:S03]  /*4230*/  IADD3 R11, PT, PT, R24, R3, R11 ;  /* 0x00000003180b7210 */ /* 0x000fc60007ffe00b */
[----:B------:R-:W-:Y:S01]  /*4240*/  IMAD.IADD R21, R21, 0x1, R22 ;  /* 0x0000000115157824 */ /* 0x000fe200078e0216 */
[----:B------:R-:W-:-:S04]  /*4250*/  LOP3.LUT R18, R18, R11, RZ, 0x3c, !PT ;  /* 0x0000000b12127212 */ /* 0x000fc800078e3cff */
[----:B------:R-:W-:Y:S02]  /*4260*/  LOP3.LUT R9, R28, R21, RZ, 0x3c, !PT ;  /* 0x000000151c097212 */ /* 0x000fe400078e3cff */
[----:B------:R-:W-:Y:S02]  /*4270*/  SHF.L.W.U32.HI R18, R18, 0x18, R18 ;  /* 0x0000001812127819 */ /* 0x000fe40000010e12 */
[----:B------:R-:W-:-:S03]  /*4280*/  SHF.L.W.U32.HI R9, R9, 0x14, R9 ;  /* 0x0000001409097819 */ /* 0x000fc60000010e09 */
[----:B------:R-:W-:Y:S01]  /*4290*/  IMAD.IADD R24, R15, 0x1, R18 ;  /* 0x000000010f187824 */ /* 0x000fe200078e0212 */
[----:B------:R-:W0:Y:S01]  /*42a0*/  LDC.U8 R0, c[0x3][0x6f] ;  /* 0x00c01bc0ff007b82 */ /* 0x000e220000000000 */
[----:B------:R-:W-:-:S05]  /*42b0*/  IMAD.IADD R15, R25, 0x1, R4 ;  /* 0x00000001190f7824 */ /* 0x000fca00078e0204 */
[----:B------:R-:W-:Y:S02]  /*42c0*/  LOP3.LUT R8, R8, R15, RZ, 0x3c, !PT ;  /* 0x0000000f08087212 */ /* 0x000fe400078e3cff */
[----:B------:R-:W1:Y:S01]  /*42d0*/  LDC.U8 R28, c[0x3][0x6b] ;  /* 0x00c01ac0ff1c7b82 */ /* 0x000e620000000000 */
[----:B0-----:R-:W-:-:S06]  /*42e0*/  IMAD R0, R0, 0x4, R1 ;  /* 0x0000000400007824 */ /* 0x001fcc00078e0201 */
[----:B------:R-:W3:Y:S01]  /*42f0*/  LDL R0, [R0] ;  /* 0x0000000000007983 */ /* 0x000ee20000100800 */
[----:B------:R-:W-:Y:S02]  /*4300*/  SHF.L.W.U32.HI R8, R8, 0x19, R8 ;  /* 0x0000001908087819 */ /* 0x000fe40000010e08 */
[----:B------:R-:W-:-:S05]  /*4310*/  SHF.L.W.U32.HI R6, R6, 0x18, R6 ;  /* 0x0000001806067819 */ /* 0x000fca0000010e06 */
[----:B------:R-:W-:Y:S01]  /*4320*/  IMAD.IADD R23, R23, 0x1, R6 ;  /* 0x0000000117177824 */ /* 0x000fe200078e0206 */
[----:B--2---:R-:W-:Y:S02]  /*4330*/  IADD3 R19, PT, PT, R19, R9, R2 ;  /* 0x0000000913137210 */ /* 0x004fe40007ffe002 */
[----:B------:R-:W-:Y:S02]  /*4340*/  LOP3.LUT R2, R3, R24, RZ, 0x3c, !PT ;  /* 0x0000001803027212 */ /* 0x000fe400078e3cff */
[----:B------:R-:W-:Y:S02]  /*4350*/  LOP3.LUT R22, R22, R19, RZ, 0x3c, !PT ;  /* 0x0000001316167212 */ /* 0x000fe400078e3cff */
[----:B------:R-:W-:Y:S02]  /*4360*/  SHF.L.W.U32.HI R2, R2, 0x19, R2 ;  /* 0x0000001902027819 */ /* 0x000fe40000010e02 */
[----:B------:R-:W-:Y:S02]  /*4370*/  SHF.L.W.U32.HI R3, R22, 0x18, R22 ;  /* 0x0000001816037819 */ /* 0x000fe40000010e16 */
[----:B----4-:R-:W-:-:S03]  /*4380*/  IADD3 R16, PT, PT, R2, R17, R16 ;  /* 0x0000001102107210 */ /* 0x010fc60007ffe010 */
[----:B------:R-:W-:Y:S01]  /*4390*/  IMAD.IADD R22, R21, 0x1, R3 ;  /* 0x0000000115167824 */ /* 0x000fe200078e0203 */
[----:B------:R-:W-:-:S04]  /*43a0*/  LOP3.LUT R3, R3, R16, RZ, 0x3c, !PT ;  /* 0x0000001003037212 */ /* 0x000fc800078e3cff */
[----:B------:R-:W-:Y:S02]  /*43b0*/  SHF.L.W.U32.HI R13, R3, 0x10, R3 ;  /* 0x00000010030d7819 */ /* 0x000fe40000010e03 */
[----:B------:R-:W-:-:S03]  /*43c0*/  LOP3.LUT R9, R9, R22, RZ, 0x3c, !PT ;  /* 0x0000001609097212 */ /* 0x000fc600078e3cff */
[----:B------:R-:W-:Y:S01]  /*43d0*/  IMAD.IADD R15, R15, 0x1, R13 ;  /* 0x000000010f0f7824 */ /* 0x000fe200078e020d */
[----:B------:R-:W-:-:S04]  /*43e0*/  SHF.L.W.U32.HI R9, R9, 0x19, R9 ;  /* 0x0000001909097819 */ /* 0x000fc80000010e09 */
[----:B------:R-:W-:Y:S02]  /*43f0*/  LOP3.LUT R2, R2, R15, RZ, 0x3c, !PT ;  /* 0x0000000f02027212 */ /* 0x000fe400078e3cff */
[----:B------:R-:W-:Y:S02]  /*4400*/  IADD3 R5, PT, PT, R9, R5, R10 ;  /* 0x0000000509057210 */ /* 0x000fe40007ffe00a */
[----:B------:R-:W-:Y:S01]  /*4410*/  SHF.L.W.U32.HI R17, R2, 0x14, R2 ;  /* 0x0000001402117819 */ /* 0x000fe20000010e02 */
[----:B------:R-:W0:Y:S08]  /*4420*/  LDC.U8 R10, c[0x3][0x6d] ;  /* 0x00c01b40ff0a7b82 */ /* 0x000e300000000000 */
[----:B------:R-:W2:Y:S01]  /*4430*/  LDC.64 R2, c[0x3][0x70] ;  /* 0x00c01c00ff027b82 */ /* 0x000ea20000000a00 */
[----:B------:R-:W-:Y:S01]  /*4440*/  IADD3 R16, PT, PT, R16, R17, R7 ;  /* 0x0000001110107210 */ /* 0x000fe20007ffe007 */
[----:B-1----:R-:W-:-:S06]  /*4450*/  IMAD R7, R28, 0x4, R1 ;  /* 0x000000041c077824 */ /* 0x002fcc00078e0201 */
[----:B------:R-:W4:Y:S01]  /*4460*/  LDL R7, [R7] ;  /* 0x0000000007077983 */ /* 0x000f220000100800 */
[--C-:B0-----:R-:W-:Y:S01]  /*4470*/  IMAD R21, R10, 0x4, R1.reuse ;  /* 0x000000040a157824 */ /* 0x101fe200078e0201 */
[----:B-----5:R-:W-:Y:S02]  /*4480*/  IADD3 R20, PT, PT, R8, R11, R20 ;  /* 0x0000000b08147210 */ /* 0x020fe40007ffe014 */
[----:B--2---:R-:W-:Y:S01]  /*4490*/  LOP3.LUT R2, R2, 0xff, RZ, 0xc0, !PT ;  /* 0x000000ff02027812 */ /* 0x004fe200078ec0ff */
[----:B------:R-:W0:Y:S04]  /*44a0*/  LDC.U8 R10, c[0x3][0x71] ;  /* 0x00c01c40ff0a7b82 */ /* 0x000e280000000000 */
[----:B------:R-:W-:Y:S02]  /*44b0*/  IMAD R11, R2, 0x4, R1 ;  /* 0x00000004020b7824 */ /* 0x000fe400078e0201 */
[----:B------:R1:W2:Y:S04]  /*44c0*/  LDL R2, [R21] ;  /* 0x0000000015027983 */ /* 0x0002a80000100800 */
[----:B------:R-:W5:Y:S01]  /*44d0*/  LDL R11, [R11] ;  /* 0x000000000b0b7983 */ /* 0x000f620000100800 */
[----:B------:R-:W-:-:S04]  /*44e0*/  LOP3.LUT R14, R14, R23, RZ, 0x3c, !PT ;  /* 0x000000170e0e7212 */ /* 0x000fc800078e3cff */
[----:B------:R-:W-:-:S04]  /*44f0*/  SHF.L.W.U32.HI R14, R14, 0x19, R14 ;  /* 0x000000190e0e7819 */ /* 0x000fc80000010e0e */
[----:B------:R-:W-:Y:S02]  /*4500*/  IADD3 R19, PT, PT, R14, R19, R12 ;  /* 0x000000130e137210 */ /* 0x000fe40007ffe00c */
[----:B------:R-:W-:Y:S01]  /*4510*/  LOP3.LUT R12, R3, 0xff, RZ, 0xc0, !PT ;  /* 0x000000ff030c7812 */ /* 0x000fe200078ec0ff */
[----:B0-----:R-:W-:-:S04]  /*4520*/  IMAD R3, R10, 0x4, R1 ;  /* 0x000000040a037824 */ /* 0x001fc800078e0201 */
[--C-:B------:R-:W-:Y:S02]  /*4530*/  IMAD R10, R12, 0x4, R1.reuse ;  /* 0x000000040c0a7824 */ /* 0x100fe400078e0201 */
[----:B------:R-:W5:Y:S04]  /*4540*/  LDL R3, [R3] ;  /* 0x0000000003037983 */ /* 0x000f680000100800 */
[----:B------:R-:W5:Y:S01]  /*4550*/  LDL R10, [R10] ;  /* 0x000000000a0a7983 */ /* 0x000f620000100800 */
[----:B------:R-:W0:Y:S02]  /*4560*/  LDC.U8 R12, c[0x3][0x72] ;  /* 0x00c01c80ff0c7b82 */ /* 0x000e240000000000 */
[----:B0-----:R-:W-:-:S06]  /*4570*/  IMAD R12, R12, 0x4, R1 ;  /* 0x000000040c0c7824 */ /* 0x001fcc00078e0201 */
[----:B------:R-:W5:Y:S01]  /*4580*/  LDL R12, [R12] ;  /* 0x000000000c0c7983 */ /* 0x000f620000100800 */
[----:B------:R-:W-:-:S04]  /*4590*/  LOP3.LUT R4, R4, R19, RZ, 0x3c, !PT ;  /* 0x0000001304047212 */ /* 0x000fc800078e3cff */
[----:B-1----:R-:W-:-:S05]  /*45a0*/  SHF.L.W.U32.HI R21, R4, 0x10, R4 ;  /* 0x0000001004157819 */ /* 0x002fca0000010e04 */
[----:B------:R-:W-:-:S05]  /*45b0*/  IMAD.IADD R25, R24, 0x1, R21 ;  /* 0x0000000118197824 */ /* 0x000fca00078e0215 */
[----:B------:R-:W-:Y:S02]  /*45c0*/  LOP3.LUT R4, R14, R25, RZ, 0x3c, !PT ;  /* 0x000000190e047212 */ /* 0x000fe400078e3cff */
[----:B------:R-:W0:Y:S01]  /*45d0*/  LDC.U8 R14, c[0x3][0x76] ;  /* 0x00c01d80ff0e7b82 */ /* 0x000e220000000000 */
[----:B------:R-:W-:-:S04]  /*45e0*/  LOP3.LUT R6, R6, R20, RZ, 0x3c, !PT ;  /* 0x0000001406067212 */ /* 0x000fc800078e3cff */
[----:B------:R-:W-:-:S05]  /*45f0*/  SHF.L.W.U32.HI R29, R6, 0x10, R6 ;  /* 0x00000010061d7819 */ /* 0x000fca0000010e06 */
[----:B------:R-:W-:Y:S01]  /*4600*/  IMAD.IADD R22, R22, 0x1, R29 ;  /* 0x0000000116167824 */ /* 0x000fe200078e021d */
[----:B------:R-:W-:-:S04]  /*4610*/  SHF.L.W.U32.HI R4, R4, 0x14, R4 ;  /* 0x0000001404047819 */ /* 0x000fc80000010e04 */
[----:B------:R-:W-:Y:S02]  /*4620*/  LOP3.LUT R6, R8, R22, RZ, 0x3c, !PT ;  /* 0x0000001608067212 */ /* 0x000fe400078e3cff */
[----:B------:R-:W-:-:S04]  /*4630*/  LOP3.LUT R8, R18, R5, RZ, 0x3c, !PT ;  /* 0x0000000512087212 */ /* 0x000fc800078e3cff */
[----:B------:R-:W-:-:S05]  /*4640*/  SHF.L.W.U32.HI R8, R8, 0x10, R8 ;  /* 0x0000001008087819 */ /* 0x000fca0000010e08 */
[----:B------:R-:W-:Y:S01]  /*4650*/  IMAD.IADD R18, R23, 0x1, R8 ;  /* 0x0000000117127824 */ /* 0x000fe200078e0208 */
[----:B------:R-:W-:-:S04]  /*4660*/  SHF.L.W.U32.HI R6, R6, 0x14, R6 ;  /* 0x0000001406067819 */ /* 0x000fc80000010e06 */
[----:B------:R-:W-:-:S04]  /*4670*/  LOP3.LUT R9, R9, R18, RZ, 0x3c, !PT ;  /* 0x0000001209097212 */ /* 0x000fc800078e3cff */
[----:B------:R-:W-:Y:S02]  /*4680*/  SHF.L.W.U32.HI R9, R9, 0x14, R9 ;  /* 0x0000001409097819 */ /* 0x000fe40000010e09 */
[----:B---3--:R-:W-:Y:S01]  /*4690*/  IADD3 R0, PT, PT, R19, R4, R0 ;  /* 0x0000000413007210 */ /* 0x008fe20007ffe000 */
[----:B0-----:R-:W-:-:S03]  /*46a0*/  IMAD R19, R14, 0x4, R1 ;  /* 0x000000040e137824 */ /* 0x001fc600078e0201 */
[----:B------:R-:W-:Y:S02]  /*46b0*/  LOP3.LUT R14, R21, R0, RZ, 0x3c, !PT ;  /* 0x00000000150e7212 */ /* 0x000fe400078e3cff */
[----:B------:R-:W-:Y:S01]  /*46c0*/  LOP3.LUT R13, R13, R16, RZ, 0x3c, !PT ;  /* 0x000000100d0d7212 */ /* 0x000fe200078e3cff */
[----:B------:R-:W3:Y:S01]  /*46d0*/  LDL R19, [R19] ;  /* 0x0000000013137983 */ /* 0x000ee20000100800 */
[----:B------:R-:W-:-:S05]  /*46e0*/  SHF.L.W.U32.HI R14, R14, 0x18, R14 ;  /* 0x000000180e0e7819 */ /* 0x000fca0000010e0e */
[----:B------:R-:W-:-:S05]  /*46f0*/  IMAD.IADD R25, R25, 0x1, R14 ;  /* 0x0000000119197824 */ /* 0x000fca00078e020e */
[----:B------:R-:W-:Y:S01]  /*4700*/  LOP3.LUT R4, R4, R25, RZ, 0x3c, !PT ;  /* 0x0000001904047212 */ /* 0x000fe200078e3cff */
[----:B------:R-:W0:Y:S01]  /*4710*/  LDC.U8 R28, c[0x3][0x7a] ;  /* 0x00c01e80ff1c7b82 */ /* 0x000e220000000000 */
[----:B----4-:R-:W-:-:S04]  /*4720*/  IADD3 R7, PT, PT, R20, R6, R7 ;  /* 0x0000000614077210 */ /* 0x010fc80007ffe007 */
[----:B------:R-:W-:-:S04]  /*4730*/  LOP3.LUT R29, R29, R7, RZ, 0x3c, !PT ;  /* 0x000000071d1d7212 */ /* 0x000fc800078e3cff */
[----:B------:R-:W-:Y:S02]  /*4740*/  SHF.L.W.U32.HI R21, R29, 0x18, R29 ;  /* 0x000000181d157819 */ /* 0x000fe40000010e1d */
[----:B--2---:R-:W-:Y:S02]  /*4750*/  IADD3 R5, PT, PT, R5, R9, R2 ;  /* 0x0000000905057210 */ /* 0x004fe40007ffe002 */
[----:B------:R-:W-:Y:S02]  /*4760*/  SHF.L.W.U32.HI R2, R4, 0x19, R4 ;  /* 0x0000001904027819 */ /* 0x000fe40000010e04 */
[----:B------:R-:W-:Y:S02]  /*4770*/  LOP3.LUT R8, R8, R5, RZ, 0x3c, !PT ;  /* 0x0000000508087212 */ /* 0x000fe400078e3cff */
[----:B-----5:R-:W-:Y:S02]  /*4780*/  IADD3 R4, PT, PT, R2, R16, R11 ;  /* 0x0000001002047210 */ /* 0x020fe40007ffe00b */
[----:B------:R-:W-:-:S02]  /*4790*/  SHF.L.W.U32.HI R11, R8, 0x18, R8 ;  /* 0x00000018080b7819 */ /* 0x000fc40000010e08 */
[----:B------:R-:W-:Y:S01]  /*47a0*/  LOP3.LUT R8, R21, R4, RZ, 0x3c, !PT ;  /* 0x0000000415087212 */ /* 0x000fe200078e3cff */
[----:B------:R-:W1:Y:S01]  /*47b0*/  LDC.U8 R16, c[0x3][0x73] ;  /* 0x00c01cc0ff107b82 */ /* 0x000e620000000000 */
[----:B------:R-:W-:Y:S02]  /*47c0*/  IMAD.IADD R21, R22, 0x1, R21 ;  /* 0x0000000116157824 */ /* 0x000fe400078e0215 */
[----:B------:R-:W-:Y:S01]  /*47d0*/  IMAD.IADD R22, R18, 0x1, R11 ;  /* 0x0000000112167824 */ /* 0x000fe200078e020b */
[----:B------:R-:W-:-:S04]  /*47e0*/  SHF.L.W.U32.HI R18, R8, 0x10, R8 ;  /* 0x0000001008127819 */ /* 0x000fc80000010e08 */
[----:B------:R-:W-:Y:S01]  /*47f0*/  LOP3.LUT R20, R9, R22, RZ, 0x3c, !PT ;  /* 0x0000001609147212 */ /* 0x000fe200078e3cff */
[----:B------:R-:W-:Y:S01]  /*4800*/  IMAD.IADD R9, R22, 0x1, R18 ;  /* 0x0000000116097824 */ /* 0x000fe200078e0212 */
[----:B------:R-:W2:Y:S01]  /*4810*/  LDC.U8 R8, c[0x3][0x75] ;  /* 0x00c01d40ff087b82 */ /* 0x000ea20000000000 */
[----:B------:R-:W-:-:S03]  /*4820*/  LOP3.LUT R6, R6, R21, RZ, 0x3c, !PT ;  /* 0x0000001506067212 */ /* 0x000fc600078e3cff */
[----:B------:R-:W-:-:S04]  /*4830*/  LOP3.LUT R2, R2, R9, RZ, 0x3c, !PT ;  /* 0x0000000902027212 */ /* 0x000fc800078e3cff */
[----:B------:R-:W-:Y:S02]  /*4840*/  SHF.L.W.U32.HI R22, R2, 0x14, R2 ;  /* 0x0000001402167819 */ /* 0x000fe40000010e02 */
[----:B------:R-:W-:Y:S02]  /*4850*/  SHF.L.W.U32.HI R6, R6, 0x19, R6 ;  /* 0x0000001906067819 */ /* 0x000fe40000010e06 */
[----:B------:R-:W-:Y:S02]  /*4860*/  IADD3 R23, PT, PT, R4, R22, R3 ;  /* 0x0000001604177210 */ /* 0x000fe40007ffe003 */
[----:B------:R-:W4:Y:S01]  /*4870*/  LDC.64 R2, c[0x3][0x78] ;  /* 0x00c01e00ff027b82 */ /* 0x000f220000000a00 */
[----:B------:R-:W-:Y:S01]  /*4880*/  IADD3 R5, PT, PT, R6, R5, R10 ;  /* 0x0000000506057210 */ /* 0x000fe20007ffe00a */
[----:B-1----:R-:W-:-:S06]  /*4890*/  IMAD R10, R16, 0x4, R1 ;  /* 0x00000004100a7824 */ /* 0x002fcc00078e0201 */
[----:B------:R-:W1:Y:S01]  /*48a0*/  LDC.U8 R4, c[0x3][0x77] ;  /* 0x00c01dc0ff047b82 */ /* 0x000e620000000000 */
[----:B------:R-:W5:Y:S01]  /*48b0*/  LDL R10, [R10] ;  /* 0x000000000a0a7983 */ /* 0x000f620000100800 */
[----:B--2---:R-:W-:Y:S01]  /*48c0*/  IMAD R24, R8, 0x4, R1 ;  /* 0x0000000408187824 */ /* 0x004fe200078e0201 */
[----:B------:R-:W-:-:S05]  /*48d0*/  SHF.L.W.U32.HI R8, R13, 0x18, R13 ;  /* 0x000000180d087819 */ /* 0x000fca0000010e0d */
[----:B------:R-:W2:Y:S01]  /*48e0*/  LDL R24, [R24] ;  /* 0x0000000018187983 */ /* 0x000ea20000100800 */
[----:B------:R-:W-:Y:S01]  /*48f0*/  IMAD.IADD R16, R15, 0x1, R8 ;  /* 0x000000010f107824 */ /* 0x000fe200078e0208 */
[----:B----4-:R-:W-:Y:S01]  /*4900*/  LOP3.LUT R2, R2, 0xff, RZ, 0xc0, !PT ;  /* 0x000000ff02027812 */ /* 0x010fe200078ec0ff */
[----:B-1----:R-:W-:-:S04]  /*4910*/  IMAD R15, R4, 0x4, R1 ;  /* 0x00000004040f7824 */ /* 0x002fc800078e0201 */
[----:B------:R-:W-:Y:S02]  /*4920*/  IMAD R4, R2, 0x4, R1 ;  /* 0x0000000402047824 */ /* 0x000fe400078e0201 */
[----:B------:R1:W4:Y:S04]  /*4930*/  LDL R2, [R15] ;  /* 0x000000000f027983 */ /* 0x0003280000100800 */
[----:B------:R-:W4:Y:S01]  /*4940*/  LDL R4, [R4] ;  /* 0x0000000004047983 */ /* 0x000f220000100800 */
[----:B------:R-:W-:-:S04]  /*4950*/  LOP3.LUT R13, R17, R16, RZ, 0x3c, !PT ;  /* 0x00000010110d7212 */ /* 0x000fc800078e3cff */
[----:B------:R-:W-:Y:S02]  /*4960*/  SHF.L.W.U32.HI R13, R13, 0x19, R13 ;  /* 0x000000190d0d7819 */ /* 0x000fe40000010e0d */
[----:B------:R-:W-:Y:S02]  /*4970*/  LOP3.LUT R3, R3, 0xff, RZ, 0xc0, !PT ;  /* 0x000000ff03037812 */ /* 0x000fe400078ec0ff */
[----:B------:R-:W-:Y:S01]  /*4980*/  IADD3 R12, PT, PT, R13, R7, R12 ;  /* 0x000000070d0c7210 */ /* 0x000fe20007ffe00c */
[--C-:B0-----:R-:W-:Y:S02]  /*4990*/  IMAD R7, R28, 0x4, R1.reuse ;  /* 0x000000041c077824 */ /* 0x101fe400078e0201 */
[----:B------:R-:W-:-:S04]  /*49a0*/  IMAD R3, R3, 0x4, R1 ;  /* 0x0000000403037824 */ /* 0x000fc800078e0201 */
[----:B------:R-:W4:Y:S04]  /*49b0*/  LDL R7, [R7] ;  /* 0x0000000007077983 */ /* 0x000f280000100800 */
[----:B------:R-:W4:Y:S01]  /*49c0*/  LDL R3, [R3] ;  /* 0x0000000003037983 */ /* 0x000f220000100800 */
[----:B------:R-:W-:-:S04]  /*49d0*/  LOP3.LUT R11, R11, R12, RZ, 0x3c, !PT ;  /* 0x0000000c0b0b7212 */ /* 0x000fc800078e3cff */
[----:B------:R-:W-:Y:S02]  /*49e0*/  SHF.L.W.U32.HI R28, R11, 0x10, R11 ;  /* 0x000000100b1c7819 */ /* 0x000fe40000010e0b */
[----:B------:R-:W-:Y:S02]  /*49f0*/  SHF.L.W.U32.HI R20, R20, 0x19, R20 ;  /* 0x0000001914147819 */ /* 0x000fe40000010e14 */
[----:B------:R-:W-:Y:S01]  /*4a00*/  LOP3.LUT R11, R14, R5, RZ, 0x3c, !PT ;  /* 0x000000050e0b7212 */ /* 0x000fe200078e3cff */
[----:B------:R-:W-:-:S05]  /*4a10*/  IMAD.IADD R14, R25, 0x1, R28 ;  /* 0x00000001190e7824 */ /* 0x000fca00078e021c */
[----:B------:R-:W-:Y:S02]  /*4a20*/  LOP3.LUT R13, R13, R14, RZ, 0x3c, !PT ;  /* 0x0000000e0d0d7212 */ /* 0x000fe400078e3cff */
[----:B------:R-:W-:Y:S02]  /*4a30*/  SHF.L.W.U32.HI R11, R11, 0x10, R11 ;  /* 0x000000100b0b7819 */ /* 0x000fe40000010e0b */
[----:B------:R-:W-:-:S03]  /*4a40*/  SHF.L.W.U32.HI R13, R13, 0x14, R13 ;  /* 0x000000140d0d7819 */ /* 0x000fc60000010e0d */
[----:B-1----:R-:W-:-:S05]  /*4a50*/  IMAD.IADD R15, R16, 0x1, R11 ;  /* 0x00000001100f7824 */ /* 0x002fca00078e020b */
[----:B------:R-:W-:Y:S02]  /*4a60*/  LOP3.LUT R6, R6, R15, RZ, 0x3c, !PT ;  /* 0x0000000f06067212 */ /* 0x000fe400078e3cff */
[----:B---3--:R-:W-:Y:S02]  /*4a70*/  IADD3 R19, PT, PT, R20, R0, R19 ;  /* 0x0000000014137210 */ /* 0x008fe40007ffe013 */
[----:B------:R-:W0:Y:S02]  /*4a80*/  LDC.U8 R0, c[0x3][0x7e] ;  /* 0x00c01f80ff007b82 */ /* 0x000e240000000000 */
[----:B------:R-:W-:-:S04]  /*4a90*/  LOP3.LUT R8, R8, R19, RZ, 0x3c, !PT ;  /* 0x0000001308087212 */ /* 0x000fc800078e3cff */
[----:B------:R-:W-:Y:S02]  /*4aa0*/  SHF.L.W.U32.HI R8, R8, 0x10, R8 ;  /* 0x0000001008087819 */ /* 0x000fe40000010e08 */
[----:B------:R-:W-:-:S03]  /*4ab0*/  SHF.L.W.U32.HI R6, R6, 0x14, R6 ;  /* 0x0000001406067819 */ /* 0x000fc60000010e06 */
[----:B------:R-:W-:-:S05]  /*4ac0*/  IMAD.IADD R21, R21, 0x1, R8 ;  /* 0x0000000115157824 */ /* 0x000fca00078e0208 */
[----:B------:R-:W-:-:S04]  /*4ad0*/  LOP3.LUT R16, R20, R21, RZ, 0x3c, !PT ;  /* 0x0000001514107212 */ /* 0x000fc800078e3cff */
[----:B------:R-:W-:Y:S01]  /*4ae0*/  SHF.L.W.U32.HI R16, R16, 0x14, R16 ;  /* 0x0000001410107819 */ /* 0x000fe20000010e10 */
[----:B0-----:R-:W-:-:S06]  /*4af0*/  IMAD R0, R0, 0x4, R1 ;  /* 0x0000000400007824 */ /* 0x001fcc00078e0201 */
[----:B------:R-:W3:Y:S01]  /*4b00*/  LDL R0, [R0] ;  /* 0x0000000000007983 */ /* 0x000ee20000100800 */
[----:B------:R-:W-:Y:S02]  /*4b10*/  LOP3.LUT R18, R18, R23, RZ, 0x3c, !PT ;  /* 0x0000001712127212 */ /* 0x000fe400078e3cff */
[----:B-----5:R-:W-:Y:S02]  /*4b20*/  IADD3 R10, PT, PT, R12, R13, R10 ;  /* 0x0000000d0c0a7210 */ /* 0x020fe40007ffe00a */
[----:B------:R-:W0:Y:S01]  /*4b30*/  LDC.U8 R12, c[0x3][0x79] ;  /* 0x00c01e40ff0c7b82 */ /* 0x000e220000000000 */
[----:B--2---:R-:W-:Y:S02]  /*4b40*/  IADD3 R24, PT, PT, R5, R6, R24 ;  /* 0x0000000605187210 */ /* 0x004fe40007ffe018 */
[----:B------:R-:W-:-:S04]  /*4b50*/  LOP3.LUT R5, R28, R10, RZ, 0x3c, !PT ;  /* 0x0000000a1c057212 */ /* 0x000fc800078e3cff */
[----:B------:R-:W-:-:S05]  /*4b60*/  SHF.L.W.U32.HI R5, R5, 0x18, R5 ;  /* 0x0000001805057819 */ /* 0x000fca0000010e05 */
[----:B------:R-:W-:Y:S01]  /*4b70*/  IMAD.IADD R14, R14, 0x1, R5 ;  /* 0x000000010e0e7824 */ /* 0x000fe200078e0205 */
[----:B----4-:R-:W-:Y:S01]  /*4b80*/  IADD3 R19, PT, PT, R19, R16, R2 ;  /* 0x0000001013137210 */ /* 0x010fe20007ffe002 */
[----:B0-----:R-:W-:-:S03]  /*4b90*/  IMAD R12, R12, 0x4, R1 ;  /* 0x000000040c0c7824 */ /* 0x001fc600078e0201 */
[----:B------:R-:W-:Y:S02]  /*4ba0*/  LOP3.LUT R20, R8, R19, RZ, 0x3c, !PT ;  /* 0x0000001308147212 */ /* 0x000fe400078e3cff */
[----:B------:R-:W0:Y:S01]  /*4bb0*/  LDC.U8 R8, c[0x3][0x7b] ;  /* 0x00c01ec0ff087b82 */ /* 0x000e220000000000 */
[----:B------:R-:W-:Y:S01]  /*4bc0*/  LOP3.LUT R13, R13, R14, RZ, 0x3c, !PT ;  /* 0x0000000e0d0d7212 */ /* 0x000fe200078e3cff */
[----:B------:R-:W2:Y:S01]  /*4bd0*/  LDL R12, [R12] ;  /* 0x000000000c0c7983 */ /* 0x000ea20000100800 */
[----:B------:R-:W-:Y:S02]  /*4be0*/  LOP3.LUT R11, R11, R24, RZ, 0x3c, !PT ;  /* 0x000000180b0b7212 */ /* 0x000fe400078e3cff */
[----:B------:R-:W-:-:S03]  /*4bf0*/  SHF.L.W.U32.HI R2, R13, 0x19, R13 ;  /* 0x000000190d027819 */ /* 0x000fc60000010e0d */
[----:B------:R-:W1:Y:S01]  /*4c00*/  LDC.U8 R28, c[0x3][0x7f] ;  /* 0x00c01fc0ff1c7b82 */ /* 0x000e620000000000 */
[----:B------:R-:W-:Y:S02]  /*4c10*/  IADD3 R23, PT, PT, R2, R23, R4 ;  /* 0x0000001702177210 */ /* 0x000fe40007ffe004 */
[----:B------:R-:W-:Y:S02]  /*4c20*/  SHF.L.W.U32.HI R4, R11, 0x18, R11 ;  /* 0x000000180b047819 */ /* 0x000fe40000010e0b */
[----:B------:R-:W-:-:S03]  /*4c30*/  SHF.L.W.U32.HI R20, R20, 0x18, R20 ;  /* 0x0000001814147819 */ /* 0x000fc60000010e14 */
[----:B------:R-:W-:Y:S02]  /*4c40*/  IMAD.IADD R15, R15, 0x1, R4 ;  /* 0x000000010f0f7824 */ /* 0x000fe400078e0204 */
[----:B------:R-:W-:-:S03]  /*4c50*/  IMAD.IADD R21, R21, 0x1, R20 ;  /* 0x0000000115157824 */ /* 0x000fc600078e0214 */
[----:B------:R-:W-:Y:S02]  /*4c60*/  LOP3.LUT R6, R6, R15, RZ, 0x3c, !PT ;  /* 0x0000000f06067212 */ /* 0x000fe400078e3cff */
[----:B------:R-:W-:Y:S01]  /*4c70*/  LOP3.LUT R11, R16, R21, RZ, 0x3c, !PT ;  /* 0x00000015100b7212 */ /* 0x000fe200078e3cff */
[----:B0-----:R-:W-:Y:S01]  /*4c80*/  IMAD R17, R8, 0x4, R1 ;  /* 0x0000000408117824 */ /* 0x001fe200078e0201 */
[----:B------:R-:W-:Y:S02]  /*4c90*/  SHF.L.W.U32.HI R13, R6, 0x19, R6 ;  /* 0x00000019060d7819 */ /* 0x000fe40000010e06 */
[----:B------:R-:W-:Y:S02]  /*4ca0*/  SHF.L.W.U32.HI R11, R11, 0x19, R11 ;  /* 0x000000190b0b7819 */ /* 0x000fe40000010e0b */
[----:B------:R-:W-:Y:S01]  /*4cb0*/  IADD3 R10, PT, PT, R13, R10, R7 ;  /* 0x0000000a0d0a7210 */ /* 0x000fe20007ffe007 */
[----:B------:R-:W4:Y:S01]  /*4cc0*/  LDL R17, [R17] ;  /* 0x0000000011117983 */ /* 0x000f220000100800 */
[----:B------:R-:W0:Y:S01]  /*4cd0*/  LDC.64 R6, c[0x3][0x80] ;  /* 0x00c02000ff067b82 */ /* 0x000e220000000a00 */
[----:B------:R-:W-:Y:S01]  /*4ce0*/  IADD3 R24, PT, PT, R11, R24, R3 ;  /* 0x000000180b187210 */ /* 0x000fe20007ffe003 */
[----:B-1----:R-:W-:-:S06]  /*4cf0*/  IMAD R3, R28, 0x4, R1 ;  /* 0x000000041c037824 */ /* 0x002fcc00078e0201 */
[----:B------:R-:W5:Y:S01]  /*4d00*/  LDL R3, [R3] ;  /* 0x0000000003037983 */ /* 0x000f620000100800 */
[----:B0-----:R-:W-:-:S05]  /*4d10*/  LOP3.LUT R6, R6, 0xff, RZ, 0xc0, !PT ;  /* 0x000000ff06067812 */ /* 0x001fca00078ec0ff */
[----:B------:R-:W-:-:S06]  /*4d20*/  IMAD R6, R6, 0x4, R1 ;  /* 0x0000000406067824 */ /* 0x000fcc00078e0201 */
[----:B------:R-:W5:Y:S01]  /*4d30*/  LDL R6, [R6] ;  /* 0x0000000006067983 */ /* 0x000f620000100800 */
[----:B------:R-:W0:Y:S01]  /*4d40*/  LDC.U8 R16, c[0x3][0x7d] ;  /* 0x00c01f40ff107b82 */ /* 0x000e220000000000 */
[----:B------:R-:W-:Y:S02]  /*4d50*/  SHF.L.W.U32.HI R18, R18, 0x18, R18 ;  /* 0x0000001812127819 */ /* 0x000fe40000010e12 */
[----:B------:R-:W-:-:S03]  /*4d60*/  LOP3.LUT R20, R20, R23, RZ, 0x3c, !PT ;  /* 0x0000001714147212 */ /* 0x000fc600078e3cff */
[----:B------:R-:W-:Y:S01]  /*4d70*/  IMAD.IADD R9, R9, 0x1, R18 ;  /* 0x0000000109097824 */ /* 0x000fe200078e0212 */
[----:B------:R-:W-:-:S04]  /*4d80*/  SHF.L.W.U32.HI R20, R20, 0x10, R20 ;  /* 0x0000001014147819 */ /* 0x000fc80000010e14 */
[----:B------:R-:W-:Y:S01]  /*4d90*/  LOP3.LUT R8, R22, R9, RZ, 0x3c, !PT ;  /* 0x0000000916087212 */ /* 0x000fe200078e3cff */
[----:B------:R-:W-:-:S03]  /*4da0*/  IMAD.IADD R15, R15, 0x1, R20 ;  /* 0x000000010f0f7824 */ /* 0x000fc600078e0214 */
[----:B------:R-:W-:Y:S02]  /*4db0*/  SHF.L.W.U32.HI R8, R8, 0x19, R8 ;  /* 0x0000001908087819 */ /* 0x000fe40000010e08 */
[----:B------:R-:W-:Y:S02]  /*4dc0*/  LOP3.LUT R2, R2, R15, RZ, 0x3c, !PT ;  /* 0x0000000f02027212 */ /* 0x000fe400078e3cff */
[----:B------:R-:W-:Y:S01]  /*4dd0*/  LOP3.LUT R18, R18, R10, RZ, 0x3c, !PT ;  /* 0x0000000a12127212 */ /* 0x000fe200078e3cff */
[----:B0-----:R-:W-:Y:S02]  /*4de0*/  IMAD R25, R16, 0x4, R1 ;  /* 0x0000000410197824 */ /* 0x001fe400078e0201 */
[----:B------:R-:W0:Y:S01]  /*4df0*/  LDC.U8 R16, c[0x3][0x82] ;  /* 0x00c02080ff107b82 */ /* 0x000e220000000000 */
[----:B---3--:R-:W-:-:S03]  /*4e00*/  IADD3 R0, PT, PT, R8, R19, R0 ;  /* 0x0000001308007210 */ /* 0x008fc60007ffe000 */
[----:B------:R-:W3:Y:S01]  /*4e10*/  LDL R25, [R25] ;  /* 0x0000000019197983 */ /* 0x000ee20000100800 */
[----:B------:R-:W-:Y:S02]  /*4e20*/  LOP3.LUT R19, R4, R0, RZ, 0x3c, !PT ;  /* 0x0000000004137212 */ /* 0x000fe400078e3cff */
[----:B------:R-:W-:Y:S02]  /*4e30*/  SHF.L.W.U32.HI R2, R2, 0x14, R2 ;  /* 0x0000001402027819 */ /* 0x000fe40000010e02 */
[----:B------:R-:W-:Y:S02]  /*4e40*/  SHF.L.W.U32.HI R4, R18, 0x10, R18 ;  /* 0x0000001012047819 */ /* 0x000fe40000010e12 */
[----:B------:R-:W-:Y:S01]  /*4e50*/  SHF.L.W.U32.HI R19, R19, 0x10, R19 ;  /* 0x0000001013137819 */ /* 0x000fe20000010e13 */
[----:B------:R-:W1:Y:S01]  /*4e60*/  LDC.U8 R18, c[0x3][0x83] ;  /* 0x00c020c0ff127b82 */ /* 0x000e620000000000 */
[----:B------:R-:W-:Y:S01]  /*4e70*/  LOP3.LUT R22, R7, 0xff, RZ, 0xc0, !PT ;  /* 0x000000ff07167812 */ /* 0x000fe200078ec0ff */
[----:B0-----:R-:W-:Y:S01]  /*4e80*/  IMAD R16, R16, 0x4, R1 ;  /* 0x0000000410107824 */ /* 0x001fe200078e0201 */
[----:B------:R-:W-:-:S03]  /*4e90*/  LOP3.LUT R5, R5, R24, RZ, 0x3c, !PT ;  /* 0x0000001805057212 */ /* 0x000fc600078e3cff */
[--C-:B------:R-:W-:Y:S02]  /*4ea0*/  IMAD R7, R22, 0x4, R1.reuse ;  /* 0x0000000416077824 */ /* 0x100fe400078e0201 */
[----:B------:R-:W3:Y:S01]  /*4eb0*/  LDL R16, [R16] ;  /* 0x0000000010107983 */ /* 0x000ee20000100800 */
[----:B------:R-:W0:Y:S03]  /*4ec0*/  LDC.U8 R22, c[0x3][0x86] ;  /* 0x00c02180ff167b82 */ /* 0x000e260000000000 */
[----:B------:R-:W3:Y:S01]  /*4ed0*/  LDL R7, [R7] ;  /* 0x0000000007077983 */ /* 0x000ee20000100800 */
[----:B-1----:R-:W-:-:S06]  /*4ee0*/  IMAD R18, R18, 0x4, R1 ;  /* 0x0000000412127824 */ /* 0x002fcc00078e0201 */
[----:B------:R-:W3:Y:S01]  /*4ef0*/  LDL R18, [R18] ;  /* 0x0000000012127983 */ /* 0x000ee20000100800 */
[----:B--2---:R-:W-:Y:S01]  /*4f00*/  IADD3 R23, PT, PT, R23, R2, R12 ;  /* 0x0000000217177210 */ /* 0x004fe20007ffe00c */
[----:B------:R-:W-:Y:S02]  /*4f10*/  IMAD.IADD R12, R21, 0x1, R4 ;  /* 0x00000001150c7824 */ /* 0x000fe400078e0204 */
[----:B------:R-:W-:-:S03]  /*4f20*/  IMAD.IADD R21, R14, 0x1, R19 ;  /* 0x000000010e157824 */ /* 0x000fc600078e0213 */
[----:B------:R-:W-:Y:S02]  /*4f30*/  LOP3.LUT R13, R13, R12, RZ, 0x3c, !PT ;  /* 0x0000000c0d0d7212 */ /* 0x000fe400078e3cff */
[----:B------:R-:W-:Y:S02]  /*4f40*/  LOP3.LUT R14, R8, R21, RZ, 0x3c, !PT ;  /* 0x00000015080e7212 */ /* 0x000fe400078e3cff */
[----:B------:R-:W-:Y:S02]  /*4f50*/  SHF.L.W.U32.HI R8, R13, 0x14, R13 ;  /* 0x000000140d087819 */ /* 0x000fe40000010e0d */
[----:B------:R-:W-:Y:S02]  /*4f60*/  SHF.L.W.U32.HI R13, R14, 0x14, R14 ;  /* 0x000000140e0d7819 */ /* 0x000fe40000010e0e */
[----:B------:R-:W1:Y:S01]  /*4f70*/  LDC.U8 R14, c[0x3][0x81] ;  /* 0x00c02040ff0e7b82 */ /* 0x000e620000000000 */
[----:B----4-:R-:W-:Y:S02]  /*4f80*/  IADD3 R17, PT, PT, R10, R8, R17 ;  /* 0x000000080a117210 */ /* 0x010fe40007ffe011 */
[----:B------:R-:W-:-:S05]  /*4f90*/  SHF.L.W.U32.HI R10, R5, 0x10, R5 ;  /* 0x00000010050a7819 */ /* 0x000fca0000010e05 */
[----:B------:R-:W-:Y:S01]  /*4fa0*/  IMAD.IADD R28, R9, 0x1, R10 ;  /* 0x00000001091c7824 */ /* 0x000fe200078e020a */
[----:B-----5:R-:W-:-:S04]  /*4fb0*/  IADD3 R0, PT, PT, R0, R13, R3 ;  /* 0x0000000d00007210 */ /* 0x020fc80007ffe003 */
[----:B------:R-:W-:Y:S01]  /*4fc0*/  LOP3.LUT R5, R11, R28, RZ, 0x3c, !PT ;  /* 0x0000001c0b057212 */ /* 0x000fe200078e3cff */
[----:B-1----:R-:W-:Y:S01]  /*4fd0*/  IMAD R11, R14, 0x4, R1 ;  /* 0x000000040e0b7824 */ /* 0x002fe200078e0201 */
[----:B------:R-:W-:Y:S01]  /*4fe0*/  LOP3.LUT R3, R19, R0, RZ, 0x3c, !PT ;  /* 0x0000000013037212 */ /* 0x000fe200078e3cff */
[----:B------:R-:W1:Y:S03]  /*4ff0*/  LDC.U8 R14, c[0x3][0x85] ;  /* 0x00c02140ff0e7b82 */ /* 0x000e660000000000 */
[----:B------:R-:W-:Y:S01]  /*5000*/  SHF.L.W.U32.HI R3, R3, 0x18, R3 ;  /* 0x0000001803037819 */ /* 0x000fe20000010e03 */
[----:B------:R-:W2:Y:S01]  /*5010*/  LDL R11, [R11] ;  /* 0x000000000b0b7983 */ /* 0x000ea20000100800 */
[----:B0-----:R-:W-:-:S03]  /*5020*/  IMAD R19, R22, 0x4, R1 ;  /* 0x0000000416137824 */ /* 0x001fc600078e0201 */
[----:B------:R-:W-:Y:S01]  /*5030*/  IMAD.IADD R21, R21, 0x1, R3 ;  /* 0x0000000115157824 */ /* 0x000fe200078e0203 */
[----:B------:R-:W0:Y:S02]  /*5040*/  LDC.U8 R22, c[0x3][0x87] ;  /* 0x00c021c0ff167b82 */ /* 0x000e240000000000 */
[----:B------:R-:W4:Y:S02]  /*5050*/  LDL R19, [R19] ;  /* 0x0000000013137983 */ /* 0x000f240000100800 */
[----:B------:R-:W-:Y:S02]  /*5060*/  LOP3.LUT R9, R13, R21, RZ, 0x3c, !PT ;  /* 0x000000150d097212 */ /* 0x000fe400078e3cff */
[----:B------:R-:W-:Y:S02]  /*5070*/  LOP3.LUT R4, R4, R17, RZ, 0x3c, !PT ;  /* 0x0000001104047212 */ /* 0x000fe400078e3cff */
[----:B------:R-:W-:Y:S02]  /*5080*/  SHF.L.W.U32.HI R9, R9, 0x19, R9 ;  /* 0x0000001909097819 */ /* 0x000fe40000010e09 */
[----:B------:R-:W-:-:S02]  /*5090*/  LOP3.LUT R20, R20, R23, RZ, 0x3c, !PT ;  /* 0x0000001714147212 */ /* 0x000fc400078e3cff */
[----:B------:R-:W-:Y:S02]  /*50a0*/  IADD3 R6, PT, PT, R9, R23, R6 ;  /* 0x0000001709067210 */ /* 0x000fe40007ffe006 */
[----:B------:R-:W-:Y:S01]  /*50b0*/  SHF.L.W.U32.HI R23, R4, 0x18, R4 ;  /* 0x0000001804177819 */ /* 0x000fe20000010e04 */
[----:B-1----:R-:W-:-:S06]  /*50c0*/  IMAD R4, R14, 0x4, R1 ;  /* 0x000000040e047824 */ /* 0x002fcc00078e0201 */
[----:B------:R-:W5:Y:S01]  /*50d0*/  LDL R4, [R4] ;  /* 0x0000000004047983 */ /* 0x000f620000100800 */
[----:B------:R-:W-:Y:S02]  /*50e0*/  IMAD.IADD R29, R12, 0x1, R23 ;  /* 0x000000010c1d7824 */ /* 0x000fe400078e0217 */
[----:B0-----:R-:W-:Y:S01]  /*50f0*/  IMAD R14, R22, 0x4, R1 ;  /* 0x00000004160e7824 */ /* 0x001fe200078e0201 */
[----:B------:R-:W0:Y:S05]  /*5100*/  LDC.64 R12, c[0x3][0x88] ;  /* 0x00c02200ff0c7b82 */ /* 0x000e2a0000000a00 */
[----:B------:R-:W5:Y:S01]  /*5110*/  LDL R14, [R14] ;  /* 0x000000000e0e7983 */ /* 0x000f620000100800 */
[----:B0-----:R-:W-:-:S05]  /*5120*/  LOP3.LUT R12, R12, 0xff, RZ, 0xc0, !PT ;  /* 0x000000ff0c0c7812 */ /* 0x001fca00078ec0ff */
[----:B------:R-:W-:-:S06]  /*5130*/  IMAD R12, R12, 0x4, R1 ;  /* 0x000000040c0c7824 */ /* 0x000fcc00078e0201 */
[----:B------:R-:W5:Y:S01]  /*5140*/  LDL R12, [R12] ;  /* 0x000000000c0c7983 */ /* 0x000f620000100800 */
[----:B------:R-:W-:Y:S02]  /*5150*/  SHF.L.W.U32.HI R20, R20, 0x18, R20 ;  /* 0x0000001814147819 */ /* 0x000fe40000010e14 */
[----:B------:R-:W-:-:S03]  /*5160*/  SHF.L.W.U32.HI R5, R5, 0x14, R5 ;  /* 0x0000001405057819 */ /* 0x000fc60000010e05 */
[----:B------:R-:W-:Y:S01]  /*5170*/  IMAD.IADD R15, R15, 0x1, R20 ;  /* 0x000000010f0f7824 */ /* 0x000fe200078e0214 */
[----:B---3--:R-:W-:-:S04]  /*5180*/  IADD3 R25, PT, PT, R24, R5, R25 ;  /* 0x0000000518197210 */ /* 0x008fc80007ffe019 */
[----:B------:R-:W-:Y:S02]  /*5190*/  LOP3.LUT R2, R2, R15, RZ, 0x3c, !PT ;  /* 0x0000000f02027212 */ /* 0x000fe400078e3cff */
[----:B------:R-:W-:Y:S02]  /*51a0*/  LOP3.LUT R10, R10, R25, RZ, 0x3c, !PT ;  /* 0x000000190a0a7212 */ /* 0x000fe400078e3cff */
[----:B------:R-:W-:-:S04]  /*51b0*/  SHF.L.W.U32.HI R2, R2, 0x19, R2 ;  /* 0x0000001902027819 */ /* 0x000fc80000010e02 */
[----:B------:R-:W-:Y:S02]  /*51c0*/  IADD3 R17, PT, PT, R2, R17, R16 ;  /* 0x0000001102117210 */ /* 0x000fe40007ffe010 */
[----:B------:R-:W-:Y:S02]  /*51d0*/  SHF.L.W.U32.HI R16, R10, 0x18, R10 ;  /* 0x000000180a107819 */ /* 0x000fe40000010e0a */
[----:B------:R-:W-:-:S03]  /*51e0*/  LOP3.LUT R10, R23, R6, RZ, 0x3c, !PT ;  /* 0x00000006170a7212 */ /* 0x000fc600078e3cff */
[----:B------:R-:W-:Y:S01]  /*51f0*/  IMAD.IADD R22, R28, 0x1, R16 ;  /* 0x000000011c167824 */ /* 0x000fe200078e0210 */
[----:B------:R-:W-:Y:S02]  /*5200*/  LOP3.LUT R16, R16, R17, RZ, 0x3c, !PT ;  /* 0x0000001110107212 */ /* 0x000fe400078e3cff */
[----:B------:R-:W-:Y:S02]  /*5210*/  SHF.L.W.U32.HI R10, R10, 0x10, R10 ;  /* 0x000000100a0a7819 */ /* 0x000fe40000010e0a */
[----:B------:R-:W-:Y:S02]  /*5220*/  SHF.L.W.U32.HI R16, R16, 0x10, R16 ;  /* 0x0000001010107819 */ /* 0x000fe40000010e10 */
[----:B------:R-:W-:Y:S01]  /*5230*/  LOP3.LUT R5, R5, R22, RZ, 0x3c, !PT ;  /* 0x0000001605057212 */ /* 0x000fe200078e3cff */
[----:B------:R-:W-:Y:S01]  /*5240*/  IMAD.IADD R22, R10, 0x1, R22 ;  /* 0x000000010a167824 */ /* 0x000fe200078e0216 */
[----:B------:R-:W-:Y:S01]  /*5250*/  LOP3.LUT R8, R8, R29, RZ, 0x3c, !PT ;  /* 0x0000001d08087212 */ /* 0x000fe200078e3cff */
[----:B------:R-:W-:-:S03]  /*5260*/  IMAD.IADD R21, R16, 0x1, R21 ;  /* 0x0000000110157824 */ /* 0x000fc600078e0215 */
[----:B------:R-:W-:Y:S02]  /*5270*/  SHF.L.W.U32.HI R8, R8, 0x19, R8 ;  /* 0x0000001908087819 */ /* 0x000fe40000010e08 */
[----:B------:R-:W-:Y:S02]  /*5280*/  LOP3.LUT R9, R9, R22, RZ, 0x3c, !PT ;  /* 0x0000001609097212 */ /* 0x000fe400078e3cff */
[----:B------:R-:W-:Y:S02]  /*5290*/  LOP3.LUT R2, R2, R21, RZ, 0x3c, !PT ;  /* 0x0000001502027212 */ /* 0x000fe400078e3cff */
[----:B------:R-:W-:Y:S02]  /*52a0*/  IADD3 R7, PT, PT, R8, R25, R7 ;  /* 0x0000001908077210 */ /* 0x000fe40007ffe007 */
[----:B------:R-:W-:Y:S02]  /*52b0*/  SHF.L.W.U32.HI R9, R9, 0x14, R9 ;  /* 0x0000001409097819 */ /* 0x000fe40000010e09 */
[----:B------:R-:W-:-:S02]  /*52c0*/  SHF.L.W.U32.HI R2, R2, 0x14, R2 ;  /* 0x0000001402027819 */ /* 0x000fc40000010e02 */
[----:B------:R-:W-:Y:S02]  /*52d0*/  LOP3.LUT R3, R3, R7, RZ, 0x3c, !PT ;  /* 0x0000000703037212 */ /* 0x000fe400078e3cff */
[----:B------:R-:W-:Y:S02]  /*52e0*/  IADD3 R17, PT, PT, R17, R2, R18 ;  /* 0x0000000211117210 */ /* 0x000fe40007ffe012 */
[----:B------:R-:W-:Y:S02]  /*52f0*/  SHF.L.W.U32.HI R18, R3, 0x10, R3 ;  /* 0x0000001003127819 */ /* 0x000fe40000010e03 */
[----:B------:R-:W-:-:S03]  /*5300*/  SHF.L.W.U32.HI R5, R5, 0x19, R5 ;  /* 0x0000001905057819 */ /* 0x000fc60000010e05 */
[----:B------:R-:W-:Y:S01]  /*5310*/  IMAD.IADD R15, R18, 0x1, R15 ;  /* 0x00000001120f7824 */ /* 0x000fe200078e020f */
[----:B------:R-:W-:-:S04]  /*5320*/  LOP3.LUT R24, R13, 0xff, RZ, 0xc0, !PT ;  /* 0x000000ff0d187812 */ /* 0x000fc800078ec0ff */
[----:B------:R-:W-:Y:S02]  /*5330*/  LOP3.LUT R3, R8, R15, RZ, 0x3c, !PT ;  /* 0x0000000f08037212 */ /* 0x000fe400078e3cff */
[----:B------:R-:W0:Y:S01]  /*5340*/  LDC.U8 R8, c[0x3][0x89] ;  /* 0x00c02240ff087b82 */ /* 0x000e220000000000 */
[----:B------:R-:W-:Y:S01]  /*5350*/  IMAD R13, R24, 0x4, R1 ;  /* 0x00000004180d7824 */ /* 0x000fe200078e0201 */
[----:B------:R-:W-:-:S06]  /*5360*/  SHF.L.W.U32.HI R3, R3, 0x14, R3 ;  /* 0x0000001403037819 */ /* 0x000fcc0000010e03 */
[----:B------:R-:W1:Y:S08]  /*5370*/  LDC.U8 R28, c[0x3][0x8f] ;  /* 0x00c023c0ff1c7b82 */ /* 0x000e700000000000 */
[----:B------:R-:W3:Y:S01]  /*5380*/  LDC.U8 R24, c[0x3][0x8d] ;  /* 0x00c02340ff187b82 */ /* 0x000ee20000000000 */
[----:B------:R-:W-:Y:S01]  /*5390*/  LOP3.LUT R16, R16, R17, RZ, 0x3c, !PT ;  /* 0x0000001110107212 */ /* 0x000fe200078e3cff */
[----:B0-----:R-:W-:-:S03]  /*53a0*/  IMAD R8, R8, 0x4, R1 ;  /* 0x0000000408087824 */ /* 0x001fc600078e0201 */
[----:B------:R-:W-:-:S03]  /*53b0*/  SHF.L.W.U32.HI R16, R16, 0x18, R16 ;  /* 0x0000001810107819 */ /* 0x000fc60000010e10 */
[----:B------:R-:W3:Y:S02]  /*53c0*/  LDL R8, [R8] ;  /* 0x0000000008087983 */ /* 0x000ee40000100800 */
[----:B------:R-:W-:Y:S02]  /*53d0*/  IMAD.IADD R21, R21, 0x1, R16 ;  /* 0x0000000115157824 */ /* 0x000fe400078e0210 */
[----:B-1----:R-:W-:-:S03]  /*53e0*/  IMAD R25, R28, 0x4, R1 ;  /* 0x000000041c197824 */ /* 0x002fc600078e0201 */
[----:B------:R-:W-:Y:S01]  /*53f0*/  LOP3.LUT R23, R2, R21, RZ, 0x3c, !PT ;  /* 0x0000001502177212 */ /* 0x000fe200078e3cff */
[----:B------:R-:W0:Y:S01]  /*5400*/  LDC.U8 R28, c[0x3][0x8b] ;  /* 0x00c022c0ff1c7b82 */ /* 0x000e220000000000 */
[----:B------:R-:W3:Y:S01]  /*5410*/  LDL R2, [R25] ;  /* 0x0000000019027983 */ /* 0x000ee20000100800 */
[----:B--2---:R-:W-:-:S06]  /*5420*/  IADD3 R11, PT, PT, R6, R9, R11 ;  /* 0x00000009060b7210 */ /* 0x004fcc0007ffe00b */
[----:B------:R-:W1:Y:S01]  /*5430*/  LDC.U8 R6, c[0x3][0x8e] ;  /* 0x00c02380ff067b82 */ /* 0x000e620000000000 */
[----:B----4-:R-:W-:-:S04]  /*5440*/  IADD3 R19, PT, PT, R5, R0, R19 ;  /* 0x0000000005137210 */ /* 0x010fc80007ffe013 */
[----:B------:R-:W-:-:S04]  /*5450*/  LOP3.LUT R0, R20, R19, RZ, 0x3c, !PT ;  /* 0x0000001314007212 */ /* 0x000fc800078e3cff */
[----:B------:R-:W-:-:S05]  /*5460*/  SHF.L.W.U32.HI R0, R0, 0x10, R0 ;  /* 0x0000001000007819 */ /* 0x000fca0000010e00 */
[----:B------:R-:W-:Y:S01]  /*5470*/  IMAD.IADD R20, R0, 0x1, R29 ;  /* 0x0000000100147824 */ /* 0x000fe200078e021d */
[----:B-----5:R-:W-:Y:S02]  /*5480*/  IADD3 R7, PT, PT, R7, R3, R4 ;  /* 0x0000000307077210 */ /* 0x020fe40007ffe004 */
[----:B------:R3:W2:Y:S01]  /*5490*/  LDL R4, [R13] ;  /* 0x000000000d047983 */ /* 0x0006a20000100800 */
[----:B-1----:R-:W-:Y:S01]  /*54a0*/  IMAD R6, R6, 0x4, R1 ;  /* 0x0000000406067824 */ /* 0x002fe200078e0201 */
[----:B------:R-:W-:-:S04]  /*54b0*/  LOP3.LUT R5, R5, R20, RZ, 0x3c, !PT ;  /* 0x0000001405057212 */ /* 0x000fc800078e3cff */
[----:B------:R-:W-:Y:S01]  /*54c0*/  SHF.L.W.U32.HI R5, R5, 0x14, R5 ;  /* 0x0000001405057819 */ /* 0x000fe20000010e05 */
[----:B------:R-:W4:Y:S03]  /*54d0*/  LDL R6, [R6] ;  /* 0x0000000006067983 */ /* 0x000f260000100800 */
[----:B------:R-:W-:Y:S02]  /*54e0*/  IADD3 R19, PT, PT, R19, R5, R14 ;  /* 0x0000000513137210 */ /* 0x000fe40007ffe00e */
[----:B------:R-:W1:Y:S01]  /*54f0*/  LDC.U8 R14, c[0x3][0x8a] ;  /* 0x00c02280ff0e7b82 */ /* 0x000e620000000000 */
[----:B---3--:R-:W-:Y:S01]  /*5500*/  IMAD R13, R24, 0x4, R1 ;  /* 0x00000004180d7824 */ /* 0x008fe200078e0201 */
[----:B------:R-:W-:-:S05]  /*5510*/  LOP3.LUT R10, R10, R11, RZ, 0x3c, !PT ;  /* 0x0000000b0a0a7212 */ /* 0x000fca00078e3cff */
[----:B------:R-:W3:Y:S01]  /*5520*/  LDL R13, [R13] ;  /* 0x000000000d0d7983 */ /* 0x000ee20000100800 */
[----:B-1----:R-:W-:Y:S01]  /*5530*/  IMAD R24, R14, 0x4, R1 ;  /* 0x000000040e187824 */ /* 0x002fe200078e0201 */
[----:B------:R-:W-:-:S04]  /*5540*/  SHF.L.W.U32.HI R14, R23, 0x19, R23 ;  /* 0x00000019170e7819 */ /* 0x000fc80000010e17 */
[----:B------:R-:W-:Y:S02]  /*5550*/  IADD3 R11, PT, PT, R14, R11, R12 ;  /* 0x0000000b0e0b7210 */ /* 0x000fe40007ffe00c */
[----:B------:R-:W5:Y:S01]  /*5560*/  LDL R12, [R24] ;  /* 0x00000000180c7983 */ /* 0x000f620000100800 */
[----:B0-----:R-:W-:-:S06]  /*5570*/  IMAD R23, R28, 0x4, R1 ;  /* 0x000000041c177824 */ /* 0x001fcc00078e0201 */
[----:B------:R-:W3:Y:S01]  /*5580*/  LDL R23, [R23] ;  /* 0x0000000017177983 */ /* 0x000ee20000100800 */
[----:B------:R-:W-:-:S04]  /*5590*/  LOP3.LUT R0, R0, R19, RZ, 0x3c, !PT ;  /* 0x0000001300007212 */ /* 0x000fc800078e3cff */
[----:B------:R-:W-:-:S05]  /*55a0*/  SHF.L.W.U32.HI R0, R0, 0x18, R0 ;  /* 0x0000001800007819 */ /* 0x000fca0000010e00 */
[----:B------:R-:W-:-:S05]  /*55b0*/  IMAD.IADD R20, R20, 0x1, R0 ;  /* 0x0000000114147824 */ /* 0x000fca00078e0200 */
[----:B------:R-:W-:Y:S02]  /*55c0*/  LOP3.LUT R25, R5, R20, RZ, 0x3c, !PT ;  /* 0x0000001405197212 */ /* 0x000fe400078e3cff */
[----:B------:R-:W-:Y:S02]  /*55d0*/  SHF.L.W.U32.HI R5, R10, 0x18, R10 ;  /* 0x000000180a057819 */ /* 0x000fe40000010e0a */
[----:B------:R-:W-:Y:S02]  /*55e0*/  SHF.L.W.U32.HI R10, R25, 0x19, R25 ;  /* 0x00000019190a7819 */ /* 0x000fe40000010e19 */
[----:B------:R-:W-:Y:S01]  /*55f0*/  LOP3.LUT R18, R18, R7, RZ, 0x3c, !PT ;  /* 0x0000000712127212 */ /* 0x000fe200078e3cff */
[----:B------:R-:W-:Y:S01]  /*5600*/  IMAD.IADD R22, R22, 0x1, R5 ;  /* 0x0000000116167824 */ /* 0x000fe200078e0205 */
[----:B------:R-:W-:-:S04]  /*5610*/  LOP3.LUT R0, R0, R11, RZ, 0x3c, !PT ;  /* 0x0000000b00007212 */ /* 0x000fc800078e3cff */
[----:B------:R-:W-:Y:S02]  /*5620*/  LOP3.LUT R9, R9, R22, RZ, 0x3c, !PT ;  /* 0x0000001609097212 */ /* 0x000fe400078e3cff */
[----:B------:R-:W-:Y:S02]  /*5630*/  SHF.L.W.U32.HI R0, R0, 0x10, R0 ;  /* 0x0000001000007819 */ /* 0x000fe40000010e00 */
[----:B------:R-:W-:Y:S02]  /*5640*/  SHF.L.W.U32.HI R9, R9, 0x19, R9 ;  /* 0x0000001909097819 */ /* 0x000fe40000010e09 */
[----:B--2---:R-:W-:Y:S02]  /*5650*/  IADD3 R7, PT, PT, R10, R7, R4 ;  /* 0x000000070a077210 */ /* 0x004fe40007ffe004 */
[----:B------:R-:W-:Y:S02]  /*5660*/  SHF.L.W.U32.HI R4, R18, 0x18, R18 ;  /* 0x0000001812047819 */ /* 0x000fe40000010e12 */
[----:B------:R-:W-:-:S03]  /*5670*/  LOP3.LUT R16, R16, R7, RZ, 0x3c, !PT ;  /* 0x0000000710107212 */ /* 0x000fc600078e3cff */
[----:B------:R-:W-:Y:S01]  /*5680*/  IMAD.IADD R15, R15, 0x1, R4 ;  /* 0x000000010f0f7824 */ /* 0x000fe200078e0204 */
[----:B----4-:R-:W-:Y:S02]  /*5690*/  IADD3 R29, PT, PT, R9, R19, R6 ;  /* 0x00000013091d7210 */ /* 0x010fe40007ffe006 */
[----:B------:R-:W-:Y:S01]  /*56a0*/  SHF.L.W.U32.HI R25, R16, 0x10, R16 ;  /* 0x0000001010197819 */ /* 0x000fe20000010e10 */
[----:B------:R-:W-:Y:S01]  /*56b0*/  IMAD.IADD R19, R15, 0x1, R0 ;  /* 0x000000010f137824 */ /* 0x000fe200078e0200 */
[----:B------:R-:W-:-:S03]  /*56c0*/  LOP3.LUT R6, R4, R29, RZ, 0x3c, !PT ;  /* 0x0000001d04067212 */ /* 0x000fc600078e3cff */
[----:B------:R-:W-:Y:S01]  /*56d0*/  IMAD.IADD R22, R22, 0x1, R25 ;  /* 0x0000000116167824 */ /* 0x000fe200078e0219 */
[----:B------:R-:W-:Y:S02]  /*56e0*/  LOP3.LUT R14, R14, R19, RZ, 0x3c, !PT ;  /* 0x000000130e0e7212 */ /* 0x000fe400078e3cff */
[----:B------:R-:W-:Y:S02]  /*56f0*/  SHF.L.W.U32.HI R6, R6, 0x10, R6 ;  /* 0x0000001006067819 */ /* 0x000fe40000010e06 */
[----:B------:R-:W-:Y:S02]  /*5700*/  SHF.L.W.U32.HI R4, R14, 0x14, R14 ;  /* 0x000000140e047819 */ /* 0x000fe40000010e0e */
[----:B------:R-:W-:Y:S02]  /*5710*/  LOP3.LUT R10, R10, R22, RZ, 0x3c, !PT ;  /* 0x000000160a0a7212 */ /* 0x000fe400078e3cff */
[----:B------:R-:W-:Y:S02]  /*5720*/  IADD3 R11, PT, PT, R11, R4, R8 ;  /* 0x000000040b0b7210 */ /* 0x000fe40007ffe008 */
[----:B------:R-:W-:Y:S01]  /*5730*/  SHF.L.W.U32.HI R8, R10, 0x14, R10 ;  /* 0x000000140a087819 */ /* 0x000fe20000010e0a */
[----:B------:R-:W-:Y:S01]  /*5740*/  IMAD.IADD R10, R21, 0x1, R6 ;  /* 0x00000001150a7824 */ /* 0x000fe200078e0206 */
[----:B------:R-:W-:-:S04]  /*5750*/  LOP3.LUT R0, R0, R11, RZ, 0x3c, !PT ;  /* 0x0000000b00007212 */ /* 0x000fc800078e3cff */
[----:B------:R-:W-:Y:S02]  /*5760*/  LOP3.LUT R9, R9, R10, RZ, 0x3c, !PT ;  /* 0x0000000a09097212 */ /* 0x000fe400078e3cff */
[----:B------:R-:W-:Y:S02]  /*5770*/  SHF.L.W.U32.HI R14, R0, 0x18, R0 ;  /* 0x00000018000e7819 */ /* 0x000fe40000010e00 */
[----:B------:R-:W-:Y:S02]  /*5780*/  SHF.L.W.U32.HI R0, R9, 0x14, R9 ;  /* 0x0000001409007819 */ /* 0x000fe40000010e09 */
[----:B------:R-:W-:Y:S02]  /*5790*/  LOP3.LUT R15, R3, R15, RZ, 0x3c, !PT ;  /* 0x0000000f030f7212 */ /* 0x000fe400078e3cff */
[----:B------:R-:W-:Y:S02]  /*57a0*/  IADD3 R29, PT, PT, R29, R0, R2 ;  /* 0x000000001d1d7210 */ /* 0x000fe40007ffe002 */
[----:B------:R-:W-:-:S04]  /*57b0*/  SHF.L.W.U32.HI R2, R15, 0x19, R15 ;  /* 0x000000190f027819 */ /* 0x000fc80000010e0f */
[----:B-----5:R-:W-:-:S04]  /*57c0*/  IADD3 R12, PT, PT, R2, R17, R12 ;  /* 0x00000011020c7210 */ /* 0x020fc80007ffe00c */
[----:B------:R-:W-:Y:S02]  /*57d0*/  LOP3.LUT R5, R5, R12, RZ, 0x3c, !PT ;  /* 0x0000000c05057212 */ /* 0x000fe400078e3cff */
[----:B---3--:R-:W-:Y:S02]  /*57e0*/  IADD3 R16, PT, PT, R7, R8, R13 ;  /* 0x0000000807107210 */ /* 0x008fe40007ffe00d */
[----:B------:R-:W-:Y:S01]  /*57f0*/  SHF.L.W.U32.HI R5, R5, 0x10, R5 ;  /* 0x0000001005057819 */ /* 0x000fe20000010e05 */
[----:B------:R-:W-:Y:S01]  /*5800*/  IMAD.IADD R19, R19, 0x1, R14 ;  /* 0x0000000113137824 */ /* 0x000fe200078e020e */
[----:B------:R-:W-:-:S03]  /*5810*/  LOP3.LUT R25, R25, R16, RZ, 0x3c, !PT ;  /* 0x0000001019197212 */ /* 0x000fc600078e3cff */
[----:B------:R-:W-:Y:S01]  /*5820*/  IMAD.IADD R9, R20, 0x1, R5 ;  /* 0x0000000114097824 */ /* 0x000fe200078e0205 */
[----:B------:R-:W-:Y:S02]  /*5830*/  SHF.L.W.U32.HI R3, R25, 0x18, R25 ;  /* 0x0000001819037819 */ /* 0x000fe40000010e19 */
[----:B------:R-:W-:Y:S02]  /*5840*/  LOP3.LUT R4, R4, R19, RZ, 0x3c, !PT ;  /* 0x0000001304047212 */ /* 0x000fe400078e3cff */
[----:B------:R-:W-:Y:S01]  /*5850*/  LOP3.LUT R2, R2, R9, RZ, 0x3c, !PT ;  /* 0x0000000902027212 */ /* 0x000fe200078e3cff */
[----:B------:R-:W-:Y:S01]  /*5860*/  IMAD.IADD R22, R22, 0x1, R3 ;  /* 0x0000000116167824 */ /* 0x000fe200078e0203 */
[----:B------:R-:W-:Y:S02]  /*5870*/  SHF.L.W.U32.HI R4, R4, 0x19, R4 ;  /* 0x0000001904047819 */ /* 0x000fe40000010e04 */
[----:B------:R-:W-:Y:S02]  /*5880*/  SHF.L.W.U32.HI R2, R2, 0x14, R2 ;  /* 0x0000001402027819 */ /* 0x000fe40000010e02 */
[----:B------:R-:W-:-:S02]  /*5890*/  LOP3.LUT R19, R16, R19, RZ, 0x3c, !PT ;  /* 0x0000001310137212 */ /* 0x000fc400078e3cff */
[----:B------:R-:W-:Y:S02]  /*58a0*/  IADD3 R12, PT, PT, R12, R2, R23 ;  /* 0x000000020c0c7210 */ /* 0x000fe40007ffe017 */
[----:B------:R-:W-:Y:S02]  /*58b0*/  LOP3.LUT R3, R4, R3, RZ, 0x3c, !PT ;  /* 0x0000000304037212 */ /* 0x000fe400078e3cff */
[----:B------:R-:W-:Y:S02]  /*58c0*/  LOP3.LUT R11, R11, R22, RZ, 0x3c, !PT ;  /* 0x000000160b0b7212 */ /* 0x000fe400078e3cff */
[----:B------:R-:W-:Y:S02]  /*58d0*/  SHF.R.U32.HI R4, RZ, 0x18, R19 ;  /* 0x00000018ff047819 */ /* 0x000fe40000011613 */
[----:B------:R-:W-:Y:S02]  /*58e0*/  LOP3.LUT R6, R6, R29, RZ, 0x3c, !PT ;  /* 0x0000001d06067212 */ /* 0x000fe400078e3cff */
[----:B------:R-:W-:Y:S01]  /*58f0*/  LOP3.LUT R5, R5, R12, RZ, 0x3c, !PT ;  /* 0x0000000c05057212 */ /* 0x000fe200078e3cff */
[----:B------:R0:W-:Y:S01]  /*5900*/  STG.E.U8 desc[UR14][R26.64+0xb], R4 ;  /* 0x00000b041a007986 */ /* 0x0001e2000c10110e */
[----:B------:R-:W-:-:S02]  /*5910*/  LOP3.LUT R8, R8, R22, RZ, 0x3c, !PT ;  /* 0x0000001608087212 */ /* 0x000fc400078e3cff */
[--C-:B------:R-:W-:Y:S01]  /*5920*/  SHF.R.U32.HI R21, RZ, 0x8, R19.reuse ;  /* 0x00000008ff157819 */ /* 0x100fe20000011613 */
[----:B------:R1:W-:Y:S01]  /*5930*/  STG.E.U8 desc[UR14][R26.64], R11 ;  /* 0x0000000b1a007986 */ /* 0x0003e2000c10110e */
[----:B------:R-:W-:Y:S02]  /*5940*/  SHF.R.U32.HI R25, RZ, 0x10, R19 ;  /* 0x00000010ff197819 */ /* 0x000fe40000011613 */
[--C-:B------:R-:W-:Y:S02]  /*5950*/  SHF.R.U32.HI R13, RZ, 0x8, R11.reuse ;  /* 0x00000008ff0d7819 */ /* 0x100fe4000001160b */
[--C-:B------:R-:W-:Y:S02]  /*5960*/  SHF.R.U32.HI R15, RZ, 0x10, R11.reuse ;  /* 0x00000010ff0f7819 */ /* 0x100fe4000001160b */
[----:B------:R-:W-:Y:S02]  /*5970*/  SHF.R.U32.HI R17, RZ, 0x18, R11 ;  /* 0x00000018ff117819 */ /* 0x000fe4000001160b */
[----:B0-----:R-:W-:-:S02]  /*5980*/  SHF.L.W.U32.HI R4, R5, 0x18, R5 ;  /* 0x0000001805047819 */ /* 0x001fc40000010e05 */
[----:B-1----:R-:W-:Y:S01]  /*5990*/  SHF.L.W.U32.HI R11, R6, 0x18, R6 ;  /* 0x00000018060b7819 */ /* 0x002fe20000010e06 */
[----:B------:R0:W-:Y:S01]  /*59a0*/  STG.E.U8 desc[UR14][R26.64+0x8], R19 ;  /* 0x000008131a007986 */ /* 0x0001e2000c10110e */
[----:B------:R-:W-:Y:S01]  /*59b0*/  SHF.L.W.U32.HI R7, R8, 0x19, R8 ;  /* 0x0000001908077819 */ /* 0x000fe20000010e08 */
[----:B------:R-:W-:Y:S02]  /*59c0*/  IMAD.IADD R9, R9, 0x1, R4 ;  /* 0x0000000109097824 */ /* 0x000fe400078e0204 */
[----:B------:R1:W-:Y:S01]  /*59d0*/  STG.E.U8 desc[UR14][R26.64+0x9], R21 ;  /* 0x000009151a007986 */ /* 0x0003e2000c10110e */
[----:B------:R-:W-:-:S03]  /*59e0*/  LOP3.LUT R7, R7, R14, RZ, 0x3c, !PT ;  /* 0x0000000e07077212 */ /* 0x000fc600078e3cff */
[----:B------:R2:W-:Y:S01]  /*59f0*/  STG.E.U8 desc[UR14][R26.64+0xa], R25 ;  /* 0x00000a191a007986 */ /* 0x0005e2000c10110e */
[----:B0-----:R-:W-:-:S03]  /*5a00*/  SHF.R.U32.HI R19, RZ, 0x8, R3 ;  /* 0x00000008ff137819 */ /* 0x001fc60000011603 */
[----:B------:R0:W-:Y:S01]  /*5a10*/  STG.E.U8 desc[UR14][R26.64+0x14], R3 ;  /* 0x000014031a007986 */ /* 0x0001e2000c10110e */
[--C-:B-1----:R-:W-:Y:S02]  /*5a20*/  SHF.R.U32.HI R21, RZ, 0x10, R3.reuse ;  /* 0x00000010ff157819 */ /* 0x102fe40000011603 */
[----:B--2---:R-:W-:Y:S01]  /*5a30*/  SHF.R.U32.HI R25, RZ, 0x18, R3 ;  /* 0x00000018ff197819 */ /* 0x004fe20000011603 */
[----:B------:R1:W-:Y:S01]  /*5a40*/  STG.E.U8 desc[UR14][R26.64+0x1], R13 ;  /* 0x0000010d1a007986 */ /* 0x0003e2000c10110e */
[----:B0-----:R-:W-:-:S03]  /*5a50*/  IMAD.IADD R3, R10, 0x1, R11 ;  /* 0x000000010a037824 */ /* 0x001fc600078e020b */
[----:B------:R0:W-:Y:S01]  /*5a60*/  STG.E.U8 desc[UR14][R26.64+0x2], R15 ;  /* 0x0000020f1a007986 */ /* 0x0001e2000c10110e */
[----:B------:R-:W-:Y:S02]  /*5a70*/  LOP3.LUT R2, R2, R9, RZ, 0x3c, !PT ;  /* 0x0000000902027212 */ /* 0x000fe400078e3cff */
[-C--:B------:R-:W-:Y:S02]  /*5a80*/  LOP3.LUT R0, R0, R3.reuse, RZ, 0x3c, !PT ;  /* 0x0000000300007212 */ /* 0x080fe400078e3cff */
[--C-:B-1----:R-:W-:Y:S02]  /*5a90*/  SHF.R.U32.HI R13, RZ, 0x8, R7.reuse ;  /* 0x00000008ff0d7819 */ /* 0x102fe40000011607 */
[----:B------:R-:W-:Y:S02]  /*5aa0*/  LOP3.LUT R5, R12, R3, RZ, 0x3c, !PT ;  /* 0x000000030c057212 */ /* 0x000fe400078e3cff */
[----:B0-----:R-:W-:Y:S01]  /*5ab0*/  SHF.R.U32.HI R15, RZ, 0x10, R7 ;  /* 0x00000010ff0f7819 */ /* 0x001fe20000011607 */
[----:B------:R0:W-:Y:S01]  /*5ac0*/  STG.E.U8 desc[UR14][R26.64+0x3], R17 ;  /* 0x000003111a007986 */ /* 0x0001e2000c10110e */
[----:B------:R-:W-:-:S02]  /*5ad0*/  SHF.L.W.U32.HI R3, R0, 0x19, R0 ;  /* 0x0000001900037819 */ /* 0x000fc40000010e00 */
[----:B------:R-:W-:Y:S01]  /*5ae0*/  SHF.L.W.U32.HI R2, R2, 0x19, R2 ;  /* 0x0000001902027819 */ /* 0x000fe20000010e02 */
[----:B------:R1:W-:Y:S01]  /*5af0*/  STG.E.U8 desc[UR14][R26.64+0x1d], R13 ;  /* 0x00001d0d1a007986 */ /* 0x0003e2000c10110e */
[----:B------:R-:W-:-:S03]  /*5b00*/  LOP3.LUT R9, R29, R9, RZ, 0x3c, !PT ;  /* 0x000000091d097212 */ /* 0x000fc600078e3cff */
[----:B------:R2:W-:Y:S01]  /*5b10*/  STG.E.U8 desc[UR14][R26.64+0x1c], R7 ;  /* 0x00001c071a007986 */ /* 0x0005e2000c10110e */
[----:B------:R-:W-:Y:S02]  /*5b20*/  LOP3.LUT R3, R3, R4, RZ, 0x3c, !PT ;  /* 0x0000000403037212 */ /* 0x000fe400078e3cff */
[----:B0-----:R-:W-:Y:S01]  /*5b30*/  SHF.R.U32.HI R17, RZ, 0x18, R7 ;  /* 0x00000018ff117819 */ /* 0x001fe20000011607 */
[----:B------:R0:W-:Y:S01]  /*5b40*/  STG.E.U8 desc[UR14][R26.64+0x1e], R15 ;  /* 0x00001e0f1a007986 */ /* 0x0001e2000c10110e */
[----:B------:R-:W-:Y:S02]  /*5b50*/  LOP3.LUT R11, R2, R11, RZ, 0x3c, !PT ;  /* 0x0000000b020b7212 */ /* 0x000fe400078e3cff */
[--C-:B-1----:R-:W-:Y:S02]  /*5b60*/  SHF.R.U32.HI R13, RZ, 0x10, R5.reuse ;  /* 0x00000010ff0d7819 */ /* 0x102fe40000011605 */
[--C-:B--2---:R-:W-:Y:S01]  /*5b70*/  SHF.R.U32.HI R7, RZ, 0x8, R5.reuse ;  /* 0x00000008ff077819 */ /* 0x104fe20000011605 */
[----:B------:R1:W-:Y:S01]  /*5b80*/  STG.E.U8 desc[UR14][R26.64+0x15], R19 ;  /* 0x000015131a007986 */ /* 0x0003e2000c10110e */
[----:B0-----:R-:W-:-:S03]  /*5b90*/  SHF.R.U32.HI R15, RZ, 0x18, R5 ;  /* 0x00000018ff0f7819 */ /* 0x001fc60000011605 */
[----:B------:R0:W-:Y:S01]  /*5ba0*/  STG.E.U8 desc[UR14][R26.64+0x1f], R17 ;  /* 0x00001f111a007986 */ /* 0x0001e2000c10110e */
[----:B------:R-:W-:-:S03]  /*5bb0*/  SHF.R.U32.HI R23, RZ, 0x18, R11 ;  /* 0x00000018ff177819 */ /* 0x000fc6000001160b */
[----:B------:R2:W-:Y:S01]  /*5bc0*/  STG.E.U8 desc[UR14][R26.64+0x4], R5 ;  /* 0x000004051a007986 */ /* 0x0005e2000c10110e */
[----:B-1----:R-:W-:-:S03]  /*5bd0*/  SHF.R.U32.HI R19, RZ, 0x18, R9 ;  /* 0x00000018ff137819 */ /* 0x002fc60000011609 */
[----:B------:R1:W-:Y:S04]  /*5be0*/  STG.E.U8 desc[UR14][R26.64+0x16], R21 ;  /* 0x000016151a007986 */ /* 0x0003e8000c10110e */
[----:B------:R3:W-:Y:S01]  /*5bf0*/  STG.E.U8 desc[UR14][R26.64+0x5], R7 ;  /* 0x000005071a007986 */ /* 0x0007e2000c10110e */
[----:B0-----:R-:W-:-:S03]  /*5c00*/  SHF.R.U32.HI R17, RZ, 0x8, R9 ;  /* 0x00000008ff117819 */ /* 0x001fc60000011609 */
[----:B------:R0:W-:Y:S01]  /*5c10*/  STG.E.U8 desc[UR14][R26.64+0x6], R13 ;  /* 0x0000060d1a007986 */ /* 0x0001e2000c10110e */
[----:B--2---:R-:W-:-:S03]  /*5c20*/  SHF.R.U32.HI R5, RZ, 0x10, R9 ;  /* 0x00000010ff057819 */ /* 0x004fc60000011609 */
[----:B------:R2:W-:Y:S01]  /*5c30*/  STG.E.U8 desc[UR14][R26.64+0x7], R15 ;  /* 0x0000070f1a007986 */ /* 0x0005e2000c10110e */
[----:B-1----:R-:W-:-:S03]  /*5c40*/  SHF.R.U32.HI R21, RZ, 0x8, R3 ;  /* 0x00000008ff157819 */ /* 0x002fc60000011603 */
[----:B------:R1:W-:Y:S01]  /*5c50*/  STG.E.U8 desc[UR14][R26.64+0xc], R9 ;  /* 0x00000c091a007986 */ /* 0x0003e2000c10110e */
[--C-:B---3--:R-:W-:Y:S02]  /*5c60*/  SHF.R.U32.HI R7, RZ, 0x10, R3.reuse ;  /* 0x00000010ff077819 */ /* 0x108fe40000011603 */
[----:B0-----:R-:W-:Y:S02]  /*5c70*/  SHF.R.U32.HI R13, RZ, 0x18, R3 ;  /* 0x00000018ff0d7819 */ /* 0x001fe40000011603 */
[--C-:B--2---:R-:W-:Y:S02]  /*5c80*/  SHF.R.U32.HI R15, RZ, 0x10, R11.reuse ;  /* 0x00000010ff0f7819 */ /* 0x104fe4000001160b */
[----:B-1----:R-:W-:Y:S01]  /*5c90*/  SHF.R.U32.HI R9, RZ, 0x8, R11 ;  /* 0x00000008ff097819 */ /* 0x002fe2000001160b */
        /* <DEDUP_REMOVED lines=13> */
.L_x_89:
[----:B------:R-:W2:Y:S01]  /*5d70*/  LDCU.64 UR4, c[0x3][URZ] ;  /* 0x00c00000ff0477ac */ /* 0x000ea20008000a00 */
[----:B------:R-:W4:Y:S01]  /*5d80*/  LDCU.64 UR8, c[0x3][0x10] ;  /* 0x00c00200ff0877ac */ /* 0x000f220008000a00 */
[----:B------:R-:W5:Y:S01]  /*5d90*/  LDCU.64 UR10, c[0x3][0x18] ;  /* 0x00c00300ff0a77ac */ /* 0x000f620008000a00 */
[----:B------:R-:W3:Y:S01]  /*5da0*/  LDCU.64 UR6, c[0x3][0x8] ;  /* 0x00c00100ff0677ac */ /* 0x000ee20008000a00 */
[----:B--2---:R-:W-:Y:S02]  /*5db0*/  IMAD.U32 R25, RZ, RZ, UR5 ;  /* 0x00000005ff197e24 */ /* 0x004fe4000f8e00ff */
[----:B------:R-:W-:Y:S01]  /*5dc0*/  IMAD.U32 R24, RZ, RZ, UR4 ;  /* 0x00000004ff187e24 */ /* 0x000fe2000f8e00ff */
[----:B------:R-:W-:Y:S01]  /*5dd0*/  UMOV UR4, URZ ;  /* 0x000000ff00047c82 */ /* 0x000fe20008000000 */
[----:B----4-:R-:W-:Y:S02]  /*5de0*/  IMAD.U32 R21, RZ, RZ, UR8 ;  /* 0x00000008ff157e24 */ /* 0x010fe4000f8e00ff */
[----:B01----:R-:W-:-:S02]  /*5df0*/  IMAD.U32 R2, RZ, RZ, UR9 ;  /* 0x00000009ff027e24 */ /* 0x003fc4000f8e00ff */
[----:B-----5:R-:W-:Y:S02]  /*5e00*/  IMAD.U32 R3, RZ, RZ, UR10 ;  /* 0x0000000aff037e24 */ /* 0x020fe4000f8e00ff */
[----:B------:R-:W-:Y:S02]  /*5e10*/  IMAD.U32 R20, RZ, RZ, UR11 ;  /* 0x0000000bff147e24 */ /* 0x000fe4000f8e00ff */
[----:B---3--:R-:W-:Y:S01]  /*5e20*/  IMAD.U32 R22, RZ, RZ, UR6 ;  /* 0x00000006ff167e24 */ /* 0x008fe2000f8e00ff */
[----:B------:R-:W-:Y:S01]  /*5e30*/  UMOV UR6, URZ ;  /* 0x000000ff00067c82 */ /* 0x000fe20008000000 */
[----:B------:R-:W-:Y:S01]  /*5e40*/  IMAD.U32 R23, RZ, RZ, UR7 ;  /* 0x00000007ff177e24 */ /* 0x000fe2000f8e00ff */
[----:B------:R-:W-:-:S06]  /*5e50*/  UMOV UR7, URZ ;  /* 0x000000ff00077c82 */ /* 0x000fcc0008000000 */
.L_x_104:
[----:B------:R-:W0:Y:S01]  /*5e60*/  LDCU UR11, c[0x0][0x398] ;  /* 0x00007300ff0b77ac */ /* 0x000e220008000800 */
[----:B------:R-:W0:Y:S02]  /*5e70*/  LDCU UR12, c[0x0][0x388] ;  /* 0x00007100ff0c77ac */ /* 0x000e240008000800 */
[----:B0-----:R-:W-:-:S04]  /*5e80*/  UIADD3 UR13, UPT, UPT, -UR4, UR11, UR12 ;  /* 0x0000000b040d7290 */ /* 0x001fc8000fffe10c */
[----:B------:R-:W-:-:S04]  /*5e90*/  UISETP.LT.U32.AND UP0, UPT, UR13, 0x40, UPT ;  /* 0x000000400d00788c */ /* 0x000fc8000bf01070 */
[----:B------:R-:W-:Y:S02]  /*5ea0*/  USEL UR9, UR13, 0x40, UP0 ;  /* 0x000000400d097887 */ /* 0x000fe40008000000 */
[----:B------:R-:W-:-:S09]  /*5eb0*/  UISETP.NE.AND UP0, UPT, UR13, URZ, UPT ;  /* 0x000000ff0d00728c */ /* 0x000fd2000bf05270 */
[----:B------:R-:W-:Y:S05]  /*5ec0*/  BRA.U !UP0, `(.L_x_97) ;  /* 0x0000000108b87547 */ /* 0x000fea000b800000 */
[----:B------:R-:W-:Y:S01]  /*5ed0*/  UISETP.GE.U32.AND UP1, UPT, UR13, 0x4, UPT ;  /* 0x000000040d00788c */ /* 0x000fe2000bf26070 */
[----:B------:R-:W-:Y:S01]  /*5ee0*/  IMAD.MOV.U32 R4, RZ, RZ, RZ ;  /* 0x000000ffff047224 */ /* 0x000fe200078e00ff */
[----:B------:R-:W-:-:S04]  /*5ef0*/  UISETP.LT.U32.AND UP0, UPT, UR9, 0x1, UPT ;  /* 0x000000010900788c */ /* 0x000fc8000bf01070 */
[----:B------:R-:W-:-:S04]  /*5f00*/  USEL UR5, UR9, 0x1, !UP0 ;  /* 0x0000000109057887 */ /* 0x000fc8000c000000 */
[----:B------:R-:W-:-:S04]  /*5f10*/  ULOP3.LUT UR16, UR5, 0x3, URZ, 0xc0, !UPT ;  /* 0x0000000305107892 */ /* 0x000fc8000f8ec0ff */
[----:B------:R-:W-:Y:S01]  /*5f20*/  UISETP.NE.AND UP0, UPT, UR16, URZ, UPT ;  /* 0x000000ff1000728c */ /* 0x000fe2000bf05270 */
[----:B------:R-:W-:Y:S10]  /*5f30*/  BRA.U !UP1, `(.L_x_98) ;  /* 0x00000001095c7547 */ /* 0x000ff4000b800000 */
[----:B------:R-:W-:Y:S01]  /*5f40*/  ULOP3.LUT UR5, UR5, 0x7c, URZ, 0xc0, !UPT ;  /* 0x0000007c05057892 */ /* 0x000fe2000f8ec0ff */
[----:B------:R-:W-:Y:S01]  /*5f50*/  IMAD.MOV.U32 R12, RZ, RZ, R0 ;  /* 0x000000ffff0c7224 */ /* 0x000fe200078e0000 */
[----:B------:R-:W-:Y:S02]  /*5f60*/  UIADD3 UR8, UPT, UPT, UR4, 0x3, URZ ;  /* 0x0000000304087890 */ /* 0x000fe4000fffe0ff */
[----:B------:R-:W-:Y:S02]  /*5f70*/  UIADD3 UR10, UPT, UPT, -UR5, URZ, URZ ;  /* 0x000000ff050a7290 */ /* 0x000fe4000fffe1ff */
[----:B------:R-:W-:Y:S02]  /*5f80*/  IMAD.U32 R4, RZ, RZ, UR5 ;  /* 0x00000005ff047e24 */ /* 0x000fe4000f8e00ff */
[----:B------:R-:W-:-:S08]  /*5f90*/  IMAD.U32 R6, RZ, RZ, UR8 ;  /* 0x00000008ff067e24 */ /* 0x000fd0000f8e00ff */
.L_x_99:
[C-C-:B------:R-:W-:Y:S01]  /*5fa0*/  IADD3 R7, PT, PT, R1.reuse, -0x2, R6.reuse ;  /* 0xfffffffe01077810 */ /* 0x140fe20007ffe006 */
[C-C-:B------:R-:W-:Y:S01]  /*5fb0*/  IMAD.IADD R11, R1.reuse, 0x1, R6.reuse ;  /* 0x00000001010b7824 */ /* 0x140fe200078e0206 */
[C-C-:B------:R-:W-:Y:S02]  /*5fc0*/  IADD3 R8, PT, PT, R1.reuse, -0x1, R6.reuse ;  /* 0xffffffff01087810 */ /* 0x140fe40007ffe006 */
[----:B------:R-:W-:Y:S02]  /*5fd0*/  IADD3 R9, PT, PT, R1, -0x3, R6 ;  /* 0xfffffffd01097810 */ /* 0x000fe40007ffe006 */
[----:B------:R-:W2:Y:S04]  /*5fe0*/  LDL.U8 R7, [R7+0x40] ;  /* 0x0000400007077983 */ /* 0x000ea80000100000 */
[----:B------:R-:W2:Y:S04]  /*5ff0*/  LDL.U8 R10, [R9+0x40] ;  /* 0x00004000090a7983 */ /* 0x000ea80000100000 */
[----:B------:R-:W3:Y:S04]  /*6000*/  LDL.U8 R8, [R8+0x40] ;  /* 0x0000400008087983 */ /* 0x000ee80000100000 */
[----:B------:R-:W3:Y:S01]  /*6010*/  LDL.U8 R5, [R11+0x40] ;  /* 0x000040000b057983 */ /* 0x000ee20000100000 */
[----:B------:R-:W-:-:S04]  /*6020*/  UIADD3 UR10, UPT, UPT, UR10, 0x4, URZ ;  /* 0x000000040a0a7890 */ /* 0x000fc8000fffe0ff */
[----:B------:R-:W-:Y:S01]  /*6030*/  UISETP.NE.AND UP1, UPT, UR10, URZ, UPT ;  /* 0x000000ff0a00728c */ /* 0x000fe2000bf25270 */
[----:B------:R-:W-:Y:S01]  /*6040*/  VIADD R6, R6, 0x4 ;  /* 0x0000000406067836 */ /* 0x000fe20000000000 */
[----:B--2---:R-:W-:Y:S02]  /*6050*/  PRMT R10, R10, 0x3340, R7 ;  /* 0x000033400a0a7816 */ /* 0x004fe40000000007 */
[----:B---3--:R-:W-:-:S04]  /*6060*/  PRMT R5, R8, 0x3340, R5 ;  /* 0x0000334008057816 */ /* 0x008fc80000000005 */
[----:B------:R-:W-:-:S05]  /*6070*/  PRMT R5, R10, 0x5410, R5 ;  /* 0x000054100a057816 */ /* 0x000fca0000000005 */
[----:B------:R0:W-:Y:S02]  /*6080*/  STL [R12], R5 ;  /* 0x000000050c007387 */ /* 0x0001e40000100800 */
[----:B0-----:R-:W-:Y:S01]  /*6090*/  VIADD R12, R12, 0x4 ;  /* 0x000000040c0c7836 */ /* 0x001fe20000000000 */
[----:B------:R-:W-:Y:S06]  /*60a0*/  BRA.U UP1, `(.L_x_99) ;  /* 0xfffffffd01bc7547 */ /* 0x000fec000b83ffff */
.L_x_98:
[----:B------:R-:W-:Y:S05]  /*60b0*/  BRA.U !UP0, `(.L_x_97) ;  /* 0x00000001083c7547 */ /* 0x000fea000b800000 */
[----:B------:R-:W-:-:S04]  /*60c0*/  VIADD R6, R4, UR4 ;  /* 0x0000000404067c36 */ /* 0x000fc80008000000 */
[----:B------:R-:W-:-:S06]  /*60d0*/  IMAD.IADD R5, R1, 0x1, R6 ;  /* 0x0000000101057824 */ /* 0x000fcc00078e0206 */
[----:B------:R-:W2:Y:S01]  /*60e0*/  LDL.U8 R5, [R5+0x40] ;  /* 0x0000400005057983 */ /* 0x000ea20000100000 */
[----:B------:R-:W-:Y:S01]  /*60f0*/  IMAD.IADD R7, R1, 0x1, R4 ;  /* 0x0000000101077824 */ /* 0x000fe200078e0204 */
[----:B------:R-:W-:-:S04]  /*6100*/  UISETP.NE.AND UP0, UPT, UR16, 0x1, UPT ;  /* 0x000000011000788c */ /* 0x000fc8000bf05270 */
[----:B--2---:R0:W-:Y:S05]  /*6110*/  STL.U8 [R7+0x240], R5 ;  /* 0x0002400507007387 */ /* 0x0041ea0000100000 */
[----:B------:R-:W-:Y:S05]  /*6120*/  BRA.U !UP0, `(.L_x_97) ;  /* 0x0000000108207547 */ /* 0x000fea000b800000 */
[----:B------:R-:W-:-:S06]  /*6130*/  IADD3 R4, PT, PT, R1, 0x1, R6 ;  /* 0x0000000101047810 */ /* 0x000fcc0007ffe006 */
[----:B------:R-:W2:Y:S01]  /*6140*/  LDL.U8 R4, [R4+0x40] ;  /* 0x0000400004047983 */ /* 0x000ea20000100000 */
[----:B------:R-:W-:-:S03]  /*6150*/  UISETP.NE.AND UP0, UPT, UR16, 0x2, UPT ;  /* 0x000000021000788c */ /* 0x000fc6000bf05270 */
[----:B--2---:R1:W-:Y:S06]  /*6160*/  STL.U8 [R7+0x241], R4 ;  /* 0x0002410407007387 */ /* 0x0043ec0000100000 */
[----:B------:R-:W-:Y:S05]  /*6170*/  BRA.U !UP0, `(.L_x_97) ;  /* 0x00000001080c7547 */ /* 0x000fea000b800000 */
[----:B-1----:R-:W-:-:S06]  /*6180*/  IADD3 R4, PT, PT, R1, 0x2, R6 ;  /* 0x0000000201047810 */ /* 0x002fcc0007ffe006 */
[----:B------:R-:W2:Y:S04]  /*6190*/  LDL.U8 R4, [R4+0x40] ;  /* 0x0000400004047983 */ /* 0x000ea80000100000 */
[----:B--2---:R2:W-:Y:S02]  /*61a0*/  STL.U8 [R7+0x242], R4 ;  /* 0x0002420407007387 */ /* 0x0045e40000100000 */
.L_x_97:
[----:B------:R-:W-:-:S09]  /*61b0*/  UISETP.GT.U32.AND UP0, UPT, UR13, 0x3f, UPT ;  /* 0x0000003f0d00788c */ /* 0x000fd2000bf04070 */
[----:B------:R-:W-:Y:S05]  /*61c0*/  BRA.U UP0, `(.L_x_100) ;  /* 0x0000000500147547 */ /* 0x000fea000b800000 */
[----:B------:R-:W-:Y:S02]  /*61d0*/  UISETP.GT.U32.AND UP1, UPT, UR13, 0x30, UPT ;  /* 0x000000300d00788c */ /* 0x000fe4000bf24070 */
[----:B------:R-:W-:Y:S02]  /*61e0*/  UIADD3 UR10, UPT, UPT, -UR9, 0x40, URZ ;  /* 0x00000040090a7890 */ /* 0x000fe4000fffe1ff */
[----:B------:R-:W-:Y:S02]  /*61f0*/  UMOV UR8, UR9 ;  /* 0x0000000900087c82 */ /* 0x000fe40008000000 */
[----:B------:R-:W-:-:S04]  /*6200*/  ULOP3.LUT UR16, UR10, 0xf, URZ, 0xc0, !UPT ;  /* 0x0000000f0a107892 */ /* 0x000fc8000f8ec0ff */
[----:B------:R-:W-:Y:S01]  /*6210*/  UISETP.NE.AND UP0, UPT, UR16, URZ, UPT ;  /* 0x000000ff1000728c */ /* 0x000fe2000bf05270 */
[----:B------:R-:W-:Y:S10]  /*6220*/  BRA.U UP1, `(.L_x_101) ;  /* 0x0000000101687547 */ /* 0x000ff4000b800000 */
[----:B------:R-:W-:Y:S01]  /*6230*/  ULOP3.LUT UR13, UR10, 0x70, URZ, 0xc0, !UPT ;  /* 0x000000700a0d7892 */ /* 0x000fe2000f8ec0ff */
[----:B------:R-:W-:Y:S01]  /*6240*/  UMOV UR5, URZ ;  /* 0x000000ff00057c82 */ /* 0x000fe20008000000 */
[----:B------:R-:W-:-:S10]  /*6250*/  UMOV UR8, UR9 ;  /* 0x0000000900087c82 */ /* 0x000fd40008000000 */
.L_x_102:
[----:B0--3--:R-:W-:Y:S01]  /*6260*/  VIADD R5, R1, UR8 ;  /* 0x0000000801057c36 */ /* 0x009fe20008000000 */
[----:B------:R-:W-:Y:S01]  /*6270*/  UIADD3 UR5, UPT, UPT, UR5, 0x10, URZ ;  /* 0x0000001005057890 */ /* 0x000fe2000fffe0ff */
[----:B-12---:R-:W-:-:S03]  /*6280*/  IMAD.U32 R4, RZ, RZ, UR8 ;  /* 0x00000008ff047e24 */ /* 0x006fc6000f8e00ff */
[----:B------:R3:W-:Y:S01]  /*6290*/  STL.U8 [R5+0x240], RZ ;  /* 0x000240ff05007387 */ /* 0x0007e20000100000 */
[----:B------:R-:W-:Y:S01]  /*62a0*/  VIADD R4, R4, 0x10 ;  /* 0x0000001004047836 */ /* 0x000fe20000000000 */
[----:B------:R-:W-:Y:S02]  /*62b0*/  UISETP.NE.AND UP1, UPT, UR5, UR13, UPT ;  /* 0x0000000d0500728c */ /* 0x000fe4000bf25270 */
[----:B------:R3:W-:Y:S02]  /*62c0*/  STL.U8 [R5+0x241], RZ ;  /* 0x000241ff05007387 */ /* 0x0007e40000100000 */
[----:B------:R-:W-:Y:S02]  /*62d0*/  R2UR UR8, R4 ;  /* 0x00000000040872ca */ /* 0x000fe400000e0000 */
        /* <DEDUP_REMOVED lines=14> */
[----:B------:R-:W-:Y:S05]  /*63c0*/  BRA.U UP1, `(.L_x_102) ;  /* 0xfffffffd01a47547 */ /* 0x000fea000b83ffff */
.L_x_101:
[----:B------:R-:W-:Y:S05]  /*63d0*/  BRA.U !UP0, `(.L_x_100) ;  /* 0x0000000108907547 */ /* 0x000fea000b800000 */
[----:B------:R-:W-:Y:S02]  /*63e0*/  UISETP.GE.U32.AND UP0, UPT, UR16, 0x8, UPT ;  /* 0x000000081000788c */ /* 0x000fe4000bf06070 */
[----:B------:R-:W-:-:S04]  /*63f0*/  ULOP3.LUT UR5, UR10, 0x7, URZ, 0xc0, !UPT ;  /* 0x000000070a057892 */ /* 0x000fc8000f8ec0ff */
[----:B------:R-:W-:-:S03]  /*6400*/  UISETP.NE.AND UP1, UPT, UR5, URZ, UPT ;  /* 0x000000ff0500728c */ /* 0x000fc6000bf25270 */
[----:B------:R-:W-:Y:S08]  /*6410*/  BRA.U !UP0, `(.L_x_103) ;  /* 0x0000000108307547 */ /* 0x000ff0000b800000 */
[----:B0--3--:R-:W-:Y:S02]  /*6420*/  VIADD R5, R1, UR8 ;  /* 0x0000000801057c36 */ /* 0x009fe40008000000 */
[----:B-12---:R-:W-:-:S03]  /*6430*/  IMAD.U32 R4, RZ, RZ, UR8 ;  /* 0x00000008ff047e24 */ /* 0x006fc6000f8e00ff */
[----:B------:R4:W-:Y:S01]  /*6440*/  STL.U8 [R5+0x240], RZ ;  /* 0x000240ff05007387 */ /* 0x0009e20000100000 */
[----:B------:R-:W-:-:S03]  /*6450*/  VIADD R4, R4, 0x8 ;  /* 0x0000000804047836 */ /* 0x000fc60000000000 */
[----:B------:R4:W-:Y:S02]  /*6460*/  STL.U8 [R5+0x241], RZ ;  /* 0x000241ff05007387 */ /* 0x0009e40000100000 */
[----:B------:R-:W-:Y:S02]  /*6470*/  R2UR UR8, R4 ;  /* 0x00000000040872ca */ /* 0x000fe400000e0000 */
[----:B------:R4:W-:Y:S04]  /*6480*/  STL.U8 [R5+0x242], RZ ;  /* 0x000242ff05007387 */ /* 0x0009e80000100000 */
[----:B------:R4:W-:Y:S04]  /*6490*/  STL.U8 [R5+0x243], RZ ;  /* 0x000243ff05007387 */ /* 0x0009e80000100000 */
[----:B------:R4:W-:Y:S04]  /*64a0*/  STL.U8 [R5+0x244], RZ ;  /* 0x000244ff05007387 */ /* 0x0009e80000100000 */
[----:B------:R4:W-:Y:S04]  /*64b0*/  STL.U8 [R5+0x245], RZ ;  /* 0x000245ff05007387 */ /* 0x0009e80000100000 */
[----:B------:R4:W-:Y:S04]  /*64c0*/  STL.U8 [R5+0x246], RZ ;  /* 0x000246ff05007387 */ /* 0x0009e80000100000 */
[----:B------:R4:W-:Y:S02]  /*64d0*/  STL.U8 [R5+0x247], RZ ;  /* 0x000247ff05007387 */ /* 0x0009e40000100000 */
.L_x_103:
[----:B------:R-:W-:Y:S05]  /*64e0*/  BRA.U !UP1, `(.L_x_100) ;  /* 0x00000001094c7547 */ /* 0x000fea000b800000 */
[----:B------:R-:W-:Y:S02]  /*64f0*/  UISETP.GE.U32.AND UP0, UPT, UR5, 0x4, UPT ;  /* 0x000000040500788c */ /* 0x000fe4000bf06070 */
[----:B------:R-:W-:-:S04]  /*6500*/  ULOP3.LUT UR10, UR10, 0x3, URZ, 0xc0, !UPT ;  /* 0x000000030a0a7892 */ /* 0x000fc8000f8ec0ff */
[----:B------:R-:W-:-:S13]  /*6510*/  PLOP3.LUT P0, PT, PT, PT, UP0, 0x80, 0x8 ;  /* 0x000000000008781c */ /* 0x000fda0003f0f008 */
[----:B-12---:R-:W-:Y:S01]  /*6520*/  @P0 VIADD R4, R1, UR8 ;  /* 0x0000000801040c36 */ /* 0x006fe20008000000 */
[----:B------:R-:W-:Y:S02]  /*6530*/  @UP0 UIADD3 UR8, UPT, UPT, UR8, 0x4, URZ ;  /* 0x0000000408080890 */ /* 0x000fe4000fffe0ff */
[----:B------:R-:W-:Y:S02]  /*6540*/  UISETP.NE.AND UP0, UPT, UR10, URZ, UPT ;  /* 0x000000ff0a00728c */ /* 0x000fe4000bf05270 */
[----:B------:R1:W-:Y:S04]  /*6550*/  @P0 STL.U8 [R4+0x240], RZ ;  /* 0x000240ff04000387 */ /* 0x0003e80000100000 */
[----:B------:R1:W-:Y:S04]  /*6560*/  @P0 STL.U8 [R4+0x241], RZ ;  /* 0x000241ff04000387 */ /* 0x0003e80000100000 */
[----:B------:R1:W-:Y:S04]  /*6570*/  @P0 STL.U8 [R4+0x242], RZ ;  /* 0x000242ff04000387 */ /* 0x0003e80000100000 */
[----:B------:R1:W-:Y:S01]  /*6580*/  @P0 STL.U8 [R4+0x243], RZ ;  /* 0x000243ff04000387 */ /* 0x0003e20000100000 */
[----:B------:R-:W-:Y:S05]  /*6590*/  BRA.U !UP0, `(.L_x_100) ;  /* 0x0000000108207547 */ /* 0x000fea000b800000 */
[----:B-1----:R-:W-:Y:S01]  /*65a0*/  VIADD R4, R1, UR8 ;  /* 0x0000000801047c36 */ /* 0x002fe20008000000 */
[----:B------:R-:W-:-:S04]  /*65b0*/  UISETP.NE.AND UP0, UPT, UR10, 0x1, UPT ;  /* 0x000000010a00788c */ /* 0x000fc8000bf05270 */
[----:B------:R1:W-:Y:S05]  /*65c0*/  STL.U8 [R4+0x240], RZ ;  /* 0x000240ff04007387 */ /* 0x0003ea0000100000 */
[----:B------:R-:W-:Y:S05]  /*65d0*/  BRA.U !UP0, `(.L_x_100) ;  /* 0x0000000108107547 */ /* 0x000fea000b800000 */
[----:B------:R-:W-:Y:S01]  /*65e0*/  UISETP.NE.AND UP0, UPT, UR10, 0x2, UPT ;  /* 0x000000020a00788c */ /* 0x000fe2000bf05270 */
[----:B------:R2:W-:Y:S05]  /*65f0*/  STL.U8 [R4+0x241], RZ ;  /* 0x000241ff04007387 */ /* 0x0005ea0000100000 */
[----:B------:R-:W-:-:S13]  /*6600*/  PLOP3.LUT P0, PT, PT, PT, UP0, 0x80, 0x8 ;  /* 0x000000000008781c */ /* 0x000fda0003f0f008 */
[----:B------:R2:W-:Y:S02]  /*6610*/  @P0 STL.U8 [R4+0x242], RZ ;  /* 0x000242ff04000387 */ /* 0x0005e40000100000 */
.L_x_100:
[----:B------:R-:W1:Y:S01]  /*6620*/  LDL.128 R12, [R1+0x240] ;  /* 0x00024000010c7983 */ /* 0x000e620000100c00 */
[----:B------:R-:W5:Y:S03]  /*6630*/  LDCU.128 UR16, c[0x3][URZ] ;  /* 0x00c00000ff1077ac */ /* 0x000f660008000c00 */
[----:B------:R-:W5:Y:S01]  /*6640*/  LDL.128 R8, [R1+0x250] ;  /* 0x0002500001087983 */ /* 0x000f620000100c00 */
[C---:B-12---:R-:W-:Y:S02]  /*6650*/  PRMT R4, R14.reuse, 0x7772, RZ ;  /* 0x000077720e047816 */ /* 0x046fe400000000ff */
[C---:B0--34-:R-:W-:Y:S02]  /*6660*/  PRMT R5, R14.reuse, 0x7771, RZ ;  /* 0x000077710e057816 */ /* 0x059fe400000000ff */
[----:B------:R-:W-:Y:S01]  /*6670*/  PRMT R6, R14, 0x7770, RZ ;  /* 0x000077700e067816 */ /* 0x000fe200000000ff */
[----:B------:R-:W-:Y:S01]  /*6680*/  IMAD.U32 R17, R4, 0x10000, RZ ;  /* 0x0001000004117824 */ /* 0x000fe200078e00ff */
[----:B------:R-:W-:-:S02]  /*6690*/  PRMT R14, R14, 0x7773, RZ ;  /* 0x000077730e0e7816 */ /* 0x000fc400000000ff */
[----:B------:R-:W-:Y:S02]  /*66a0*/  PRMT R16, R6, 0x6540, R5 ;  /* 0x0000654006107816 */ /* 0x000fe40000000005 */
[C---:B------:R-:W-:Y:S02]  /*66b0*/  PRMT R6, R13.reuse, 0x7771, RZ ;  /* 0x000077710d067816 */ /* 0x040fe400000000ff */
[----:B------:R-:W-:Y:S02]  /*66c0*/  PRMT R7, R13, 0x7770, RZ ;  /* 0x000077700d077816 */ /* 0x000fe400000000ff */
[----:B------:R-:W-:Y:S01]  /*66d0*/  LOP3.LUT R16, R16, 0xff0000, R17, 0xf8, !PT ;  /* 0x00ff000010107812 */ /* 0x000fe200078ef811 */
[----:B------:R-:W-:Y:S01]  /*66e0*/  IMAD.SHL.U32 R17, R14, 0x1000000, RZ ;  /* 0x010000000e117824 */ /* 0x000fe200078e00ff */
[C---:B------:R-:W-:Y:S02]  /*66f0*/  PRMT R18, R15.reuse, 0x7770, RZ ;  /* 0x000077700f127816 */ /* 0x040fe400000000ff */
[----:B------:R-:W-:-:S02]  /*6700*/  PRMT R5, R15, 0x7771, RZ ;  /* 0x000077710f057816 */ /* 0x000fc400000000ff */
[----:B------:R-:W-:Y:S02]  /*6710*/  PRMT R4, R7, 0x6540, R6 ;  /* 0x0000654007047816 */ /* 0x000fe40000000006 */
[----:B------:R-:W-:Y:S02]  /*6720*/  PRMT R6, R13, 0x7772, RZ ;  /* 0x000077720d067816 */ /* 0x000fe400000000ff */
[----:B------:R-:W-:Y:S02]  /*6730*/  PRMT R5, R18, 0x6540, R5 ;  /* 0x0000654012057816 */ /* 0x000fe40000000005 */
[----:B------:R-:W-:Y:S01]  /*6740*/  LOP3.LUT R14, R16, R17, RZ, 0xfc, !PT ;  /* 0x00000011100e7212 */ /* 0x000fe200078efcff */
[----:B------:R-:W-:Y:S01]  /*6750*/  IMAD.U32 R7, R6, 0x10000, RZ ;  /* 0x0001000006077824 */ /* 0x000fe200078e00ff */
[----:B------:R-:W2:Y:S01]  /*6760*/  LDL.128 R16, [R1+0x260] ;  /* 0x0002600001107983 */ /* 0x000ea20000100c00 */
[----:B------:R-:W-:Y:S02]  /*6770*/  PRMT R28, R15, 0x7772, RZ ;  /* 0x000077720f1c7816 */ /* 0x000fe400000000ff */
[----:B------:R-:W-:-:S02]  /*6780*/  PRMT R13, R13, 0x7773, RZ ;  /* 0x000077730d0d7816 */ /* 0x000fc400000000ff */
[----:B------:R-:W-:Y:S01]  /*6790*/  LOP3.LUT R4, R4, 0xff0000, R7, 0xf8, !PT ;  /* 0x00ff000004047812 */ /* 0x000fe200078ef807 */
[----:B------:R-:W-:Y:S02]  /*67a0*/  IMAD.U32 R28, R28, 0x10000, RZ ;  /* 0x000100001c1c7824 */ /* 0x000fe400078e00ff */
[----:B------:R-:W-:-:S03]  /*67b0*/  IMAD.SHL.U32 R13, R13, 0x1000000, RZ ;  /* 0x010000000d0d7824 */ /* 0x000fc600078e00ff */
[----:B------:R-:W-:Y:S02]  /*67c0*/  LOP3.LUT R28, R5, 0xff0000, R28, 0xf8, !PT ;  /* 0x00ff0000051c7812 */ /* 0x000fe400078ef81c */
[----:B------:R-:W-:Y:S02]  /*67d0*/  LOP3.LUT R13, R4, R13, RZ, 0xfc, !PT ;  /* 0x0000000d040d7212 */ /* 0x000fe400078efcff */
[----:B------:R-:W3:Y:S01]  /*67e0*/  LDL.128 R4, [R1+0x270] ;  /* 0x0002700001047983 */ /* 0x000ee20000100c00 */
[----:B------:R-:W-:-:S05]  /*67f0*/  PRMT R15, R15, 0x7773, RZ ;  /* 0x000077730f0f7816 */ /* 0x000fca00000000ff */
[----:B------:R-:W-:Y:S01]  /*6800*/  IMAD.SHL.U32 R15, R15, 0x1000000, RZ ;  /* 0x010000000f0f7824 */ /* 0x000fe200078e00ff */
[----:B-----5:R-:W-:-:S04]  /*6810*/  PRMT R29, R10, 0x7770, RZ ;  /* 0x000077700a1d7816 */ /* 0x020fc800000000ff */
[----:B------:R-:W-:Y:S02]  /*6820*/  LOP3.LUT R15, R28, R15, RZ, 0xfc, !PT ;  /* 0x0000000f1c0f7212 */ /* 0x000fe400078efcff */
[----:B------:R-:W-:-:S04]  /*6830*/  PRMT R28, R10, 0x7771, RZ ;  /* 0x000077710a1c7816 */ /* 0x000fc800000000ff */
[----:B------:R-:W-:Y:S02]  /*6840*/  PRMT R29, R29, 0x6540, R28 ;  /* 0x000065401d1d7816 */ /* 0x000fe4000000001c */
[----:B------:R-:W-:-:S05]  /*6850*/  PRMT R28, R10, 0x7772, RZ ;  /* 0x000077720a1c7816 */ /* 0x000fca00000000ff */
[----:B------:R-:W-:Y:S01]  /*6860*/  IMAD.U32 R28, R28, 0x10000, RZ ;  /* 0x000100001c1c7824 */ /* 0x000fe200078e00ff */
[----:B------:R0:W-:Y:S04]  /*6870*/  STL.128 [R1], R12 ;  /* 0x0000000c01007387 */ /* 0x0001e80000100c00 */
[----:B------:R-:W-:Y:S02]  /*6880*/  LOP3.LUT R28, R29, 0xff0000, R28, 0xf8, !PT ;  /* 0x00ff00001d1c7812 */ /* 0x000fe400078ef81c */
[C---:B------:R-:W-:Y:S02]  /*6890*/  PRMT R29, R9.reuse, 0x7771, RZ ;  /* 0x00007771091d7816 */ /* 0x040fe400000000ff */
[----:B0-----:R-:W-:-:S04]  /*68a0*/  PRMT R12, R9, 0x7770, RZ ;  /* 0x00007770090c7816 */ /* 0x001fc800000000ff */
[----:B------:R-:W-:Y:S02]  /*68b0*/  PRMT R12, R12, 0x6540, R29 ;  /* 0x000065400c0c7816 */ /* 0x000fe4000000001d */
[----:B------:R-:W-:-:S05]  /*68c0*/  PRMT R29, R9, 0x7772, RZ ;  /* 0x00007772091d7816 */ /* 0x000fca00000000ff */
[----:B------:R-:W-:Y:S01]  /*68d0*/  IMAD.U32 R13, R29, 0x10000, RZ ;  /* 0x000100001d0d7824 */ /* 0x000fe200078e00ff */
[----:B------:R-:W-:-:S04]  /*68e0*/  PRMT R15, R11, 0x7770, RZ ;  /* 0x000077700b0f7816 */ /* 0x000fc800000000ff */
[----:B------:R-:W-:Y:S02]  /*68f0*/  LOP3.LUT R13, R12, 0xff0000, R13, 0xf8, !PT ;  /* 0x00ff00000c0d7812 */ /* 0x000fe400078ef80d */
[----:B------:R-:W-:-:S04]  /*6900*/  PRMT R12, R11, 0x7771, RZ ;  /* 0x000077710b0c7816 */ /* 0x000fc800000000ff */
[----:B------:R-:W-:Y:S02]  /*6910*/  PRMT R12, R15, 0x6540, R12 ;  /* 0x000065400f0c7816 */ /* 0x000fe4000000000c */
[----:B------:R-:W-:Y:S02]  /*6920*/  PRMT R15, R11, 0x7772, RZ ;  /* 0x000077720b0f7816 */ /* 0x000fe400000000ff */
[----:B------:R-:W-:Y:S02]  /*6930*/  PRMT R10, R10, 0x7773, RZ ;  /* 0x000077730a0a7816 */ /* 0x000fe400000000ff */
[----:B------:R-:W-:Y:S01]  /*6940*/  PRMT R9, R9, 0x7773, RZ ;  /* 0x0000777309097816 */ /* 0x000fe200000000ff */
[----:B------:R-:W-:Y:S01]  /*6950*/  IMAD.U32 R15, R15, 0x10000, RZ ;  /* 0x000100000f0f7824 */ /* 0x000fe200078e00ff */
[----:B------:R-:W-:-:S03]  /*6960*/  PRMT R11, R11, 0x7773, RZ ;  /* 0x000077730b0b7816 */ /* 0x000fc600000000ff */
[----:B------:R-:W-:Y:S01]  /*6970*/  IMAD.SHL.U32 R14, R9, 0x1000000, RZ ;  /* 0x01000000090e7824 */ /* 0x000fe200078e00ff */
[----:B------:R-:W-:Y:S01]  /*6980*/  LOP3.LUT R12, R12, 0xff0000, R15, 0xf8, !PT ;  /* 0x00ff00000c0c7812 */ /* 0x000fe200078ef80f */
[----:B------:R-:W-:Y:S02]  /*6990*/  IMAD.SHL.U32 R15, R10, 0x1000000, RZ ;  /* 0x010000000a0f7824 */ /* 0x000fe400078e00ff */
[----:B------:R-:W-:Y:S01]  /*69a0*/  IMAD.SHL.U32 R11, R11, 0x1000000, RZ ;  /* 0x010000000b0b7824 */ /* 0x000fe200078e00ff */
[----:B------:R-:W-:Y:S02]  /*69b0*/  LOP3.LUT R9, R13, R14, RZ, 0xfc, !PT ;  /* 0x0000000e0d097212 */ /* 0x000fe400078efcff */
[----:B------:R-:W-:Y:S02]  /*69c0*/  LOP3.LUT R10, R28, R15, RZ, 0xfc, !PT ;  /* 0x0000000f1c0a7212 */ /* 0x000fe400078efcff */
[----:B------:R-:W-:-:S05]  /*69d0*/  LOP3.LUT R11, R12, R11, RZ, 0xfc, !PT ;  /* 0x0000000b0c0b7212 */ /* 0x000fca00078efcff */
[----:B------:R0:W-:Y:S01]  /*69e0*/  STL.128 [R1+0x10], R8 ;  /* 0x0000100801007387 */ /* 0x0001e20000100c00 */
[C---:B--2---:R-:W-:Y:S02]  /*69f0*/  PRMT R13, R18.reuse, 0x7771, RZ ;  /* 0x00007771120d7816 */ /* 0x044fe400000000ff */
[C---:B------:R-:W-:Y:S02]  /*6a00*/  PRMT R14, R18.reuse, 0x7770, RZ ;  /* 0x00007770120e7816 */ /* 0x040fe400000000ff */
[----:B------:R-:W-:Y:S02]  /*6a10*/  PRMT R12, R18, 0x7772, RZ ;  /* 0x00007772120c7816 */ /* 0x000fe400000000ff */
[----:B0-----:R-:W-:Y:S02]  /*6a20*/  PRMT R9, R17, 0x7772, RZ ;  /* 0x0000777211097816 */ /* 0x001fe400000000ff */
[----:B------:R-:W-:Y:S02]  /*6a30*/  PRMT R11, R19, 0x7772, RZ ;  /* 0x00007772130b7816 */ /* 0x000fe400000000ff */
[----:B------:R-:W-:-:S02]  /*6a40*/  PRMT R28, R14, 0x6540, R13 ;  /* 0x000065400e1c7816 */ /* 0x000fc4000000000d */
[C---:B------:R-:W-:Y:S02]  /*6a50*/  PRMT R14, R17.reuse, 0x7771, RZ ;  /* 0x00007771110e7816 */ /* 0x040fe400000000ff */
[----:B------:R-:W-:Y:S02]  /*6a60*/  PRMT R15, R17, 0x7770, RZ ;  /* 0x00007770110f7816 */ /* 0x000fe400000000ff */
[C---:B------:R-:W-:Y:S02]  /*6a70*/  PRMT R13, R19.reuse, 0x7771, RZ ;  /* 0x00007771130d7816 */ /* 0x040fe400000000ff */
[----:B------:R-:W-:Y:S01]  /*6a80*/  PRMT R8, R19, 0x7770, RZ ;  /* 0x0000777013087816 */ /* 0x000fe200000000ff */
[----:B------:R-:W-:Y:S01]  /*6a90*/  IMAD.U32 R29, R12, 0x10000, RZ ;  /* 0x000100000c1d7824 */ /* 0x000fe200078e00ff */
[----:B------:R-:W-:Y:S01]  /*6aa0*/  PRMT R12, R15, 0x6540, R14 ;  /* 0x000065400f0c7816 */ /* 0x000fe2000000000e */
[----:B------:R-:W-:Y:S01]  /*6ab0*/  IMAD.U32 R9, R9, 0x10000, RZ ;  /* 0x0001000009097824 */ /* 0x000fe200078e00ff */
[----:B------:R-:W-:Y:S01]  /*6ac0*/  PRMT R8, R8, 0x6540, R13 ;  /* 0x0000654008087816 */ /* 0x000fe2000000000d */
[----:B------:R-:W-:Y:S01]  /*6ad0*/  IMAD.U32 R11, R11, 0x10000, RZ ;  /* 0x000100000b0b7824 */ /* 0x000fe200078e00ff */
[----:B------:R-:W-:-:S02]  /*6ae0*/  PRMT R18, R18, 0x7773, RZ ;  /* 0x0000777312127816 */ /* 0x000fc400000000ff */
[----:B---3--:R-:W-:Y:S02]  /*6af0*/  PRMT R10, R6, 0x7772, RZ ;  /* 0x00007772060a7816 */ /* 0x008fe400000000ff */
[----:B------:R-:W-:Y:S02]  /*6b00*/  LOP3.LUT R9, R12, 0xff0000, R9, 0xf8, !PT ;  /* 0x00ff00000c097812 */ /* 0x000fe400078ef809 */
[----:B------:R-:W-:Y:S02]  /*6b10*/  LOP3.LUT R8, R8, 0xff0000, R11, 0xf8, !PT ;  /* 0x00ff000008087812 */ /* 0x000fe400078ef80b */
[C---:B------:R-:W-:Y:S02]  /*6b20*/  PRMT R11, R6.reuse, 0x7771, RZ ;  /* 0x00007771060b7816 */ /* 0x040fe400000000ff */
[----:B------:R-:W-:Y:S01]  /*6b30*/  PRMT R12, R6, 0x7770, RZ ;  /* 0x00007770060c7816 */ /* 0x000fe200000000ff */
[----:B------:R-:W-:Y:S01]  /*6b40*/  IMAD.U32 R10, R10, 0x10000, RZ ;  /* 0x000100000a0a7824 */ /* 0x000fe200078e00ff */
[----:B------:R-:W-:Y:S01]  /*6b50*/  LOP3.LUT R28, R28, 0xff0000, R29, 0xf8, !PT ;  /* 0x00ff00001c1c7812 */ /* 0x000fe200078ef81d */
[----:B------:R-:W-:Y:S01]  /*6b60*/  IMAD.SHL.U32 R13, R18, 0x1000000, RZ ;  /* 0x01000000120d7824 */ /* 0x000fe200078e00ff */
[----:B------:R-:W-:-:S02]  /*6b70*/  PRMT R11, R12, 0x6540, R11 ;  /* 0x000065400c0b7816 */ /* 0x000fc4000000000b */
[----:B------:R-:W-:Y:S02]  /*6b80*/  PRMT R12, R5, 0x7771, RZ ;  /* 0x00007771050c7816 */ /* 0x000fe400000000ff */
[----:B------:R-:W-:Y:S02]  /*6b90*/  LOP3.LUT R11, R11, 0xff0000, R10, 0xf8, !PT ;  /* 0x00ff00000b0b7812 */ /* 0x000fe400078ef80a */
[----:B------:R-:W-:Y:S02]  /*6ba0*/  LOP3.LUT R18, R28, R13, RZ, 0xfc, !PT ;  /* 0x0000000d1c127212 */ /* 0x000fe400078efcff */
[C---:B------:R-:W-:Y:S02]  /*6bb0*/  PRMT R13, R5.reuse, 0x7770, RZ ;  /* 0x00007770050d7816 */ /* 0x040fe400000000ff */
[----:B------:R-:W-:Y:S02]  /*6bc0*/  PRMT R10, R5, 0x7772, RZ ;  /* 0x00007772050a7816 */ /* 0x000fe400000000ff */
[----:B------:R-:W-:-:S02]  /*6bd0*/  PRMT R17, R17, 0x7773, RZ ;  /* 0x0000777311117816 */ /* 0x000fc400000000ff */
[----:B------:R-:W-:Y:S01]  /*6be0*/  PRMT R12, R13, 0x6540, R12 ;  /* 0x000065400d0c7816 */ /* 0x000fe2000000000c */
[----:B------:R-:W-:Y:S02]  /*6bf0*/  IMAD.U32 R13, R10, 0x10000, RZ ;  /* 0x000100000a0d7824 */ /* 0x000fe400078e00ff */
[----:B------:R-:W-:Y:S01]  /*6c00*/  IMAD.SHL.U32 R10, R17, 0x1000000, RZ ;  /* 0x01000000110a7824 */ /* 0x000fe200078e00ff */
[----:B------:R-:W-:Y:S02]  /*6c10*/  PRMT R19, R19, 0x7773, RZ ;  /* 0x0000777313137816 */ /* 0x000fe400000000ff */
[----:B------:R-:W-:Y:S02]  /*6c20*/  LOP3.LUT R12, R12, 0xff0000, R13, 0xf8, !PT ;  /* 0x00ff00000c0c7812 */ /* 0x000fe400078ef80d */
[----:B------:R-:W-:Y:S02]  /*6c30*/  LOP3.LUT R17, R9, R10, RZ, 0xfc, !PT ;  /* 0x0000000a09117212 */ /* 0x000fe400078efcff */
[----:B------:R-:W-:-:S02]  /*6c40*/  PRMT R9, R7, 0x7771, RZ ;  /* 0x0000777107097816 */ /* 0x000fc400000000ff */
[C---:B------:R-:W-:Y:S02]  /*6c50*/  PRMT R10, R7.reuse, 0x7770, RZ ;  /* 0x00007770070a7816 */ /* 0x040fe400000000ff */
[----:B------:R-:W-:Y:S02]  /*6c60*/  PRMT R13, R7, 0x7772, RZ ;  /* 0x00007772070d7816 */ /* 0x000fe400000000ff */
[----:B------:R-:W-:Y:S01]  /*6c70*/  PRMT R9, R10, 0x6540, R9 ;  /* 0x000065400a097816 */ /* 0x000fe20000000009 */
[----:B------:R-:W-:Y:S02]  /*6c80*/  IMAD.SHL.U32 R19, R19, 0x1000000, RZ ;  /* 0x0100000013137824 */ /* 0x000fe400078e00ff */
[----:B------:R-:W-:-:S03]  /*6c90*/  IMAD.U32 R10, R13, 0x10000, RZ ;  /* 0x000100000d0a7824 */ /* 0x000fc600078e00ff */
[----:B------:R-:W-:Y:S02]  /*6ca0*/  LOP3.LUT R19, R8, R19, RZ, 0xfc, !PT ;  /* 0x0000001308137212 */ /* 0x000fe400078efcff */
[----:B------:R-:W-:Y:S02]  /*6cb0*/  LOP3.LUT R13, R9, 0xff0000, R10, 0xf8, !PT ;  /* 0x00ff0000090d7812 */ /* 0x000fe400078ef80a */
[----:B------:R-:W0:Y:S08]  /*6cc0*/  LDC.U8 R10, c[0x3][0x22] ;  /* 0x00c00880ff0a7b82 */ /* 0x000e300000000000 */
[----:B------:R-:W1:Y:S01]  /*6cd0*/  LDC.64 R8, c[0x3][0x20] ;  /* 0x00c00800ff087b82 */ /* 0x000e620000000a00 */
[----:B------:R-:W-:-:S02]  /*6ce0*/  PRMT R14, R7, 0x7773, RZ ;  /* 0x00007773070e7816 */ /* 0x000fc400000000ff */
[----:B------:R-:W-:-:S03]  /*6cf0*/  PRMT R6, R6, 0x7773, RZ ;  /* 0x0000777306067816 */ /* 0x000fc600000000ff */
[----:B------:R-:W-:Y:S01]  /*6d00*/  IMAD.SHL.U32 R14, R14, 0x1000000, RZ ;  /* 0x010000000e0e7824 */ /* 0x000fe200078e00ff */
[----:B------:R-:W-:Y:S01]  /*6d10*/  PRMT R5, R5, 0x7773, RZ ;  /* 0x0000777305057816 */ /* 0x000fe200000000ff */
[----:B------:R-:W-:-:S03]  /*6d20*/  IMAD.SHL.U32 R6, R6, 0x1000000, RZ ;  /* 0x0100000006067824 */ /* 0x000fc600078e00ff */
[----:B------:R-:W-:Y:S01]  /*6d30*/  LOP3.LUT R7, R13, R14, RZ, 0xfc, !PT ;  /* 0x0000000e0d077212 */ /* 0x000fe200078efcff */
[----:B------:R-:W-:Y:S02]  /*6d40*/  IMAD.SHL.U32 R5, R5, 0x1000000, RZ ;  /* 0x0100000005057824 */ /* 0x000fe400078e00ff */
[----:B0-----:R-:W-:Y:S01]  /*6d50*/  IMAD R13, R10, 0x4, R1 ;  /* 0x000000040a0d7824 */ /* 0x001fe200078e0201 */
[----:B------:R-:W-:Y:S02]  /*6d60*/  LOP3.LUT R6, R11, R6, RZ, 0xfc, !PT ;  /* 0x000000060b067212 */ /* 0x000fe400078efcff */
[----:B------:R-:W-:Y:S02]  /*6d70*/  LOP3.LUT R5, R12, R5, RZ, 0xfc, !PT ;  /* 0x000000050c057212 */ /* 0x000fe400078efcff */
[----:B-1----:R-:W-:-:S05]  /*6d80*/  LOP3.LUT R10, R8, 0xff, RZ, 0xc0, !PT ;  /* 0x000000ff080a7812 */ /* 0x002fca00078ec0ff */
[--C-:B------:R-:W-:Y:S01]  /*6d90*/  IMAD R10, R10, 0x4, R1.reuse ;  /* 0x000000040a0a7824 */ /* 0x100fe200078e0201 */
[----:B------:R-:W-:Y:S04]  /*6da0*/  STL.128 [R1+0x20], R16 ;  /* 0x0000201001007387 */ /* 0x000fe80000100c00 */
[----:B------:R0:W-:Y:S04]  /*6db0*/  STL.128 [R1+0x30], R4 ;  /* 0x0000300401007387 */ /* 0x0001e80000100c00 */
[----:B------:R-:W2:Y:S01]  /*6dc0*/  LDL R10, [R10] ;  /* 0x000000000a0a7983 */ /* 0x000ea20000100800 */
[----:B------:R-:W-:Y:S01]  /*6dd0*/  LOP3.LUT R12, R9, 0xff, RZ, 0xc0, !PT ;  /* 0x000000ff090c7812 */ /* 0x000fe200078ec0ff */
[----:B------:R-:W1:Y:S02]  /*6de0*/  LDC.U8 R14, c[0x3][0x23] ;  /* 0x00c008c0ff0e7b82 */ /* 0x000e640000000000 */
[----:B------:R3:W4:Y:S02]  /*6df0*/  LDL R8, [R13] ;  /* 0x000000000d087983 */ /* 0x0007240000100800 */
[----:B------:R-:W-:-:S06]  /*6e00*/  IMAD R9, R12, 0x4, R1 ;  /* 0x000000040c097824 */ /* 0x000fcc00078e0201 */
[----:B------:R-:W5:Y:S01]  /*6e10*/  LDL R9, [R9] ;  /* 0x0000000009097983 */ /* 0x000f620000100800 */
[----:B------:R-:W3:Y:S08]  /*6e20*/  LDC.U8 R28, c[0x3][0x26] ;  /* 0x00c00980ff1c7b82 */ /* 0x000ef00000000000 */
[----:B------:R-:W3:Y:S01]  /*6e30*/  LDC.U8 R12, c[0x3][0x21] ;  /* 0x00c00840ff0c7b82 */ /* 0x000ee20000000000 */
[----:B-1----:R-:W-:-:S07]  /*6e40*/  IMAD R11, R14, 0x4, R1 ;  /* 0x000000040e0b7824 */ /* 0x002fce00078e0201 */
[----:B0-----:R-:W0:Y:S01]  /*6e50*/  LDC.64 R4, c[0x3][0x28] ;  /* 0x00c00a00ff047b82 */ /* 0x001e220000000a00 */
[----:B------:R-:W5:Y:S01]  /*6e60*/  LDL R11, [R11] ;  /* 0x000000000b0b7983 */ /* 0x000f620000100800 */
[----:B---3--:R-:W-:-:S06]  /*6e70*/  IMAD R6, R28, 0x4, R1 ;  /* 0x000000041c067824 */ /* 0x008fcc00078e0201 */
[----:B------:R-:W1:Y:S01]  /*6e80*/  LDC.U8 R16, c[0x3][0x27] ;  /* 0x00c009c0ff107b82 */ /* 0x000e620000000000 */
[----:B------:R-:W3:Y:S01]  /*6e90*/  LDL R6, [R6] ;  /* 0x0000000006067983 */ /* 0x000ee20000100800 */
[----:B------:R-:W-:-:S06]  /*6ea0*/  IMAD R7, R12, 0x4, R1 ;  /* 0x000000040c077824 */ /* 0x000fcc00078e0201 */
[----:B------:R-:W1:Y:S01]  /*6eb0*/  LDC.U8 R14, c[0x3][0x25] ;  /* 0x00c00940ff0e7b82 */ /* 0x000e620000000000 */
[----:B------:R-:W3:Y:S01]  /*6ec0*/  LDL R7, [R7] ;  /* 0x0000000007077983 */ /* 0x000ee20000100800 */
[----:B0-----:R-:W-:-:S05]  /*6ed0*/  LOP3.LUT R4, R4, 0xff, RZ, 0xc0, !PT ;  /* 0x000000ff04047812 */ /* 0x001fca00078ec0ff */
[--C-:B------:R-:W-:Y:S02]  /*6ee0*/  IMAD R4, R4, 0x4, R1.reuse ;  /* 0x0000000404047824 */ /* 0x100fe400078e0201 */
[----:B-1----:R-:W-:-:S04]  /*6ef0*/  IMAD R12, R16, 0x4, R1 ;  /* 0x00000004100c7824 */ /* 0x002fc800078e0201 */
[----:B------:R-:W3:Y:S04]  /*6f00*/  LDL R4, [R4] ;  /* 0x0000000004047983 */ /* 0x000ee80000100800 */
[----:B------:R-:W3:Y:S01]  /*6f10*/  LDL R12, [R12] ;  /* 0x000000000c0c7983 */ /* 0x000ee20000100800 */
[----:B------:R-:W-:Y:S01]  /*6f20*/  LOP3.LUT R16, R5, 0xff, RZ, 0xc0, !PT ;  /* 0x000000ff05107812 */ /* 0x000fe200078ec0ff */
[----:B------:R-:W-:-:S04]  /*6f30*/  IMAD R5, R14, 0x4, R1 ;  /* 0x000000040e057824 */ /* 0x000fc800078e0201 */
[--C-:B------:R-:W-:Y:S02]  /*6f40*/  IMAD R13, R16, 0x4, R1.reuse ;  /* 0x00000004100d7824 */ /* 0x100fe400078e0201 */
[----:B------:R-:W3:Y:S04]  /*6f50*/  LDL R5, [R5] ;  /* 0x0000000005057983 */ /* 0x000ee80000100800 */
[----:B------:R-:W3:Y:S01]  /*6f60*/  LDL R13, [R13] ;  /* 0x000000000d0d7983 */ /* 0x000ee20000100800 */
[----:B------:R-:W0:Y:S08]  /*6f70*/  LDC.U8 R16, c[0x3][0x2a] ;  /* 0x00c00a80ff107b82 */ /* 0x000e300000000000 */
[----:B------:R-:W1:Y:S01]  /*6f80*/  LDC.U8 R18, c[0x3][0x29] ;  /* 0x00c00a40ff127b82 */ /* 0x000e620000000000 */
[----:B0-----:R-:W-:-:S07]  /*6f90*/  IMAD R15, R16, 0x4, R1 ;  /* 0x00000004100f7824 */ /* 0x001fce00078e0201 */
[----:B------:R-:W0:Y:S01]  /*6fa0*/  LDC.U8 R16, c[0x3][0x2b] ;  /* 0x00c00ac0ff107b82 */ /* 0x000e220000000000 */
[----:B------:R-:W3:Y:S01]  /*6fb0*/  LDL R15, [R15] ;  /* 0x000000000f0f7983 */ /* 0x000ee20000100800 */
[----:B------:R-:W-:Y:S02]  /*6fc0*/  UIADD3 UR4, UPT, UPT, UR9, UR4, URZ ;  /* 0x0000000409047290 */ /* 0x000fe4000fffe0ff */
[----:B------:R-:W-:Y:S02]  /*6fd0*/  UIADD3 UR11, UPT, UPT, UR12, UR11, URZ ;  /* 0x0000000b0c0b7290 */ /* 0x000fe4000fffe0ff */
[----:B------:R-:W-:Y:S02]  /*6fe0*/  UISETP.NE.U32.AND UP0, UPT, UR6, URZ, UPT ;  /* 0x000000ff0600728c */ /* 0x000fe4000bf05070 */
[----:B------:R-:W-:Y:S02]  /*6ff0*/  UISETP.GE.U32.AND UP1, UPT, UR4, UR11, UPT ;  /* 0x0000000b0400728c */ /* 0x000fe4000bf26070 */
[----:B------:R-:W-:-:S04]  /*7000*/  UISETP.NE.AND.EX UP0, UPT, UR7, URZ, UPT, UP0 ;  /* 0x000000ff0700728c */ /* 0x000fc8000bf05300 */
[----:B------:R-:W-:-:S05]  /*7010*/  USEL UR5, URZ, 0x1, UP0 ;  /* 0x00000001ff057887 */ /* 0x000fca0008000000 */
[----:B------:R-:W-:Y:S01]  /*7020*/  @UP1 UIADD3 UR5, UPT, UPT, UR5, 0xa, URZ ;  /* 0x0000000a05051890 */ /* 0x000fe2000fffe0ff */
[----:B------:R-:W3:Y:S01]  /*7030*/  LDC.U8 R28, c[0x3][0x2f] ;  /* 0x00c00bc0ff1c7b82 */ /* 0x000ee20000000000 */
[----:B--2---:R-:W-:Y:S01]  /*7040*/  IADD3 R24, PT, PT, R21, R24, R10 ;  /* 0x0000001815187210 */ /* 0x004fe20007ffe00a */
[----:B-1----:R-:W-:-:S06]  /*7050*/  IMAD R10, R18, 0x4, R1 ;  /* 0x00000004120a7824 */ /* 0x002fcc00078e0201 */
[----:B------:R-:W1:Y:S01]  /*7060*/  LDC.U8 R18, c[0x3][0x2e] ;  /* 0x00c00b80ff127b82 */ /* 0x000e620000000000 */
[----:B----4-:R-:W-:Y:S01]  /*7070*/  IADD3 R8, PT, PT, R2, R25, R8 ;  /* 0x0000001902087210 */ /* 0x010fe20007ffe008 */
[----:B------:R-:W2:Y:S01]  /*7080*/  LDL R10, [R10] ;  /* 0x000000000a0a7983 */ /* 0x000ea20000100800 */
[----:B-----5:R-:W-:Y:S01]  /*7090*/  IADD3 R22, PT, PT, R3, R22, R9 ;  /* 0x0000001603167210 */ /* 0x020fe20007ffe009 */
[----:B0-----:R-:W-:-:S06]  /*70a0*/  IMAD R9, R16, 0x4, R1 ;  /* 0x0000000410097824 */ /* 0x001fcc00078e0201 */
[----:B------:R-:W4:Y:S01]  /*70b0*/  LDL R9, [R9] ;  /* 0x0000000009097983 */ /* 0x000f220000100800 */
[----:B-1----:R-:W-:Y:S01]  /*70c0*/  IMAD R18, R18, 0x4, R1 ;  /* 0x0000000412127824 */ /* 0x002fe200078e0201 */
[----:B------:R-:W-:-:S05]  /*70d0*/  LOP3.LUT R14, R8, UR7, RZ, 0x3c, !PT ;  /* 0x00000007080e7c12 */ /* 0x000fca000f8e3cff */
[----:B------:R-:W5:Y:S01]  /*70e0*/  LDL R18, [R18] ;  /* 0x0000000012127983 */ /* 0x000f620000100800 */
[----:B------:R-:W-:-:S05]  /*70f0*/  SHF.L.W.U32.HI R14, R14, 0x10, R14 ;  /* 0x000000100e0e7819 */ /* 0x000fca0000010e0e */
[----:B------:R-:W-:-:S05]  /*7100*/  VIADD R17, R14, UR17 ;  /* 0x000000110e117c36 */ /* 0x000fca0008000000 */
[----:B------:R-:W-:-:S04]  /*7110*/  LOP3.LUT R2, R2, R17, RZ, 0x3c, !PT ;  /* 0x0000001102027212 */ /* 0x000fc800078e3cff */
[----:B------:R-:W-:-:S04]  /*7120*/  SHF.L.W.U32.HI R2, R2, 0x14, R2 ;  /* 0x0000001402027819 */ /* 0x000fc80000010e02 */
[----:B------:R-:W-:Y:S02]  /*7130*/  IADD3 R11, PT, PT, R8, R2, R11 ;  /* 0x00000002080b7210 */ /* 0x000fe40007ffe00b */
[----:B------:R-:W-:Y:S02]  /*7140*/  LOP3.LUT R8, R24, UR6, RZ, 0x3c, !PT ;  /* 0x0000000618087c12 */ /* 0x000fe4000f8e3cff */
[----:B---3--:R-:W-:Y:S02]  /*7150*/  IADD3 R23, PT, PT, R20, R23, R6 ;  /* 0x0000001714177210 */ /* 0x008fe40007ffe006 */
[----:B------:R-:W-:Y:S02]  /*7160*/  SHF.L.W.U32.HI R8, R8, 0x10, R8 ;  /* 0x0000001008087819 */ /* 0x000fe40000010e08 */
[----:B------:R-:W-:Y:S02]  /*7170*/  LOP3.LUT R14, R14, R11, RZ, 0x3c, !PT ;  /* 0x0000000b0e0e7212 */ /* 0x000fe400078e3cff */
[----:B------:R-:W-:Y:S01]  /*7180*/  LOP3.LUT R19, R23, UR5, RZ, 0x3c, !PT ;  /* 0x0000000517137c12 */ /* 0x000fe2000f8e3cff */
[----:B------:R-:W-:Y:S01]  /*7190*/  VIADD R6, R8, UR16 ;  /* 0x0000001008067c36 */ /* 0x000fe20008000000 */
[----:B------:R-:W-:-:S02]  /*71a0*/  SHF.L.W.U32.HI R14, R14, 0x18, R14 ;  /* 0x000000180e0e7819 */ /* 0x000fc40000010e0e */
[----:B------:R-:W-:Y:S02]  /*71b0*/  SHF.L.W.U32.HI R19, R19, 0x10, R19 ;  /* 0x0000001013137819 */ /* 0x000fe40000010e13 */
[----:B------:R-:W-:Y:S01]  /*71c0*/  LOP3.LUT R16, R21, R6, RZ, 0x3c, !PT ;  /* 0x0000000615107212 */ /* 0x000fe200078e3cff */
[----:B------:R-:W-:Y:S02]  /*71d0*/  IMAD.IADD R21, R17, 0x1, R14 ;  /* 0x0000000111157824 */ /* 0x000fe400078e020e */
[----:B------:R-:W-:Y:S01]  /*71e0*/  VIADD R17, R19, UR19 ;  /* 0x0000001313117c36 */ /* 0x000fe20008000000 */
[----:B------:R-:W-:Y:S02]  /*71f0*/  SHF.L.W.U32.HI R16, R16, 0x14, R16 ;  /* 0x0000001410107819 */ /* 0x000fe40000010e10 */
[----:B------:R-:W-:Y:S02]  /*7200*/  LOP3.LUT R2, R2, R21, RZ, 0x3c, !PT ;  /* 0x0000001502027212 */ /* 0x000fe400078e3cff */
[----:B------:R-:W-:-:S02]  /*7210*/  IADD3 R7, PT, PT, R24, R16, R7 ;  /* 0x0000001018077210 */ /* 0x000fc40007ffe007 */
[----:B------:R-:W-:Y:S02]  /*7220*/  LOP3.LUT R24, R20, R17, RZ, 0x3c, !PT ;  /* 0x0000001114187212 */ /* 0x000fe400078e3cff */
[----:B------:R-:W-:Y:S02]  /*7230*/  SHF.L.W.U32.HI R20, R2, 0x19, R2 ;  /* 0x0000001902147819 */ /* 0x000fe40000010e02 */
[----:B------:R-:W-:Y:S02]  /*7240*/  SHF.L.W.U32.HI R2, R24, 0x14, R24 ;  /* 0x0000001418027819 */ /* 0x000fe40000010e18 */
[-C--:B------:R-:W-:Y:S02]  /*7250*/  LOP3.LUT R8, R8, R7.reuse, RZ, 0x3c, !PT ;  /* 0x0000000708087212 */ /* 0x080fe400078e3cff */
[----:B------:R-:W-:Y:S02]  /*7260*/  IADD3 R7, PT, PT, R20, R7, R4 ;  /* 0x0000000714077210 */ /* 0x000fe40007ffe004 */
[----:B------:R-:W-:-:S02]  /*7270*/  IADD3 R12, PT, PT, R23, R2, R12 ;  /* 0x00000002170c7210 */ /* 0x000fc40007ffe00c */
[----:B------:R-:W-:Y:S02]  /*7280*/  LOP3.LUT R4, R22, UR9, RZ, 0x3c, !PT ;  /* 0x0000000916047c12 */ /* 0x000fe4000f8e3cff */
[----:B------:R-:W-:Y:S02]  /*7290*/  LOP3.LUT R24, R19, R12, RZ, 0x3c, !PT ;  /* 0x0000000c13187212 */ /* 0x000fe400078e3cff */
[----:B------:R-:W-:Y:S02]  /*72a0*/  SHF.L.W.U32.HI R19, R4, 0x10, R4 ;  /* 0x0000001004137819 */ /* 0x000fe40000010e04 */
[----:B------:R-:W-:-:S03]  /*72b0*/  SHF.L.W.U32.HI R24, R24, 0x18, R24 ;  /* 0x0000001818187819 */ /* 0x000fc60000010e18 */
[----:B------:R-:W-:Y:S02]  /*72c0*/  VIADD R4, R19, UR18 ;  /* 0x0000001213047c36 */ /* 0x000fe40008000000 */
[----:B------:R-:W-:-:S03]  /*72d0*/  IMAD.IADD R17, R17, 0x1, R24 ;  /* 0x0000000111117824 */ /* 0x000fc600078e0218 */
[----:B------:R-:W-:Y:S02]  /*72e0*/  LOP3.LUT R3, R3, R4, RZ, 0x3c, !PT ;  /* 0x0000000403037212 */ /* 0x000fe400078e3cff */
[----:B------:R-:W-:Y:S02]  /*72f0*/  LOP3.LUT R23, R2, R17, RZ, 0x3c, !PT ;  /* 0x0000001102177212 */ /* 0x000fe400078e3cff */
[----:B------:R-:W-:-:S04]  /*7300*/  SHF.L.W.U32.HI R3, R3, 0x14, R3 ;  /* 0x0000001403037819 */ /* 0x000fc80000010e03 */
[----:B------:R-:W-:Y:S02]  /*7310*/  IADD3 R2, PT, PT, R22, R3, R5 ;  /* 0x0000000316027210 */ /* 0x000fe40007ffe005 */
[----:B------:R-:W-:Y:S01]  /*7320*/  SHF.L.W.U32.HI R22, R23, 0x19, R23 ;  /* 0x0000001917167819 */ /* 0x000fe20000010e17 */
[----:B------:R-:W-:Y:S01]  /*7330*/  IMAD R23, R28, 0x4, R1 ;  /* 0x000000041c177824 */ /* 0x000fe200078e0201 */
[-C--:B------:R-:W-:Y:S02]  /*7340*/  LOP3.LUT R19, R19, R2.reuse, RZ, 0x3c, !PT ;  /* 0x0000000213137212 */ /* 0x080fe400078e3cff */
[----:B------:R-:W-:Y:S02]  /*7350*/  IADD3 R13, PT, PT, R22, R2, R13 ;  /* 0x00000002160d7210 */ /* 0x000fe40007ffe00d */
[----:B------:R-:W0:Y:S01]  /*7360*/  LDC.U8 R2, c[0x3][0x2d] ;  /* 0x00c00b40ff027b82 */ /* 0x000e220000000000 */
[----:B------:R-:W3:Y:S01]  /*7370*/  LDL R23, [R23] ;  /* 0x0000000017177983 */ /* 0x000ee20000100800 */
[----:B0-----:R-:W-:-:S06]  /*7380*/  IMAD R5, R2, 0x4, R1 ;  /* 0x0000000402057824 */ /* 0x001fcc00078e0201 */
[----:B------:R-:W3:Y:S01]  /*7390*/  LDL R5, [R5] ;  /* 0x0000000005057983 */ /* 0x000ee20000100800 */
[----:B------:R-:W-:Y:S02]  /*73a0*/  SHF.L.W.U32.HI R19, R19, 0x18, R19 ;  /* 0x0000001813137819 */ /* 0x000fe40000010e13 */
[----:B------:R-:W-:-:S03]  /*73b0*/  LOP3.LUT R24, R24, R7, RZ, 0x3c, !PT ;  /* 0x0000000718187212 */ /* 0x000fc600078e3cff */
[----:B------:R-:W-:Y:S01]  /*73c0*/  IMAD.IADD R25, R4, 0x1, R19 ;  /* 0x0000000104197824 */ /* 0x000fe200078e0213 */
[----:B------:R-:W-:-:S04]  /*73d0*/  SHF.L.W.U32.HI R4, R24, 0x10, R24 ;  /* 0x0000001018047819 */ /* 0x000fc80000010e18 */
[----:B------:R-:W-:Y:S01]  /*73e0*/  LOP3.LUT R3, R3, R25, RZ, 0x3c, !PT ;  /* 0x0000001903037212 */ /* 0x000fe200078e3cff */
[----:B------:R-:W-:-:S03]  /*73f0*/  IMAD.IADD R25, R25, 0x1, R4 ;  /* 0x0000000119197824 */ /* 0x000fc600078e0204 */
[----:B------:R-:W-:Y:S02]  /*7400*/  SHF.L.W.U32.HI R24, R3, 0x19, R3 ;  /* 0x0000001903187819 */ /* 0x000fe40000010e03 */
[----:B------:R-:W-:Y:S02]  /*7410*/  SHF.L.W.U32.HI R3, R8, 0x18, R8 ;  /* 0x0000001808037819 */ /* 0x000fe40000010e08 */
[----:B------:R-:W-:Y:S02]  /*7420*/  LOP3.LUT R2, R20, R25, RZ, 0x3c, !PT ;  /* 0x0000001914027212 */ /* 0x000fe400078e3cff */
[----:B------:R-:W-:Y:S01]  /*7430*/  IADD3 R20, PT, PT, R24, R11, R15 ;  /* 0x0000000b18147210 */ /* 0x000fe20007ffe00f */
[----:B------:R-:W-:Y:S01]  /*7440*/  IMAD.IADD R15, R6, 0x1, R3 ;  /* 0x00000001060f7824 */ /* 0x000fe200078e0203 */
[----:B------:R-:W-:Y:S02]  /*7450*/  SHF.L.W.U32.HI R11, R2, 0x14, R2 ;  /* 0x00000014020b7819 */ /* 0x000fe40000010e02 */
[----:B------:R-:W-:-:S02]  /*7460*/  LOP3.LUT R6, R3, R20, RZ, 0x3c, !PT ;  /* 0x0000001403067212 */ /* 0x000fc400078e3cff */
[----:B------:R-:W0:Y:S02]  /*7470*/  LDC.64 R2, c[0x3][0x30] ;  /* 0x00c00c00ff027b82 */ /* 0x000e240000000a00 */
[----:B------:R-:W-:-:S05]  /*7480*/  SHF.L.W.U32.HI R6, R6, 0x10, R6 ;  /* 0x0000001006067819 */ /* 0x000fca0000010e06 */
[----:B------:R-:W-:-:S05]  /*7490*/  IMAD.IADD R17, R17, 0x1, R6 ;  /* 0x0000000111117824 */ /* 0x000fca00078e0206 */
[----:B------:R-:W-:Y:S02]  /*74a0*/  LOP3.LUT R8, R24, R17, RZ, 0x3c, !PT ;  /* 0x0000001118087212 */ /* 0x000fe400078e3cff */
[----:B------:R-:W-:Y:S02]  /*74b0*/  LOP3.LUT R16, R16, R15, RZ, 0x3c, !PT ;  /* 0x0000000f10107212 */ /* 0x000fe400078e3cff */
[----:B------:R-:W-:Y:S02]  /*74c0*/  SHF.L.W.U32.HI R8, R8, 0x14, R8 ;  /* 0x0000001408087819 */ /* 0x000fe40000010e08 */
[----:B0-----:R-:W-:Y:S02]  /*74d0*/  LOP3.LUT R2, R2, 0xff, RZ, 0xc0, !PT ;  /* 0x000000ff02027812 */ /* 0x001fe400078ec0ff */
[----:B------:R-:W-:Y:S01]  /*74e0*/  LOP3.LUT R14, R14, R13, RZ, 0x3c, !PT ;  /* 0x0000000d0e0e7212 */ /* 0x000fe200078e3cff */
[----:B------:R-:W0:Y:S01]  /*74f0*/  LDC.U8 R28, c[0x3][0x36] ;  /* 0x00c00d80ff1c7b82 */ /* 0x000e220000000000 */
[----:B--2---:R-:W-:Y:S01]  /*7500*/  IADD3 R7, PT, PT, R7, R11, R10 ;  /* 0x0000000b07077210 */ /* 0x004fe20007ffe00a */
[----:B------:R-:W-:-:S06]  /*7510*/  IMAD R10, R2, 0x4, R1 ;  /* 0x00000004020a7824 */ /* 0x000fcc00078e0201 */
[----:B------:R-:W1:Y:S01]  /*7520*/  LDC.U8 R2, c[0x3][0x31] ;  /* 0x00c00c40ff027b82 */ /* 0x000e620000000000 */
[----:B------:R-:W2:Y:S01]  /*7530*/  LDL R10, [R10] ;  /* 0x000000000a0a7983 */ /* 0x000ea20000100800 */
[----:B----4-:R-:W-:Y:S02]  /*7540*/  IADD3 R9, PT, PT, R20, R8, R9 ;  /* 0x0000000814097210 */ /* 0x010fe40007ffe009 */
[----:B------:R-:W-:Y:S02]  /*7550*/  LOP3.LUT R20, R3, 0xff, RZ, 0xc0, !PT ;  /* 0x000000ff03147812 */ /* 0x000fe400078ec0ff */
[----:B------:R-:W-:-:S04]  /*7560*/  SHF.L.W.U32.HI R3, R16, 0x19, R16 ;  /* 0x0000001910037819 */ /* 0x000fc80000010e10 */
[----:B-----5:R-:W-:Y:S01]  /*7570*/  IADD3 R18, PT, PT, R3, R12, R18 ;  /* 0x0000000c03127210 */ /* 0x020fe20007ffe012 */
[--C-:B------:R-:W-:Y:S02]  /*7580*/  IMAD R12, R20, 0x4, R1.reuse ;  /* 0x00000004140c7824 */ /* 0x100fe400078e0201 */
[----:B------:R-:W4:Y:S04]  /*7590*/  LDC.U8 R20, c[0x3][0x32] ;  /* 0x00c00c80ff147b82 */ /* 0x000f280000000000 */
[----:B------:R-:W5:Y:S01]  /*75a0*/  LDL R12, [R12] ;  /* 0x000000000c0c7983 */ /* 0x000f620000100800 */
[----:B-1----:R-:W-:-:S06]  /*75b0*/  IMAD R16, R2, 0x4, R1 ;  /* 0x0000000402107824 */ /* 0x002fcc00078e0201 */
[----:B------:R-:W5:Y:S01]  /*75c0*/  LDL R16, [R16] ;  /* 0x0000000010107983 */ /* 0x000f620000100800 */
[----:B----4-:R-:W-:-:S06]  /*75d0*/  IMAD R2, R20, 0x4, R1 ;  /* 0x0000000414027824 */ /* 0x010fcc00078e0201 */
[----:B------:R-:W4:Y:S01]  /*75e0*/  LDL R2, [R2] ;  /* 0x0000000002027983 */ /* 0x000f220000100800 */
[----:B------:R-:W-:Y:S02]  /*75f0*/  LOP3.LUT R19, R19, R18, RZ, 0x3c, !PT ;  /* 0x0000001213137212 */ /* 0x000fe400078e3cff */
[----:B------:R-:W-:Y:S02]  /*7600*/  SHF.L.W.U32.HI R20, R14, 0x10, R14 ;  /* 0x000000100e147819 */ /* 0x000fe40000010e0e */
[----:B------:R-:W-:-:S05]  /*7610*/  SHF.L.W.U32.HI R14, R19, 0x10, R19 ;  /* 0x00000010130e7819 */ /* 0x000fca0000010e13 */
[----:B------:R-:W-:-:S05]  /*7620*/  IMAD.IADD R24, R21, 0x1, R14 ;  /* 0x0000000115187824 */ /* 0x000fca00078e020e */
[----:B------:R-:W-:-:S04]  /*7630*/  LOP3.LUT R3, R3, R24, RZ, 0x3c, !PT ;  /* 0x0000001803037212 */ /* 0x000fc800078e3cff */
[----:B------:R-:W-:Y:S01]  /*7640*/  SHF.L.W.U32.HI R3, R3, 0x14, R3 ;  /* 0x0000001403037819 */ /* 0x000fe20000010e03 */
[----:B------:R-:W-:-:S05]  /*7650*/  IMAD.IADD R15, R15, 0x1, R20 ;  /* 0x000000010f0f7824 */ /* 0x000fca00078e0214 */
[----:B------:R-:W-:-:S04]  /*7660*/  LOP3.LUT R22, R22, R15, RZ, 0x3c, !PT ;  /* 0x0000000f16167212 */ /* 0x000fc800078e3cff */
[----:B------:R-:W-:Y:S02]  /*7670*/  SHF.L.W.U32.HI R22, R22, 0x14, R22 ;  /* 0x0000001416167819 */ /* 0x000fe40000010e16 */
[----:B---3--:R-:W-:Y:S02]  /*7680*/  IADD3 R23, PT, PT, R18, R3, R23 ;  /* 0x0000000312177210 */ /* 0x008fe40007ffe017 */
[----:B------:R-:W1:Y:S02]  /*7690*/  LDC.U8 R18, c[0x3][0x33] ;  /* 0x00c00cc0ff127b82 */ /* 0x000e640000000000 */
[----:B-1----:R-:W-:Y:S01]  /*76a0*/  IMAD R18, R18, 0x4, R1 ;  /* 0x0000000412127824 */ /* 0x002fe200078e0201 */
[----:B------:R-:W-:Y:S01]  /*76b0*/  IADD3 R5, PT, PT, R13, R22, R5 ;  /* 0x000000160d057210 */ /* 0x000fe20007ffe005 */
[----:B0-----:R-:W-:-:S04]  /*76c0*/  IMAD R13, R28, 0x4, R1 ;  /* 0x000000041c0d7824 */ /* 0x001fc800078e0201 */
[----:B------:R-:W3:Y:S04]  /*76d0*/  LDL R18, [R18] ;  /* 0x0000000012127983 */ /* 0x000ee80000100800 */
[----:B------:R-:W3:Y:S01]  /*76e0*/  LDL R13, [R13] ;  /* 0x000000000d0d7983 */ /* 0x000ee20000100800 */
[----:B------:R-:W-:Y:S02]  /*76f0*/  LOP3.LUT R14, R14, R23, RZ, 0x3c, !PT ;  /* 0x000000170e0e7212 */ /* 0x000fe400078e3cff */
[----:B------:R-:W-:Y:S02]  /*7700*/  LOP3.LUT R6, R6, R9, RZ, 0x3c, !PT ;  /* 0x0000000906067212 */ /* 0x000fe400078e3cff */
[----:B------:R-:W-:Y:S02]  /*7710*/  SHF.L.W.U32.HI R19, R14, 0x18, R14 ;  /* 0x000000180e137819 */ /* 0x000fe40000010e0e */
[----:B------:R-:W-:-:S03]  /*7720*/  SHF.L.W.U32.HI R6, R6, 0x18, R6 ;  /* 0x0000001806067819 */ /* 0x000fc60000010e06 */
[----:B------:R-:W-:Y:S02]  /*7730*/  IMAD.IADD R24, R24, 0x1, R19 ;  /* 0x0000000118187824 */ /* 0x000fe400078e0213 */
[----:B------:R-:W-:-:S03]  /*7740*/  IMAD.IADD R17, R17, 0x1, R6 ;  /* 0x0000000111117824 */ /* 0x000fc600078e0206 */
[----:B------:R-:W-:Y:S02]  /*7750*/  LOP3.LUT R3, R3, R24, RZ, 0x3c, !PT ;  /* 0x0000001803037212 */ /* 0x000fe400078e3cff */
[----:B------:R-:W-:Y:S02]  /*7760*/  LOP3.LUT R14, R8, R17, RZ, 0x3c, !PT ;  /* 0x00000011080e7212 */ /* 0x000fe400078e3cff */
[----:B------:R-:W-:Y:S02]  /*7770*/  SHF.L.W.U32.HI R3, R3, 0x19, R3 ;  /* 0x0000001903037819 */ /* 0x000fe40000010e03 */
[-C--:B------:R-:W-:Y:S02]  /*7780*/  LOP3.LUT R8, R4, R7.reuse, RZ, 0x3c, !PT ;  /* 0x0000000704087212 */ /* 0x080fe400078e3cff */
[----:B------:R-:W-:Y:S02]  /*7790*/  SHF.L.W.U32.HI R4, R14, 0x19, R14 ;  /* 0x000000190e047819 */ /* 0x000fe40000010e0e */
[----:B------:R-:W-:Y:S01]  /*77a0*/  SHF.L.W.U32.HI R8, R8, 0x18, R8 ;  /* 0x0000001808087819 */ /* 0x000fe20000010e08 */
[----:B------:R-:W0:Y:S04]  /*77b0*/  LDC.U8 R14, c[0x3][0x37] ;  /* 0x00c00dc0ff0e7b82 */ /* 0x000e280000000000 */
[----:B------:R-:W-:Y:S01]  /*77c0*/  IMAD.IADD R28, R25, 0x1, R8 ;  /* 0x00000001191c7824 */ /* 0x000fe200078e0208 */
[----:B--2---:R-:W-:-:S02]  /*77d0*/  IADD3 R7, PT, PT, R3, R7, R10 ;  /* 0x0000000703077210 */ /* 0x004fc40007ffe00a */
[----:B------:R-:W-:-:S04]  /*77e0*/  LOP3.LUT R10, R20, R5, RZ, 0x3c, !PT ;  /* 0x00000005140a7212 */ /* 0x000fc800078e3cff */
[----:B------:R-:W-:-:S05]  /*77f0*/  SHF.L.W.U32.HI R10, R10, 0x18, R10 ;  /* 0x000000180a0a7819 */ /* 0x000fca0000010e0a */
[----:B------:R-:W-:Y:S01]  /*7800*/  IMAD.IADD R15, R15, 0x1, R10 ;  /* 0x000000010f0f7824 */ /* 0x000fe200078e020a */
[----:B-----5:R-:W-:Y:S02]  /*7810*/  IADD3 R12, PT, PT, R4, R5, R12 ;  /* 0x00000005040c7210 */ /* 0x020fe40007ffe00c */
[----:B------:R-:W-:Y:S02]  /*7820*/  LOP3.LUT R5, R6, R7, RZ, 0x3c, !PT ;  /* 0x0000000706057212 */ /* 0x000fe400078e3cff */
[----:B------:R-:W1:Y:S02]  /*7830*/  LDC.U8 R6, c[0x3][0x35] ;  /* 0x00c00d40ff067b82 */ /* 0x000e640000000000 */
[----:B------:R-:W-:Y:S02]  /*7840*/  SHF.L.W.U32.HI R5, R5, 0x10, R5 ;  /* 0x0000001005057819 */ /* 0x000fe40000010e05 */
[----:B------:R-:W-:-:S03]  /*7850*/  LOP3.LUT R22, R22, R15, RZ, 0x3c, !PT ;  /* 0x0000000f16167212 */ /* 0x000fc600078e3cff */
[----:B------:R-:W-:Y:S01]  /*7860*/  IMAD.IADD R20, R15, 0x1, R5 ;  /* 0x000000010f147824 */ /* 0x000fe200078e0205 */
[----:B------:R-:W-:-:S04]  /*7870*/  LOP3.LUT R15, R11, R28, RZ, 0x3c, !PT ;  /* 0x0000001c0b0f7212 */ /* 0x000fc800078e3cff */
[----:B------:R-:W-:Y:S02]  /*7880*/  LOP3.LUT R3, R3, R20, RZ, 0x3c, !PT ;  /* 0x0000001403037212 */ /* 0x000fe400078e3cff */
[----:B------:R-:W-:Y:S02]  /*7890*/  SHF.L.W.U32.HI R15, R15, 0x19, R15 ;  /* 0x000000190f0f7819 */ /* 0x000fe40000010e0f */
[----:B------:R-:W-:Y:S02]  /*78a0*/  SHF.L.W.U32.HI R11, R3, 0x14, R3 ;  /* 0x00000014030b7819 */ /* 0x000fe40000010e03 */
[----:B----4-:R-:W-:Y:S02]  /*78b0*/  IADD3 R9, PT, PT, R15, R9, R2 ;  /* 0x000000090f097210 */ /* 0x010fe40007ffe002 */
[----:B------:R-:W2:Y:S01]  /*78c0*/  LDC.64 R2, c[0x3][0x38] ;  /* 0x00c00e00ff027b82 */ /* 0x000ea20000000a00 */
[----:B------:R-:W-:Y:S01]  /*78d0*/  IADD3 R16, PT, PT, R7, R11, R16 ;  /* 0x0000000b07107210 */ /* 0x000fe20007ffe010 */
[----:B-1----:R-:W-:-:S02]  /*78e0*/  IMAD R7, R6, 0x4, R1 ;  /* 0x0000000406077824 */ /* 0x002fc400078e0201 */
[----:B0-----:R-:W-:-:S04]  /*78f0*/  IMAD R6, R14, 0x4, R1 ;  /* 0x000000040e067824 */ /* 0x001fc800078e0201 */
[----:B------:R-:W4:Y:S04]  /*7900*/  LDL R7, [R7] ;  /* 0x0000000007077983 */ /* 0x000f280000100800 */
[----:B------:R-:W5:Y:S01]  /*7910*/  LDL R6, [R6] ;  /* 0x0000000006067983 */ /* 0x000f620000100800 */
[----:B--2---:R-:W-:Y:S02]  /*7920*/  LOP3.LUT R2, R2, 0xff, RZ, 0xc0, !PT ;  /* 0x000000ff02027812 */ /* 0x004fe400078ec0ff */
[----:B------:R-:W-:-:S03]  /*7930*/  LOP3.LUT R14, R3, 0xff, RZ, 0xc0, !PT ;  /* 0x000000ff030e7812 */ /* 0x000fc600078ec0ff */
[--C-:B------:R-:W-:Y:S02]  /*7940*/  IMAD R3, R2, 0x4, R1.reuse ;  /* 0x0000000402037824 */ /* 0x100fe400078e0201 */
[----:B------:R-:W-:-:S04]  /*7950*/  IMAD R2, R14, 0x4, R1 ;  /* 0x000000040e027824 */ /* 0x000fc800078e0201 */
[----:B------:R-:W2:Y:S04]  /*7960*/  LDL R3, [R3] ;  /* 0x0000000003037983 */ /* 0x000ea80000100800 */
[----:B------:R-:W2:Y:S01]  /*7970*/  LDL R2, [R2] ;  /* 0x0000000002027983 */ /* 0x000ea20000100800 */
[----:B------:R-:W0:Y:S01]  /*7980*/  LDC.U8 R14, c[0x3][0x39] ;  /* 0x00c00e40ff0e7b82 */ /* 0x000e220000000000 */
[----:B------:R-:W-:-:S04]  /*7990*/  LOP3.LUT R10, R10, R9, RZ, 0x3c, !PT ;  /* 0x000000090a0a7212 */ /* 0x000fc800078e3cff */
[----:B------:R-:W-:-:S05]  /*79a0*/  SHF.L.W.U32.HI R21, R10, 0x10, R10 ;  /* 0x000000100a157819 */ /* 0x000fca0000010e0a */
[----:B------:R-:W-:Y:S01]  /*79b0*/  IMAD.IADD R24, R24, 0x1, R21 ;  /* 0x0000000118187824 */ /* 0x000fe200078e0215 */
[----:B------:R-:W-:-:S04]  /*79c0*/  SHF.L.W.U32.HI R22, R22, 0x19, R22 ;  /* 0x0000001916167819 */ /* 0x000fc80000010e16 */
[----:B------:R-:W-:-:S04]  /*79d0*/  LOP3.LUT R10, R15, R24, RZ, 0x3c, !PT ;  /* 0x000000180f0a7212 */ /* 0x000fc800078e3cff */
[----:B------:R-:W-:-:S04]  /*79e0*/  SHF.L.W.U32.HI R10, R10, 0x14, R10 ;  /* 0x000000140a0a7819 */ /* 0x000fc80000010e0a */
[----:B---3--:R-:W-:Y:S01]  /*79f0*/  IADD3 R18, PT, PT, R9, R10, R18 ;  /* 0x0000000a09127210 */ /* 0x008fe20007ffe012 */
[----:B0-----:R-:W-:Y:S01]  /*7a00*/  IMAD R9, R14, 0x4, R1 ;  /* 0x000000040e097824 */ /* 0x001fe200078e0201 */
[----:B------:R-:W-:Y:S01]  /*7a10*/  IADD3 R23, PT, PT, R22, R23, R13 ;  /* 0x0000001716177210 */ /* 0x000fe20007ffe00d */
[----:B------:R-:W0:Y:S04]  /*7a20*/  LDC.U8 R14, c[0x3][0x3e] ;  /* 0x00c00f80ff0e7b82 */ /* 0x000e280000000000 */
[----:B------:R-:W3:Y:S04]  /*7a30*/  LDL R9, [R9] ;  /* 0x0000000009097983 */ /* 0x000ee80000100800 */
[----:B------:R-:W1:Y:S01]  /*7a40*/  LDC.U8 R13, c[0x3][0x3a] ;  /* 0x00c00e80ff0d7b82 */ /* 0x000e620000000000 */
[----:B0-----:R-:W-:-:S06]  /*7a50*/  IMAD R14, R14, 0x4, R1 ;  /* 0x000000040e0e7824 */ /* 0x001fcc00078e0201 */
[----:B------:R-:W3:Y:S01]  /*7a60*/  LDL R14, [R14] ;  /* 0x000000000e0e7983 */ /* 0x000ee20000100800 */
[----:B-1----:R-:W-:-:S06]  /*7a70*/  IMAD R13, R13, 0x4, R1 ;  /* 0x000000040d0d7824 */ /* 0x002fcc00078e0201 */
        /* <DEDUP_REMOVED lines=10> */
[----:B------:R-:W-:-:S04]  /*7b20*/  LOP3.LUT R21, R21, R18, RZ, 0x3c, !PT ;  /* 0x0000001215157212 */ /* 0x000fc800078e3cff */
[----:B------:R-:W-:-:S05]  /*7b30*/  SHF.L.W.U32.HI R21, R21, 0x18, R21 ;  /* 0x0000001815157819 */ /* 0x000fca0000010e15 */
[----:B------:R-:W-:Y:S01]  /*7b40*/  IMAD.IADD R25, R24, 0x1, R21 ;  /* 0x0000000118197824 */ /* 0x000fe200078e0215 */
[----:B------:R-:W-:-:S04]  /*7b50*/  LOP3.LUT R5, R5, R16, RZ, 0x3c, !PT ;  /* 0x0000001005057212 */ /* 0x000fc800078e3cff */
[----:B------:R-:W-:-:S05]  /*7b60*/  SHF.L.W.U32.HI R5, R5, 0x18, R5 ;  /* 0x0000001805057819 */ /* 0x000fca0000010e05 */
[----:B------:R-:W-:-:S05]  /*7b70*/  IMAD.IADD R20, R20, 0x1, R5 ;  /* 0x0000000114147824 */ /* 0x000fca00078e0205 */
[----:B------:R-:W-:-:S04]  /*7b80*/  LOP3.LUT R11, R11, R20, RZ, 0x3c, !PT ;  /* 0x000000140b0b7212 */ /* 0x000fc800078e3cff */
[----:B------:R-:W-:Y:S02]  /*7b90*/  SHF.L.W.U32.HI R11, R11, 0x19, R11 ;  /* 0x000000190b0b7819 */ /* 0x000fe40000010e0b */
[----:B----4-:R-:W-:Y:S02]  /*7ba0*/  IADD3 R12, PT, PT, R12, R4, R7 ;  /* 0x000000040c0c7210 */ /* 0x010fe40007ffe007 */
[----:B------:R-:W-:-:S04]  /*7bb0*/  SHF.L.W.U32.HI R7, R22, 0x14, R22 ;  /* 0x0000001416077819 */ /* 0x000fc80000010e16 */
[----:B-----5:R-:W-:Y:S02]  /*7bc0*/  IADD3 R23, PT, PT, R23, R7, R6 ;  /* 0x0000000717177210 */ /* 0x020fe40007ffe006 */
[----:B------:R-:W0:Y:S02]  /*7bd0*/  LDC.U8 R6, c[0x3][0x3b] ;  /* 0x00c00ec0ff067b82 */ /* 0x000e240000000000 */
[----:B------:R-:W-:-:S04]  /*7be0*/  LOP3.LUT R8, R8, R23, RZ, 0x3c, !PT ;  /* 0x0000001708087212 */ /* 0x000fc800078e3cff */
[----:B------:R-:W-:Y:S02]  /*7bf0*/  SHF.L.W.U32.HI R8, R8, 0x18, R8 ;  /* 0x0000001808087819 */ /* 0x000fe40000010e08 */
[----:B------:R-:W-:-:S03]  /*7c00*/  LOP3.LUT R22, R10, R25, RZ, 0x3c, !PT ;  /* 0x000000190a167212 */ /* 0x000fc600078e3cff */
[----:B------:R-:W-:Y:S01]  /*7c10*/  IMAD.IADD R10, R17, 0x1, R8 ;  /* 0x00000001110a7824 */ /* 0x000fe200078e0208 */
[----:B------:R-:W-:-:S04]  /*7c20*/  SHF.L.W.U32.HI R17, R22, 0x19, R22 ;  /* 0x0000001916117819 */ /* 0x000fc80000010e16 */
[----:B------:R-:W-:Y:S02]  /*7c30*/  LOP3.LUT R7, R7, R10, RZ, 0x3c, !PT ;  /* 0x0000000a07077212 */ /* 0x000fe400078e3cff */
[----:B--2---:R-:W-:Y:S02]  /*7c40*/  IADD3 R16, PT, PT, R17, R16, R3 ;  /* 0x0000001011107210 */ /* 0x004fe40007ffe003 */
[----:B------:R-:W-:Y:S02]  /*7c50*/  SHF.L.W.U32.HI R3, R7, 0x19, R7 ;  /* 0x0000001907037819 */ /* 0x000fe40000010e07 */
[-C--:B------:R-:W-:Y:S02]  /*7c60*/  LOP3.LUT R15, R15, R12.reuse, RZ, 0x3c, !PT ;  /* 0x0000000c0f0f7212 */ /* 0x080fe400078e3cff */
[----:B------:R-:W-:Y:S01]  /*7c70*/  IADD3 R2, PT, PT, R3, R12, R2 ;  /* 0x0000000c03027210 */ /* 0x000fe20007ffe002 */
[----:B0-----:R-:W-:Y:S02]  /*7c80*/  IMAD R12, R6, 0x4, R1 ;  /* 0x00000004060c7824 */ /* 0x001fe400078e0201 */
[----:B------:R-:W0:Y:S08]  /*7c90*/  LDC.U8 R6, c[0x3][0x3d] ;  /* 0x00c00f40ff067b82 */ /* 0x000e300000000000 */
[----:B------:R-:W1:Y:S01]  /*7ca0*/  LDC.U8 R22, c[0x3][0x3f] ;  /* 0x00c00fc0ff167b82 */ /* 0x000e620000000000 */
[----:B------:R-:W-:Y:S01]  /*7cb0*/  SHF.L.W.U32.HI R24, R15, 0x18, R15 ;  /* 0x000000180f187819 */ /* 0x000fe20000010e0f */
[----:B------:R-:W2:Y:S01]  /*7cc0*/  LDL R12, [R12] ;  /* 0x000000000c0c7983 */ /* 0x000ea20000100800 */
[----:B------:R-:W-:-:S03]  /*7cd0*/  LOP3.LUT R8, R8, R16, RZ, 0x3c, !PT ;  /* 0x0000001008087212 */ /* 0x000fc600078e3cff */
[----:B------:R-:W-:Y:S01]  /*7ce0*/  IMAD.IADD R19, R19, 0x1, R24 ;  /* 0x0000000113137824 */ /* 0x000fe200078e0218 */
[----:B------:R-:W-:Y:S01]  /*7cf0*/  SHF.L.W.U32.HI R8, R8, 0x10, R8 ;  /* 0x0000001008087819 */ /* 0x000fe20000010e08 */
[----:B0-----:R-:W-:-:S03]  /*7d00*/  IMAD R29, R6, 0x4, R1 ;  /* 0x00000004061d7824 */ /* 0x001fc600078e0201 */
[----:B------:R-:W-:Y:S01]  /*7d10*/  LOP3.LUT R6, R4, R19, RZ, 0x3c, !PT ;  /* 0x0000001304067212 */ /* 0x000fe200078e3cff */
[----:B------:R-:W-:Y:S02]  /*7d20*/  IMAD.IADD R4, R19, 0x1, R8 ;  /* 0x0000000113047824 */ /* 0x000fe400078e0208 */
[----:B------:R-:W4:Y:S01]  /*7d30*/  LDL R29, [R29] ;  /* 0x000000001d1d7983 */ /* 0x000f220000100800 */
[----:B-1----:R-:W-:Y:S02]  /*7d40*/  IMAD R22, R22, 0x4, R1 ;  /* 0x0000000416167824 */ /* 0x002fe400078e0201 */
[----:B------:R-:W-:Y:S02]  /*7d50*/  LOP3.LUT R15, R17, R4, RZ, 0x3c, !PT ;  /* 0x00000004110f7212 */ /* 0x000fe400078e3cff */
[----:B------:R-:W-:Y:S02]  /*7d60*/  SHF.L.W.U32.HI R17, R6, 0x19, R6 ;  /* 0x0000001906117819 */ /* 0x000fe40000010e06 */
[----:B------:R-:W0:Y:S01]  /*7d70*/  LDC.64 R6, c[0x3][0x40] ;  /* 0x00c01000ff067b82 */ /* 0x000e220000000a00 */
[----:B------:R-:W5:Y:S01]  /*7d80*/  LDL R22, [R22] ;  /* 0x0000000016167983 */ /* 0x000f620000100800 */
[----:B------:R-:W-:-:S04]  /*7d90*/  SHF.L.W.U32.HI R15, R15, 0x14, R15 ;  /* 0x000000140f0f7819 */ /* 0x000fc80000010e0f */
[----:B---3--:R-:W-:Y:S02]  /*7da0*/  IADD3 R9, PT, PT, R16, R15, R9 ;  /* 0x0000000f10097210 */ /* 0x008fe40007ffe009 */
[----:B0-----:R-:W-:Y:S02]  /*7db0*/  LOP3.LUT R6, R6, 0xff, RZ, 0xc0, !PT ;  /* 0x000000ff06067812 */ /* 0x001fe400078ec0ff */
[----:B------:R-:W-:-:S03]  /*7dc0*/  LOP3.LUT R16, R7, 0xff, RZ, 0xc0, !PT ;  /* 0x000000ff07107812 */ /* 0x000fc600078ec0ff */
[--C-:B------:R-:W-:Y:S02]  /*7dd0*/  IMAD R6, R6, 0x4, R1.reuse ;  /* 0x0000000406067824 */ /* 0x100fe400078e0201 */
[----:B------:R-:W-:-:S04]  /*7de0*/  IMAD R7, R16, 0x4, R1 ;  /* 0x0000000410077824 */ /* 0x000fc800078e0201 */
[----:B------:R-:W3:Y:S04]  /*7df0*/  LDL R6, [R6] ;  /* 0x0000000006067983 */ /* 0x000ee80000100800 */
[----:B------:R-:W4:Y:S01]  /*7e00*/  LDL R7, [R7] ;  /* 0x0000000007077983 */ /* 0x000f220000100800 */
[----:B------:R-:W-:Y:S02]  /*7e10*/  IADD3 R23, PT, PT, R11, R23, R14 ;  /* 0x000000170b177210 */ /* 0x000fe40007ffe00e */
[----:B------:R-:W0:Y:S01]  /*7e20*/  LDC.U8 R14, c[0x3][0x41] ;  /* 0x00c01040ff0e7b82 */ /* 0x000e220000000000 */
[----:B------:R-:W-:-:S07]  /*7e30*/  IADD3 R13, PT, PT, R17, R18, R13 ;  /* 0x00000012110d7210 */ /* 0x000fce0007ffe00d */
[----:B------:R-:W1:Y:S01]  /*7e40*/  LDC.U8 R18, c[0x3][0x42] ;  /* 0x00c01080ff127b82 */ /* 0x000e620000000000 */
[----:B------:R-:W-:-:S04]  /*7e50*/  LOP3.LUT R5, R5, R13, RZ, 0x3c, !PT ;  /* 0x0000000d05057212 */ /* 0x000fc800078e3cff */
[----:B------:R-:W-:-:S05]  /*7e60*/  SHF.L.W.U32.HI R5, R5, 0x10, R5 ;  /* 0x0000001005057819 */ /* 0x000fca0000010e05 */
[----:B------:R-:W-:-:S05]  /*7e70*/  IMAD.IADD R10, R10, 0x1, R5 ;  /* 0x000000010a0a7824 */ /* 0x000fca00078e0205 */
[----:B------:R-:W-:Y:S01]  /*7e80*/  LOP3.LUT R16, R17, R10, RZ, 0x3c, !PT ;  /* 0x0000000a11107212 */ /* 0x000fe200078e3cff */
[--C-:B0-----:R-:W-:Y:S02]  /*7e90*/  IMAD R17, R14, 0x4, R1.reuse ;  /* 0x000000040e117824 */ /* 0x101fe400078e0201 */
[----:B------:R-:W0:Y:S04]  /*7ea0*/  LDC.U8 R14, c[0x3][0x43] ;  /* 0x00c010c0ff0e7b82 */ /* 0x000e280000000000 */
[----:B------:R-:W4:Y:S01]  /*7eb0*/  LDL R17, [R17] ;  /* 0x0000000011117983 */ /* 0x000f220000100800 */
[----:B-1----:R-:W-:-:S06]  /*7ec0*/  IMAD R19, R18, 0x4, R1 ;  /* 0x0000000412137824 */ /* 0x002fcc00078e0201 */
[----:B------:R-:W4:Y:S01]  /*7ed0*/  LDL R19, [R19] ;  /* 0x0000000013137983 */ /* 0x000f220000100800 */
[----:B0-----:R-:W-:-:S06]  /*7ee0*/  IMAD R18, R14, 0x4, R1 ;  /* 0x000000040e127824 */ /* 0x001fcc00078e0201 */
[----:B------:R-:W4:Y:S01]  /*7ef0*/  LDL R18, [R18] ;  /* 0x0000000012127983 */ /* 0x000f220000100800 */
[----:B------:R-:W-:-:S04]  /*7f00*/  LOP3.LUT R24, R24, R23, RZ, 0x3c, !PT ;  /* 0x0000001718187212 */ /* 0x000fc800078e3cff */
[----:B------:R-:W-:-:S05]  /*7f10*/  SHF.L.W.U32.HI R24, R24, 0x10, R24 ;  /* 0x0000001018187819 */ /* 0x000fca0000010e18 */
[----:B------:R-:W-:-:S05]  /*7f20*/  IMAD.IADD R28, R25, 0x1, R24 ;  /* 0x00000001191c7824 */ /* 0x000fca00078e0218 */
[----:B------:R-:W-:-:S04]  /*7f30*/  LOP3.LUT R11, R11, R28, RZ, 0x3c, !PT ;  /* 0x0000001c0b0b7212 */ /* 0x000fc800078e3cff */
[----:B------:R-:W-:Y:S02]  /*7f40*/  SHF.L.W.U32.HI R11, R11, 0x14, R11 ;  /* 0x000000140b0b7819 */ /* 0x000fe40000010e0b */
[----:B------:R-:W-:Y:S02]  /*7f50*/  SHF.L.W.U32.HI R16, R16, 0x14, R16 ;  /* 0x0000001410107819 */ /* 0x000fe40000010e10 */
[----:B------:R-:W-:-:S04]  /*7f60*/  LOP3.LUT R8, R8, R9, RZ, 0x3c, !PT ;  /* 0x0000000908087212 */ /* 0x000fc800078e3cff */
[----:B------:R-:W-:-:S05]  /*7f70*/  SHF.L.W.U32.HI R25, R8, 0x18, R8 ;  /* 0x0000001808197819 */ /* 0x000fca0000010e08 */
[----:B------:R-:W-:-:S05]  /*7f80*/  IMAD.IADD R4, R4, 0x1, R25 ;  /* 0x0000000104047824 */ /* 0x000fca00078e0219 */
[----:B------:R-:W-:-:S04]  /*7f90*/  LOP3.LUT R15, R15, R4, RZ, 0x3c, !PT ;  /* 0x000000040f0f7212 */ /* 0x000fc800078e3cff */
[----:B------:R-:W-:Y:S02]  /*7fa0*/  SHF.L.W.U32.HI R15, R15, 0x19, R15 ;  /* 0x000000190f0f7819 */ /* 0x000fe40000010e0f */
[----:B--2---:R-:W-:Y:S02]  /*7fb0*/  IADD3 R12, PT, PT, R13, R16, R12 ;  /* 0x000000100d0c7210 */ /* 0x004fe40007ffe00c */
[----:B------:R-:W-:Y:S02]  /*7fc0*/  LOP3.LUT R13, R21, R2, RZ, 0x3c, !PT ;  /* 0x00000002150d7212 */ /* 0x000fe400078e3cff */
[----:B------:R-:W-:Y:S02]  /*7fd0*/  LOP3.LUT R5, R5, R12, RZ, 0x3c, !PT ;  /* 0x0000000c05057212 */ /* 0x000fe400078e3cff */
[----:B------:R-:W-:Y:S02]  /*7fe0*/  SHF.L.W.U32.HI R13, R13, 0x10, R13 ;  /* 0x000000100d0d7819 */ /* 0x000fe40000010e0d */
[----:B-----5:R-:W-:-:S02]  /*7ff0*/  IADD3 R23, PT, PT, R23, R11, R22 ;  /* 0x0000000b17177210 */ /* 0x020fc40007ffe016 */
[----:B------:R-:W0:Y:S02]  /*8000*/  LDC.U8 R22, c[0x3][0x46] ;  /* 0x00c01180ff167b82 */ /* 0x000e240000000000 */
[----:B------:R-:W-:-:S04]  /*8010*/  LOP3.LUT R21, R24, R23, RZ, 0x3c, !PT ;  /* 0x0000001718157212 */ /* 0x000fc800078e3cff */
[----:B------:R-:W-:Y:S01]  /*8020*/  SHF.L.W.U32.HI R21, R21, 0x18, R21 ;  /* 0x0000001815157819 */ /* 0x000fe20000010e15 */
[----:B------:R-:W-:Y:S01]  /*8030*/  IMAD.IADD R20, R20, 0x1, R13 ;  /* 0x0000000114147824 */ /* 0x000fe200078e020d */
[----:B------:R-:W-:-:S03]  /*8040*/  SHF.L.W.U32.HI R5, R5, 0x18, R5 ;  /* 0x0000001805057819 */ /* 0x000fc60000010e05 */
[----:B------:R-:W-:Y:S01]  /*8050*/  IMAD.IADD R28, R28, 0x1, R21 ;  /* 0x000000011c1c7824 */ /* 0x000fe200078e0215 */
[----:B------:R-:W-:-:S04]  /*8060*/  LOP3.LUT R3, R3, R20, RZ, 0x3c, !PT ;  /* 0x0000001403037212 */ /* 0x000fc800078e3cff */
[----:B------:R-:W-:Y:S01]  /*8070*/  SHF.L.W.U32.HI R3, R3, 0x14, R3 ;  /* 0x0000001403037819 */ /* 0x000fe20000010e03 */
[----:B0-----:R-:W-:Y:S01]  /*8080*/  IMAD R14, R22, 0x4, R1 ;  /* 0x00000004160e7824 */ /* 0x001fe200078e0201 */
[----:B------:R-:W-:Y:S01]  /*8090*/  LOP3.LUT R22, R11, R28, RZ, 0x3c, !PT ;  /* 0x0000001c0b167212 */ /* 0x000fe200078e3cff */
[----:B------:R-:W-:-:S03]  /*80a0*/  IMAD.IADD R11, R10, 0x1, R5 ;  /* 0x000000010a0b7824 */ /* 0x000fc600078e0205 */
[----:B------:R-:W-:Y:S01]  /*80b0*/  SHF.L.W.U32.HI R10, R22, 0x19, R22 ;  /* 0x00000019160a7819 */ /* 0x000fe20000010e16 */
[----:B------:R-:W2:Y:S01]  /*80c0*/  LDL R14, [R14] ;  /* 0x000000000e0e7983 */ /* 0x000ea20000100800 */
[----:B------:R-:W-:Y:S02]  /*80d0*/  LOP3.LUT R22, R16, R11, RZ, 0x3c, !PT ;  /* 0x0000000b10167212 */ /* 0x000fe400078e3cff */
[----:B---3--:R-:W-:Y:S02]  /*80e0*/  IADD3 R16, PT, PT, R10, R9, R6 ;  /* 0x000000090a107210 */ /* 0x008fe40007ffe006 */
[----:B----4-:R-:W-:Y:S02]  /*80f0*/  IADD3 R2, PT, PT, R2, R3, R29 ;  /* 0x0000000302027210 */ /* 0x010fe40007ffe01d */
[----:B------:R-:W-:-:S04]  /*8100*/  SHF.L.W.U32.HI R6, R22, 0x19, R22 ;  /* 0x0000001916067819 */ /* 0x000fc80000010e16 */
[-C--:B------:R-:W-:Y:S02]  /*8110*/  IADD3 R22, PT, PT, R6, R2.reuse, R7 ;  /* 0x0000000206167210 */ /* 0x080fe40007ffe007 */
[----:B------:R-:W0:Y:S01]  /*8120*/  LDC.U8 R7, c[0x3][0x47] ;  /* 0x00c011c0ff077b82 */ /* 0x000e220000000000 */
[----:B------:R-:W-:-:S07]  /*8130*/  LOP3.LUT R24, R13, R2, RZ, 0x3c, !PT ;  /* 0x000000020d187212 */ /* 0x000fce00078e3cff */
[----:B------:R-:W1:Y:S01]  /*8140*/  LDC.U8 R2, c[0x3][0x45] ;  /* 0x00c01140ff027b82 */ /* 0x000e620000000000 */
[----:B0-----:R-:W-:Y:S01]  /*8150*/  IMAD R9, R7, 0x4, R1 ;  /* 0x0000000407097824 */ /* 0x001fe200078e0201 */
[----:B------:R-:W-:-:S05]  /*8160*/  SHF.L.W.U32.HI R7, R24, 0x18, R24 ;  /* 0x0000001818077819 */ /* 0x000fca0000010e18 */
[----:B------:R-:W3:Y:S01]  /*8170*/  LDL R9, [R9] ;  /* 0x0000000009097983 */ /* 0x000ee20000100800 */
[----:B------:R-:W-:Y:S02]  /*8180*/  IMAD.IADD R20, R20, 0x1, R7 ;  /* 0x0000000114147824 */ /* 0x000fe400078e0207 */
[----:B-1----:R-:W-:Y:S01]  /*8190*/  IMAD R2, R2, 0x4, R1 ;  /* 0x0000000402027824 */ /* 0x002fe200078e0201 */
[----:B------:R-:W-:Y:S02]  /*81a0*/  IADD3 R12, PT, PT, R15, R12, R19 ;  /* 0x0000000c0f0c7210 */ /* 0x000fe40007ffe013 */
[----:B------:R-:W-:Y:S02]  /*81b0*/  LOP3.LUT R8, R3, R20, RZ, 0x3c, !PT ;  /* 0x0000001403087212 */ /* 0x000fe400078e3cff */
[----:B------:R0:W4:Y:S01]  /*81c0*/  LDL R13, [R2] ;  /* 0x00000000020d7983 */ /* 0x0001220000100800 */
[----:B------:R-:W-:Y:S01]  /*81d0*/  LOP3.LUT R7, R7, R12, RZ, 0x3c, !PT ;  /* 0x0000000c07077212 */ /* 0x000fe200078e3cff */
[----:B0-----:R-:W0:Y:S01]  /*81e0*/  LDC.64 R2, c[0x3][0x48] ;  /* 0x00c01200ff027b82 */ /* 0x001e220000000a00 */
[----:B------:R-:W-:-:S02]  /*81f0*/  LOP3.LUT R5, R5, R16, RZ, 0x3c, !PT ;  /* 0x0000001005057212 */ /* 0x000fc400078e3cff */
        /* <DEDUP_REMOVED lines=8> */
[----:B------:R-:W-:Y:S02]  /*8280*/  IADD3 R18, PT, PT, R12, R15, R18 ;  /* 0x0000000f0c127210 */ /* 0x000fe40007ffe012 */
[----:B0-----:R-:W-:-:S02]  /*8290*/  LOP3.LUT R2, R2, 0xff, RZ, 0xc0, !PT ;  /* 0x000000ff02027812 */ /* 0x001fc400078ec0ff */
[----:B------:R-:W-:Y:S02]  /*82a0*/  LOP3.LUT R12, R3, 0xff, RZ, 0xc0, !PT ;  /* 0x000000ff030c7812 */ /* 0x000fe400078ec0ff */
[----:B------:R-:W-:Y:S01]  /*82b0*/  IADD3 R16, PT, PT, R16, R10, R17 ;  /* 0x0000000a10107210 */ /* 0x000fe20007ffe011 */
[--C-:B------:R-:W-:Y:S02]  /*82c0*/  IMAD R17, R2, 0x4, R1.reuse ;  /* 0x0000000402117824 */ /* 0x100fe400078e0201 */
[--C-:B------:R-:W-:Y:S02]  /*82d0*/  IMAD R2, R12, 0x4, R1.reuse ;  /* 0x000000040c027824 */ /* 0x100fe400078e0201 */
[----:B------:R-:W0:Y:S02]  /*82e0*/  LDC.U8 R12, c[0x3][0x49] ;  /* 0x00c01240ff0c7b82 */ /* 0x000e240000000000 */
[----:B------:R-:W5:Y:S04]  /*82f0*/  LDL R17, [R17] ;  /* 0x0000000011117983 */ /* 0x000f680000100800 */
[----:B------:R-:W5:Y:S02]  /*8300*/  LDL R2, [R2] ;  /* 0x0000000002027983 */ /* 0x000f640000100800 */
[----:B------:R-:W1:Y:S01]  /*8310*/  LDC.U8 R20, c[0x3][0x4e] ;  /* 0x00c01380ff147b82 */ /* 0x000e620000000000 */
[----:B0-----:R-:W-:-:S06]  /*8320*/  IMAD R3, R12, 0x4, R1 ;  /* 0x000000040c037824 */ /* 0x001fcc00078e0201 */
[----:B------:R-:W5:Y:S01]  /*8330*/  LDL R3, [R3] ;  /* 0x0000000003037983 */ /* 0x000f620000100800 */
[----:B-1----:R-:W-:-:S06]  /*8340*/  IMAD R12, R20, 0x4, R1 ;  /* 0x00000004140c7824 */ /* 0x002fcc00078e0201 */
[----:B------:R-:W5:Y:S01]  /*8350*/  LDL R12, [R12] ;  /* 0x000000000c0c7983 */ /* 0x000f620000100800 */
[----:B------:R-:W-:Y:S02]  /*8360*/  SHF.L.W.U32.HI R8, R8, 0x19, R8 ;  /* 0x0000001908087819 */ /* 0x000fe40000010e08 */
[----:B------:R-:W-:-:S04]  /*8370*/  LOP3.LUT R19, R21, R22, RZ, 0x3c, !PT ;  /* 0x0000001615137212 */ /* 0x000fc800078e3cff */
[----:B------:R-:W-:-:S05]  /*8380*/  SHF.L.W.U32.HI R19, R19, 0x10, R19 ;  /* 0x0000001013137819 */ /* 0x000fca0000010e13 */
[----:B------:R-:W-:-:S05]  /*8390*/  IMAD.IADD R21, R4, 0x1, R19 ;  /* 0x0000000104157824 */ /* 0x000fca00078e0213 */
[----:B------:R-:W-:Y:S02]  /*83a0*/  LOP3.LUT R4, R6, R21, RZ, 0x3c, !PT ;  /* 0x0000001506047212 */ /* 0x000fe400078e3cff */
[----:B------:R-:W-:-:S04]  /*83b0*/  LOP3.LUT R7, R7, R18, RZ, 0x3c, !PT ;  /* 0x0000001207077212 */ /* 0x000fc800078e3cff */
[----:B------:R-:W-:-:S05]  /*83c0*/  SHF.L.W.U32.HI R7, R7, 0x18, R7 ;  /* 0x0000001807077819 */ /* 0x000fca0000010e07 */
[----:B------:R-:W-:Y:S01]  /*83d0*/  IMAD.IADD R28, R28, 0x1, R7 ;  /* 0x000000011c1c7824 */ /* 0x000fe200078e0207 */
[----:B------:R-:W-:-:S04]  /*83e0*/  SHF.L.W.U32.HI R4, R4, 0x14, R4 ;  /* 0x0000001404047819 */ /* 0x000fc80000010e04 */
[----:B------:R-:W-:-:S04]  /*83f0*/  LOP3.LUT R15, R15, R28, RZ, 0x3c, !PT ;  /* 0x0000001c0f0f7212 */ /* 0x000fc800078e3cff */
[----:B------:R-:W-:Y:S02]  /*8400*/  SHF.L.W.U32.HI R15, R15, 0x19, R15 ;  /* 0x000000190f0f7819 */ /* 0x000fe40000010e0f */
        /* <DEDUP_REMOVED lines=9> */
[----:B0-----:R-:W-:Y:S01]  /*84a0*/  IMAD R9, R8, 0x4, R1 ;  /* 0x0000000408097824 */ /* 0x001fe200078e0201 */
[----:B----4-:R-:W-:-:S05]  /*84b0*/  IADD3 R13, PT, PT, R22, R4, R13 ;  /* 0x00000004160d7210 */ /* 0x010fca0007ffe00d */
[----:B------:R-:W2:Y:S01]  /*84c0*/  LDL R9, [R9] ;  /* 0x0000000009097983 */ /* 0x000ea20000100800 */
[----:B-1----:R-:W-:Y:S01]  /*84d0*/  IMAD R8, R14, 0x4, R1 ;  /* 0x000000040e087824 */ /* 0x002fe200078e0201 */
[----:B------:R-:W-:-:S04]  /*84e0*/  LOP3.LUT R14, R20, R23, RZ, 0x3c, !PT ;  /* 0x00000017140e7212 */ /* 0x000fc800078e3cff */
[----:B------:R-:W-:Y:S02]  /*84f0*/  SHF.L.W.U32.HI R14, R14, 0x18, R14 ;  /* 0x000000180e0e7819 */ /* 0x000fe40000010e0e */
[----:B-----5:R-:W-:-:S03]  /*8500*/  IADD3 R17, PT, PT, R15, R16, R17 ;  /* 0x000000100f117210 */ /* 0x020fc60007ffe011 */
[----:B------:R-:W-:Y:S01]  /*8510*/  IMAD.IADD R11, R11, 0x1, R14 ;  /* 0x000000010b0b7824 */ /* 0x000fe200078e020e */
[----:B------:R-:W-:Y:S01]  /*8520*/  LOP3.LUT R19, R19, R13, RZ, 0x3c, !PT ;  /* 0x0000000d13137212 */ /* 0x000fe200078e3cff */
[----:B------:R-:W0:Y:S01]  /*8530*/  LDC.U8 R22, c[0x3][0x4d] ;  /* 0x00c01340ff167b82 */ /* 0x000e220000000000 */
[----:B------:R-:W3:Y:S02]  /*8540*/  LDL R8, [R8] ;  /* 0x0000000008087983 */ /* 0x000ee40000100800 */
[----:B------:R-:W-:Y:S02]  /*8550*/  LOP3.LUT R20, R6, R11, RZ, 0x3c, !PT ;  /* 0x0000000b06147212 */ /* 0x000fe400078e3cff */
[----:B------:R-:W-:Y:S02]  /*8560*/  LOP3.LUT R6, R5, R16, RZ, 0x3c, !PT ;  /* 0x0000001005067212 */ /* 0x000fe400078e3cff */
[----:B------:R-:W-:Y:S02]  /*8570*/  SHF.L.W.U32.HI R5, R20, 0x19, R20 ;  /* 0x0000001914057819 */ /* 0x000fe40000010e14 */
[----:B------:R-:W-:-:S02]  /*8580*/  SHF.L.W.U32.HI R20, R19, 0x18, R19 ;  /* 0x0000001813147819 */ /* 0x000fc40000010e13 */
[----:B------:R-:W-:Y:S02]  /*8590*/  IADD3 R16, PT, PT, R5, R13, R2 ;  /* 0x0000000d05107210 */ /* 0x000fe40007ffe002 */
[----:B------:R-:W-:Y:S02]  /*85a0*/  LOP3.LUT R13, R14, R17, RZ, 0x3c, !PT ;  /* 0x000000110e0d7212 */ /* 0x000fe400078e3cff */
[----:B------:R-:W1:Y:S01]  /*85b0*/  LDC.U8 R14, c[0x3][0x4b] ;  /* 0x00c012c0ff0e7b82 */ /* 0x000e620000000000 */
[----:B------:R-:W-:Y:S01]  /*85c0*/  IMAD.IADD R21, R21, 0x1, R20 ;  /* 0x0000000115157824 */ /* 0x000fe200078e0214 */
        /* <DEDUP_REMOVED lines=9> */
[----:B------:R-:W4:Y:S01]  /*8660*/  LDC.64 R2, c[0x3][0x50] ;  /* 0x00c01400ff027b82 */ /* 0x000f220000000a00 */
[----:B------:R-:W-:Y:S01]  /*8670*/  IADD3 R23, PT, PT, R15, R23, R12 ;  /* 0x000000170f177210 */ /* 0x000fe20007ffe00c */
[----:B-1----:R-:W-:-:S06]  /*8680*/  IMAD R12, R14, 0x4, R1 ;  /* 0x000000040e0c7824 */ /* 0x002fcc00078e0201 */
[----:B------:R-:W5:Y:S01]  /*8690*/  LDL R12, [R12] ;  /* 0x000000000c0c7983 */ /* 0x000f620000100800 */
[----:B0-----:R-:W-:-:S06]  /*86a0*/  IMAD R19, R22, 0x4, R1 ;  /* 0x0000000416137824 */ /* 0x001fcc00078e0201 */
[----:B------:R-:W5:Y:S01]  /*86b0*/  LDL R19, [R19] ;  /* 0x0000000013137983 */ /* 0x000f620000100800 */
[----:B----4-:R-:W-:Y:S02]  /*86c0*/  LOP3.LUT R2, R2, 0xff, RZ, 0xc0, !PT ;  /* 0x000000ff02027812 */ /* 0x010fe400078ec0ff */
[----:B------:R-:W-:-:S03]  /*86d0*/  LOP3.LUT R22, R3, 0xff, RZ, 0xc0, !PT ;  /* 0x000000ff03167812 */ /* 0x000fc600078ec0ff */
[--C-:B------:R-:W-:Y:S02]  /*86e0*/  IMAD R14, R2, 0x4, R1.reuse ;  /* 0x00000004020e7824 */ /* 0x100fe400078e0201 */
[----:B------:R-:W-:-:S04]  /*86f0*/  IMAD R2, R22, 0x4, R1 ;  /* 0x0000000416027824 */ /* 0x000fc800078e0201 */
[----:B------:R-:W4:Y:S04]  /*8700*/  LDL R14, [R14] ;  /* 0x000000000e0e7983 */ /* 0x000f280000100800 */
[----:B------:R-:W4:Y:S01]  /*8710*/  LDL R2, [R2] ;  /* 0x0000000002027983 */ /* 0x000f220000100800 */
[----:B------:R-:W-:-:S04]  /*8720*/  LOP3.LUT R3, R20, R23, RZ, 0x3c, !PT ;  /* 0x0000001714037212 */ /* 0x000fc800078e3cff */
[----:B------:R-:W-:Y:S02]  /*8730*/  SHF.L.W.U32.HI R3, R3, 0x10, R3 ;  /* 0x0000001003037819 */ /* 0x000fe40000010e03 */
[----:B------:R-:W-:-:S03]  /*8740*/  LOP3.LUT R4, R4, R21, RZ, 0x3c, !PT ;  /* 0x0000001504047212 */ /* 0x000fc600078e3cff */
[----:B------:R-:W-:-:S05]  /*8750*/  IMAD.IADD R28, R28, 0x1, R3 ;  /* 0x000000011c1c7824 */ /* 0x000fca00078e0203 */
[----:B------:R-:W-:Y:S02]  /*8760*/  LOP3.LUT R20, R15, R28, RZ, 0x3c, !PT ;  /* 0x0000001c0f147212 */ /* 0x000fe400078e3cff */
[----:B------:R-:W-:Y:S01]  /*8770*/  SHF.L.W.U32.HI R15, R4, 0x19, R4 ;  /* 0x00000019040f7819 */ /* 0x000fe20000010e04 */
[----:B------:R-:W0:Y:S01]  /*8780*/  LDC.U8 R22, c[0x3][0x52] ;  /* 0x00c01480ff167b82 */ /* 0x000e220000000000 */
[----:B------:R-:W-:Y:S02]  /*8790*/  SHF.L.W.U32.HI R4, R20, 0x14, R20 ;  /* 0x0000001414047819 */ /* 0x000fe40000010e14 */
[----:B------:R-:W-:-:S04]  /*87a0*/  LOP3.LUT R7, R7, R16, RZ, 0x3c, !PT ;  /* 0x0000001007077212 */ /* 0x000fc800078e3cff */
[----:B------:R-:W-:-:S05]  /*87b0*/  SHF.L.W.U32.HI R7, R7, 0x10, R7 ;  /* 0x0000001007077819 */ /* 0x000fca0000010e07 */
[----:B------:R-:W-:-:S05]  /*87c0*/  IMAD.IADD R29, R29, 0x1, R7 ;  /* 0x000000011d1d7824 */ /* 0x000fca00078e0207 */
[----:B------:R-:W-:-:S04]  /*87d0*/  LOP3.LUT R5, R5, R29, RZ, 0x3c, !PT ;  /* 0x0000001d05057212 */ /* 0x000fc800078e3cff */
[----:B------:R-:W-:Y:S02]  /*87e0*/  SHF.L.W.U32.HI R5, R5, 0x14, R5 ;  /* 0x0000001405057819 */ /* 0x000fe40000010e05 */
[----:B------:R-:W-:Y:S02]  /*87f0*/  LOP3.LUT R13, R13, R17, RZ, 0x3c, !PT ;  /* 0x000000110d0d7212 */ /* 0x000fe400078e3cff */
[----:B--2---:R-:W-:Y:S02]  /*8800*/  IADD3 R9, PT, PT, R15, R18, R9 ;  /* 0x000000120f097210 */ /* 0x004fe40007ffe009 */
[----:B------:R-:W1:Y:S02]  /*8810*/  LDC.U8 R18, c[0x3][0x51] ;  /* 0x00c01440ff127b82 */ /* 0x000e640000000000 */
[----:B------:R-:W-:-:S04]  /*8820*/  LOP3.LUT R6, R6, R9, RZ, 0x3c, !PT ;  /* 0x0000000906067212 */ /* 0x000fc800078e3cff */
[----:B------:R-:W-:Y:S01]  /*8830*/  SHF.L.W.U32.HI R6, R6, 0x10, R6 ;  /* 0x0000001006067819 */ /* 0x000fe20000010e06 */
[--C-:B-1----:R-:W-:Y:S02]  /*8840*/  IMAD R20, R18, 0x4, R1.reuse ;  /* 0x0000000412147824 */ /* 0x102fe400078e0201 */
[----:B0-----:R-:W-:Y:S02]  /*8850*/  IMAD R18, R22, 0x4, R1 ;  /* 0x0000000416127824 */ /* 0x001fe400078e0201 */
[----:B------:R-:W-:Y:S02]  /*8860*/  IMAD.IADD R22, R11, 0x1, R6 ;  /* 0x000000010b167824 */ /* 0x000fe400078e0206 */
[----:B------:R-:W2:Y:S03]  /*8870*/  LDL R20, [R20] ;  /* 0x0000000014147983 */ /* 0x000ea60000100800 */
[----:B------:R-:W-:Y:S01]  /*8880*/  LOP3.LUT R11, R15, R22, RZ, 0x3c, !PT ;  /* 0x000000160f0b7212 */ /* 0x000fe200078e3cff */
[----:B------:R-:W2:Y:S03]  /*8890*/  LDL R18, [R18] ;  /* 0x0000000012127983 */ /* 0x000ea60000100800 */
[----:B------:R-:W-:-:S02]  /*88a0*/  SHF.L.W.U32.HI R11, R11, 0x14, R11 ;  /* 0x000000140b0b7819 */ /* 0x000fc40000010e0b */
[----:B---3--:R-:W-:-:S04]  /*88b0*/  IADD3 R8, PT, PT, R23, R4, R8 ;  /* 0x0000000417087210 */ /* 0x008fc80007ffe008 */
[----:B------:R-:W-:-:S04]  /*88c0*/  LOP3.LUT R3, R3, R8, RZ, 0x3c, !PT ;  /* 0x0000000803037212 */ /* 0x000fc800078e3cff */
[----:B------:R-:W-:-:S05]  /*88d0*/  SHF.L.W.U32.HI R3, R3, 0x18, R3 ;  /* 0x0000001803037819 */ /* 0x000fca0000010e03 */
[----:B------:R-:W-:-:S05]  /*88e0*/  IMAD.IADD R21, R28, 0x1, R3 ;  /* 0x000000011c157824 */ /* 0x000fca00078e0203 */
[----:B------:R-:W-:Y:S02]  /*88f0*/  LOP3.LUT R4, R4, R21, RZ, 0x3c, !PT ;  /* 0x0000001504047212 */ /* 0x000fe400078e3cff */
[----:B-----5:R-:W-:Y:S02]  /*8900*/  IADD3 R9, PT, PT, R9, R11, R12 ;  /* 0x0000000b09097210 */ /* 0x020fe40007ffe00c */
[----:B------:R-:W0:Y:S02]  /*8910*/  LDC.U8 R12, c[0x3][0x53] ;  /* 0x00c014c0ff0c7b82 */ /* 0x000e240000000000 */
[----:B------:R-:W-:-:S04]  /*8920*/  LOP3.LUT R15, R6, R9, RZ, 0x3c, !PT ;  /* 0x00000009060f7212 */ /* 0x000fc800078e3cff */
[----:B------:R-:W-:Y:S02]  /*8930*/  SHF.L.W.U32.HI R15, R15, 0x18, R15 ;  /* 0x000000180f0f7819 */ /* 0x000fe40000010e0f */
[----:B------:R-:W1:Y:S03]  /*8940*/  LDC.U8 R6, c[0x3][0x56] ;  /* 0x00c01580ff067b82 */ /* 0x000e660000000000 */
[----:B------:R-:W-:Y:S01]  /*8950*/  IMAD.IADD R22, R22, 0x1, R15 ;  /* 0x0000000116167824 */ /* 0x000fe200078e020f */
[----:B------:R-:W-:-:S04]  /*8960*/  IADD3 R19, PT, PT, R16, R5, R19 ;  /* 0x0000000510137210 */ /* 0x000fc80007ffe013 */
[----:B------:R-:W-:-:S04]  /*8970*/  LOP3.LUT R11, R11, R22, RZ, 0x3c, !PT ;  /* 0x000000160b0b7212 */ /* 0x000fc800078e3cff */
[----:B------:R-:W-:Y:S02]  /*8980*/  SHF.L.W.U32.HI R11, R11, 0x19, R11 ;  /* 0x000000190b0b7819 */ /* 0x000fe40000010e0b */
[----:B------:R-:W-:Y:S02]  /*8990*/  SHF.L.W.U32.HI R4, R4, 0x19, R4 ;  /* 0x0000001904047819 */ /* 0x000fe40000010e04 */
[-C--:B------:R-:W-:Y:S02]  /*89a0*/  LOP3.LUT R16, R7, R19.reuse, RZ, 0x3c, !PT ;  /* 0x0000001307107212 */ /* 0x080fe400078e3cff */
[----:B----4-:R-:W-:Y:S01]  /*89b0*/  IADD3 R2, PT, PT, R11, R19, R2 ;  /* 0x000000130b027210 */ /* 0x010fe20007ffe002 */
[--C-:B0-----:R-:W-:Y:S01]  /*89c0*/  IMAD R19, R12, 0x4, R1.reuse ;  /* 0x000000040c137824 */ /* 0x101fe200078e0201 */
[----:B------:R-:W-:Y:S01]  /*89d0*/  IADD3 R14, PT, PT, R4, R17, R14 ;  /* 0x00000011040e7210 */ /* 0x000fe20007ffe00e */
[----:B-1----:R-:W-:-:S03]  /*89e0*/  IMAD R17, R6, 0x4, R1 ;  /* 0x0000000406117824 */ /* 0x002fc600078e0201 */
[----:B------:R0:W3:Y:S01]  /*89f0*/  LDL R6, [R19] ;  /* 0x0000000013067983 */ /* 0x0000e20000100800 */
[----:B------:R-:W1:Y:S03]  /*8a00*/  LDC.U8 R28, c[0x3][0x55] ;  /* 0x00c01540ff1c7b82 */ /* 0x000e660000000000 */
[----:B------:R-:W4:Y:S05]  /*8a10*/  LDL R17, [R17] ;  /* 0x0000000011117983 */ /* 0x000f2a0000100800 */
[----:B------:R-:W5:Y:S01]  /*8a20*/  LDC.U8 R12, c[0x3][0x57] ;  /* 0x00c015c0ff0c7b82 */ /* 0x000f620000000000 */
[----:B-1----:R-:W-:-:S06]  /*8a30*/  IMAD R7, R28, 0x4, R1 ;  /* 0x000000041c077824 */ /* 0x002fcc00078e0201 */
[----:B------:R-:W4:Y:S01]  /*8a40*/  LDL R7, [R7] ;  /* 0x0000000007077983 */ /* 0x000f220000100800 */
[----:B-----5:R-:W-:Y:S01]  /*8a50*/  IMAD R28, R12, 0x4, R1 ;  /* 0x000000040c1c7824 */ /* 0x020fe200078e0201 */
[----:B------:R-:W-:Y:S02]  /*8a60*/  SHF.L.W.U32.HI R12, R16, 0x18, R16 ;  /* 0x00000018100c7819 */ /* 0x000fe40000010e10 */
[----:B------:R-:W-:Y:S02]  /*8a70*/  LOP3.LUT R16, R15, R14, RZ, 0x3c, !PT ;  /* 0x0000000e0f107212 */ /* 0x000fe400078e3cff */
[----:B------:R1:W5:Y:S01]  /*8a80*/  LDL R15, [R28] ;  /* 0x000000001c0f7983 */ /* 0x0003620000100800 */
[----:B------:R-:W-:Y:S01]  /*8a90*/  IMAD.IADD R23, R29, 0x1, R12 ;  /* 0x000000011d177824 */ /* 0x000fe200078e020c */
[----:B------:R-:W-:Y:S02]  /*8aa0*/  SHF.L.W.U32.HI R16, R16, 0x10, R16 ;  /* 0x0000001010107819 */ /* 0x000fe40000010e10 */
[----:B------:R-:W-:-:S02]  /*8ab0*/  SHF.L.W.U32.HI R13, R13, 0x18, R13 ;  /* 0x000000180d0d7819 */ /* 0x000fc40000010e0d */
[----:B0-----:R-:W-:Y:S01]  /*8ac0*/  LOP3.LUT R19, R5, R23, RZ, 0x3c, !PT ;  /* 0x0000001705137212 */ /* 0x001fe200078e3cff */
[----:B------:R-:W-:Y:S02]  /*8ad0*/  IMAD.IADD R23, R23, 0x1, R16 ;  /* 0x0000000117177824 */ /* 0x000fe400078e0210 */
[----:B------:R-:W-:-:S03]  /*8ae0*/  IMAD.IADD R25, R24, 0x1, R13 ;  /* 0x0000000118197824 */ /* 0x000fc600078e020d */
[----:B------:R-:W-:Y:S02]  /*8af0*/  LOP3.LUT R4, R4, R23, RZ, 0x3c, !PT ;  /* 0x0000001704047212 */ /* 0x000fe400078e3cff */
[----:B------:R-:W-:Y:S02]  /*8b00*/  LOP3.LUT R10, R10, R25, RZ, 0x3c, !PT ;  /* 0x000000190a0a7212 */ /* 0x000fe400078e3cff */
[----:B------:R-:W-:Y:S02]  /*8b10*/  SHF.L.W.U32.HI R29, R4, 0x14, R4 ;  /* 0x00000014041d7819 */ /* 0x000fe40000010e04 */
[----:B------:R-:W0:Y:S01]  /*8b20*/  LDC.64 R4, c[0x3][0x58] ;  /* 0x00c01600ff047b82 */ /* 0x000e220000000a00 */
[----:B------:R-:W-:Y:S02]  /*8b30*/  SHF.L.W.U32.HI R10, R10, 0x19, R10 ;  /* 0x000000190a0a7819 */ /* 0x000fe40000010e0a */
[----:B0-----:R-:W-:Y:S02]  /*8b40*/  LOP3.LUT R4, R4, 0xff, RZ, 0xc0, !PT ;  /* 0x000000ff04047812 */ /* 0x001fe400078ec0ff */
[----:B------:R-:W-:-:S02]  /*8b50*/  SHF.L.W.U32.HI R19, R19, 0x19, R19 ;  /* 0x0000001913137819 */ /* 0x000fc40000010e13 */
[----:B------:R-:W-:Y:S01]  /*8b60*/  LOP3.LUT R3, R3, R2, RZ, 0x3c, !PT ;  /* 0x0000000203037212 */ /* 0x000fe200078e3cff */
[----:B-1----:R-:W0:Y:S01]  /*8b70*/  LDC.U8 R28, c[0x3][0x5b] ;  /* 0x00c016c0ff1c7b82 */ /* 0x002e220000000000 */
[----:B--2---:R-:W-:-:S04]  /*8b80*/  IADD3 R9, PT, PT, R10, R9, R18 ;  /* 0x000000090a097210 */ /* 0x004fc80007ffe012 */
[----:B------:R-:W-:-:S04]  /*8b90*/  LOP3.LUT R12, R12, R9, RZ, 0x3c, !PT ;  /* 0x000000090c0c7212 */ /* 0x000fc800078e3cff */
[----:B------:R-:W-:-:S05]  /*8ba0*/  SHF.L.W.U32.HI R12, R12, 0x10, R12 ;  /* 0x000000100c0c7819 */ /* 0x000fca0000010e0c */
[----:B------:R-:W-:Y:S01]  /*8bb0*/  IMAD.IADD R21, R21, 0x1, R12 ;  /* 0x0000000115157824 */ /* 0x000fe200078e020c */
[----:B------:R-:W-:Y:S02]  /*8bc0*/  IADD3 R20, PT, PT, R14, R29, R20 ;  /* 0x0000001d0e147210 */ /* 0x000fe40007ffe014 */
[----:B------:R-:W-:Y:S02]  /*8bd0*/  LOP3.LUT R14, R5, 0xff, RZ, 0xc0, !PT ;  /* 0x000000ff050e7812 */ /* 0x000fe400078ec0ff */
[----:B------:R-:W-:Y:S01]  /*8be0*/  LOP3.LUT R10, R10, R21, RZ, 0x3c, !PT ;  /* 0x000000150a0a7212 */ /* 0x000fe200078e3cff */
[----:B------:R-:W-:-:S03]  /*8bf0*/  IMAD R5, R4, 0x4, R1 ;  /* 0x0000000404057824 */ /* 0x000fc600078e0201 */
[----:B------:R-:W-:Y:S01]  /*8c00*/  SHF.L.W.U32.HI R10, R10, 0x14, R10 ;  /* 0x000000140a0a7819 */ /* 0x000fe20000010e0a */
[----:B------:R-:W-:Y:S02]  /*8c10*/  IMAD R4, R14, 0x4, R1 ;  /* 0x000000040e047824 */ /* 0x000fe400078e0201 */
[----:B------:R-:W1:Y:S01]  /*8c20*/  LDC.U8 R14, c[0x3][0x59] ;  /* 0x00c01640ff0e7b82 */ /* 0x000e620000000000 */
[----:B------:R-:W2:Y:S04]  /*8c30*/  LDL R5, [R5] ;  /* 0x0000000005057983 */ /* 0x000ea80000100800 */
[----:B------:R-:W2:Y:S01]  /*8c40*/  LDL R4, [R4] ;  /* 0x0000000004047983 */ /* 0x000ea20000100800 */
[----:B------:R-:W-:-:S05]  /*8c50*/  SHF.L.W.U32.HI R18, R3, 0x10, R3 ;  /* 0x0000001003127819 */ /* 0x000fca0000010e03 */
[----:B------:R-:W-:-:S05]  /*8c60*/  IMAD.IADD R24, R25, 0x1, R18 ;  /* 0x0000000119187824 */ /* 0x000fca00078e0212 */
[----:B------:R-:W-:Y:S02]  /*8c70*/  LOP3.LUT R11, R11, R24, RZ, 0x3c, !PT ;  /* 0x000000180b0b7212 */ /* 0x000fe400078e3cff */
[----:B---3--:R-:W-:Y:S02]  /*8c80*/  IADD3 R9, PT, PT, R9, R10, R6 ;  /* 0x0000000a09097210 */ /* 0x008fe40007ffe006 */
[----:B------:R-:W3:Y:S01]  /*8c90*/  LDC.U8 R6, c[0x3][0x5a] ;  /* 0x00c01680ff067b82 */ /* 0x000ee20000000000 */
[----:B----4-:R-:W-:-:S04]  /*8ca0*/  IADD3 R8, PT, PT, R19, R8, R17 ;  /* 0x0000000813087210 */ /* 0x010fc80007ffe011 */
[----:B------:R-:W-:-:S04]  /*8cb0*/  LOP3.LUT R3, R13, R8, RZ, 0x3c, !PT ;  /* 0x000000080d037212 */ /* 0x000fc800078e3cff */
[----:B------:R-:W-:Y:S01]  /*8cc0*/  SHF.L.W.U32.HI R3, R3, 0x10, R3 ;  /* 0x0000001003037819 */ /* 0x000fe20000010e03 */
[--C-:B---3--:R-:W-:Y:S02]  /*8cd0*/  IMAD R17, R6, 0x4, R1.reuse ;  /* 0x0000000406117824 */ /* 0x108fe400078e0201 */
[----:B-1----:R-:W-:-:S03]  /*8ce0*/  IMAD R6, R14, 0x4, R1 ;  /* 0x000000040e067824 */ /* 0x002fc600078e0201 */
[----:B------:R1:W3:Y:S04]  /*8cf0*/  LDL R14, [R17] ;  /* 0x00000000110e7983 */ /* 0x0002e80000100800 */
[----:B------:R-:W4:Y:S01]  /*8d00*/  LDL R6, [R6] ;  /* 0x0000000006067983 */ /* 0x000f220000100800 */
[----:B------:R-:W-:Y:S01]  /*8d10*/  IMAD.IADD R22, R22, 0x1, R3 ;  /* 0x0000000116167824 */ /* 0x000fe200078e0203 */
[----:B------:R-:W-:-:S04]  /*8d20*/  SHF.L.W.U32.HI R11, R11, 0x14, R11 ;  /* 0x000000140b0b7819 */ /* 0x000fc80000010e0b */
[----:B------:R-:W-:Y:S02]  /*8d30*/  LOP3.LUT R19, R19, R22, RZ, 0x3c, !PT ;  /* 0x0000001613137212 */ /* 0x000fe400078e3cff */
[----:B------:R-:W-:Y:S02]  /*8d40*/  IADD3 R7, PT, PT, R2, R11, R7 ;  /* 0x0000000b02077210 */ /* 0x000fe40007ffe007 */
[----:B------:R-:W-:Y:S02]  /*8d50*/  SHF.L.W.U32.HI R2, R19, 0x14, R19 ;  /* 0x0000001413027819 */ /* 0x000fe40000010e13 */
[----:B------:R-:W1:Y:S01]  /*8d60*/  LDC.U8 R19, c[0x3][0x5e] ;  /* 0x00c01780ff137b82 */ /* 0x000e620000000000 */
[----:B0-----:R-:W-:-:S06]  /*8d70*/  IMAD R13, R28, 0x4, R1 ;  /* 0x000000041c0d7824 */ /* 0x001fcc00078e0201 */
[----:B------:R-:W4:Y:S01]  /*8d80*/  LDL R13, [R13] ;  /* 0x000000000d0d7983 */ /* 0x000f220000100800 */
[----:B-----5:R-:W-:-:S04]  /*8d90*/  IADD3 R8, PT, PT, R8, R2, R15 ;  /* 0x0000000208087210 */ /* 0x020fc80007ffe00f */
[----:B------:R-:W-:Y:S01]  /*8da0*/  LOP3.LUT R15, R3, R8, RZ, 0x3c, !PT ;  /* 0x00000008030f7212 */ /* 0x000fe200078e3cff */
[----:B-1----:R-:W-:-:S05]  /*8db0*/  IMAD R19, R19, 0x4, R1 ;  /* 0x0000000413137824 */ /* 0x002fca00078e0201 */
[----:B------:R0:W5:Y:S01]  /*8dc0*/  LDL R3, [R19] ;  /* 0x0000000013037983 */ /* 0x0001620000100800 */
[----:B------:R-:W-:-:S05]  /*8dd0*/  SHF.L.W.U32.HI R15, R15, 0x18, R15 ;  /* 0x000000180f0f7819 */ /* 0x000fca0000010e0f */
[----:B------:R-:W-:Y:S01]  /*8de0*/  IMAD.IADD R17, R22, 0x1, R15 ;  /* 0x0000000116117824 */ /* 0x000fe200078e020f */
[----:B------:R-:W-:Y:S02]  /*8df0*/  LOP3.LUT R22, R18, R7, RZ, 0x3c, !PT ;  /* 0x0000000712167212 */ /* 0x000fe400078e3cff */
[----:B------:R-:W1:Y:S02]  /*8e00*/  LDC.U8 R18, c[0x3][0x5f] ;  /* 0x00c017c0ff127b82 */ /* 0x000e640000000000 */
[----:B-1----:R-:W-:-:S06]  /*8e10*/  IMAD R18, R18, 0x4, R1 ;  /* 0x0000000412127824 */ /* 0x002fcc00078e0201 */
[----:B------:R-:W5:Y:S01]  /*8e20*/  LDL R18, [R18] ;  /* 0x0000000012127983 */ /* 0x000f620000100800 */
[----:B------:R-:W-:-:S04]  /*8e30*/  LOP3.LUT R12, R12, R9, RZ, 0x3c, !PT ;  /* 0x000000090c0c7212 */ /* 0x000fc800078e3cff */
[----:B------:R-:W-:Y:S02]  /*8e40*/  SHF.L.W.U32.HI R12, R12, 0x18, R12 ;  /* 0x000000180c0c7819 */ /* 0x000fe40000010e0c */
[----:B------:R-:W-:-:S03]  /*8e50*/  LOP3.LUT R2, R2, R17, RZ, 0x3c, !PT ;  /* 0x0000001102027212 */ /* 0x000fc600078e3cff */
[----:B------:R-:W-:Y:S01]  /*8e60*/  IMAD.IADD R21, R21, 0x1, R12 ;  /* 0x0000000115157824 */ /* 0x000fe200078e020c */
[----:B------:R-:W-:-:S04]  /*8e70*/  SHF.L.W.U32.HI R2, R2, 0x19, R2 ;  /* 0x0000001902027819 */ /* 0x000fc80000010e02 */
[----:B------:R-:W-:-:S04]  /*8e80*/  LOP3.LUT R10, R10, R21, RZ, 0x3c, !PT ;  /* 0x000000150a0a7212 */ /* 0x000fc800078e3cff */
[----:B------:R-:W-:Y:S02]  /*8e90*/  SHF.L.W.U32.HI R10, R10, 0x19, R10 ;  /* 0x000000190a0a7819 */ /* 0x000fe40000010e0a */
[----:B------:R-:W-:-:S04]  /*8ea0*/  LOP3.LUT R16, R16, R20, RZ, 0x3c, !PT ;  /* 0x0000001410107212 */ /* 0x000fc800078e3cff */
[----:B------:R-:W-:Y:S02]  /*8eb0*/  SHF.L.W.U32.HI R16, R16, 0x18, R16 ;  /* 0x0000001810107819 */ /* 0x000fe40000010e10 */
[----:B--2---:R-:W-:Y:S02]  /*8ec0*/  IADD3 R5, PT, PT, R10, R20, R5 ;  /* 0x000000140a057210 */ /* 0x004fe40007ffe005 */
[----:B0-----:R-:W-:Y:S02]  /*8ed0*/  IADD3 R19, PT, PT, R2, R7, R4 ;  /* 0x0000000702137210 */ /* 0x001fe40007ffe004 */
        /* <DEDUP_REMOVED lines=8> */
[----:B------:R-:W-:Y:S01]  /*8f60*/  LOP3.LUT R10, R10, R11, RZ, 0x3c, !PT ;  /* 0x0000000b0a0a7212 */ /* 0x000fe200078e3cff */
[----:B0-----:R-:W-:-:S05]  /*8f70*/  IMAD R4, R4, 0x4, R1 ;  /* 0x0000000404047824 */ /* 0x001fca00078e0201 */
[----:B------:R0:W2:Y:S01]  /*8f80*/  LDL R20, [R4] ;  /* 0x0000000004147983 */ /* 0x0000a20000100800 */
[----:B---3--:R-:W-:Y:S02]  /*8f90*/  IADD3 R14, PT, PT, R22, R9, R14 ;  /* 0x00000009160e7210 */ /* 0x008fe40007ffe00e */
[----:B------:R-:W-:-:S04]  /*8fa0*/  SHF.L.W.U32.HI R9, R10, 0x14, R10 ;  /* 0x000000140a097819 */ /* 0x000fc80000010e0a */
[----:B----4-:R-:W-:Y:S02]  /*8fb0*/  IADD3 R6, PT, PT, R5, R9, R6 ;  /* 0x0000000905067210 */ /* 0x010fe40007ffe006 */
[----:B0-----:R-:W0:Y:S01]  /*8fc0*/  LDC.64 R4, c[0x3][0x60] ;  /* 0x00c01800ff047b82 */ /* 0x001e220000000a00 */
[----:B------:R-:W-:Y:S01]  /*8fd0*/  IMAD.IADD R10, R23, 0x1, R16 ;  /* 0x00000001170a7824 */ /* 0x000fe200078e0210 */
[----:B------:R-:W-:-:S04]  /*8fe0*/  LOP3.LUT R16, R16, R14, RZ, 0x3c, !PT ;  /* 0x0000000e10107212 */ /* 0x000fc800078e3cff */
[----:B------:R-:W-:-:S05]  /*8ff0*/  SHF.L.W.U32.HI R16, R16, 0x10, R16 ;  /* 0x0000001010107819 */ /* 0x000fca0000010e10 */
[----:B------:R-:W-:-:S05]  /*9000*/  IMAD.IADD R17, R17, 0x1, R16 ;  /* 0x0000000111117824 */ /* 0x000fca00078e0210 */
[----:B------:R-:W-:-:S04]  /*9010*/  LOP3.LUT R22, R22, R17, RZ, 0x3c, !PT ;  /* 0x0000001116167212 */ /* 0x000fc800078e3cff */
[----:B------:R-:W-:Y:S02]  /*9020*/  SHF.L.W.U32.HI R22, R22, 0x14, R22 ;  /* 0x0000001416167819 */ /* 0x000fe40000010e16 */
[----:B0-----:R-:W-:Y:S02]  /*9030*/  LOP3.LUT R4, R4, 0xff, RZ, 0xc0, !PT ;  /* 0x000000ff04047812 */ /* 0x001fe400078ec0ff */
[----:B------:R-:W-:-:S03]  /*9040*/  IADD3 R23, PT, PT, R14, R22, R13 ;  /* 0x000000160e177210 */ /* 0x000fc60007ffe00d */
[----:B------:R-:W-:Y:S01]  /*9050*/  IMAD R25, R4, 0x4, R1 ;  /* 0x0000000404197824 */ /* 0x000fe200078e0201 */
[----:B------:R-:W0:Y:S01]  /*9060*/  LDC.U8 R14, c[0x3][0x61] ;  /* 0x00c01840ff0e7b82 */ /* 0x000e220000000000 */
[----:B------:R-:W-:-:S03]  /*9070*/  LOP3.LUT R4, R5, 0xff, RZ, 0xc0, !PT ;  /* 0x000000ff05047812 */ /* 0x000fc600078ec0ff */
[----:B------:R1:W3:Y:S01]  /*9080*/  LDL R5, [R25] ;  /* 0x0000000019057983 */ /* 0x0002e20000100800 */
[----:B------:R-:W-:Y:S01]  /*9090*/  LOP3.LUT R29, R29, R10, RZ, 0x3c, !PT ;  /* 0x0000000a1d1d7212 */ /* 0x000fe200078e3cff */
[----:B------:R-:W-:-:S03]  /*90a0*/  IMAD R4, R4, 0x4, R1 ;  /* 0x0000000404047824 */ /* 0x000fc600078e0201 */
[----:B------:R-:W-:-:S03]  /*90b0*/  SHF.L.W.U32.HI R13, R29, 0x19, R29 ;  /* 0x000000191d0d7819 */ /* 0x000fc60000010e1d */
[----:B------:R-:W4:Y:S01]  /*90c0*/  LDL R4, [R4] ;  /* 0x0000000004047983 */ /* 0x000f220000100800 */
[----:B-----5:R-:W-:Y:S02]  /*90d0*/  IADD3 R3, PT, PT, R13, R8, R3 ;  /* 0x000000080d037210 */ /* 0x020fe40007ffe003 */
[----:B------:R-:W5:Y:S01]  /*90e0*/  LDC.U8 R8, c[0x3][0x62] ;  /* 0x00c01880ff087b82 */ /* 0x000f620000000000 */
[----:B0-----:R-:W-:-:S06]  /*90f0*/  IMAD R14, R14, 0x4, R1 ;  /* 0x000000040e0e7824 */ /* 0x001fcc00078e0201 */
[----:B------:R-:W4:Y:S01]  /*9100*/  LDL R14, [R14] ;  /* 0x000000000e0e7983 */ /* 0x000f220000100800 */
[----:B------:R-:W-:Y:S01]  /*9110*/  LOP3.LUT R12, R12, R19, RZ, 0x3c, !PT ;  /* 0x000000130c0c7212 */ /* 0x000fe200078e3cff */
[----:B------:R-:W0:Y:S01]  /*9120*/  LDC.U8 R28, c[0x3][0x66] ;  /* 0x00c01980ff1c7b82 */ /* 0x000e220000000000 */
[----:B------:R-:W-:Y:S02]  /*9130*/  LOP3.LUT R24, R7, R3, RZ, 0x3c, !PT ;  /* 0x0000000307187212 */ /* 0x000fe400078e3cff */
[----:B------:R-:W-:Y:S01]  /*9140*/  SHF.L.W.U32.HI R7, R12, 0x10, R12 ;  /* 0x000000100c077819 */ /* 0x000fe20000010e0c */
[----:B-----5:R-:W-:Y:S01]  /*9150*/  IMAD R8, R8, 0x4, R1 ;  /* 0x0000000408087824 */ /* 0x020fe200078e0201 */
[----:B------:R-:W-:-:S03]  /*9160*/  SHF.L.W.U32.HI R12, R24, 0x10, R24 ;  /* 0x00000010180c7819 */ /* 0x000fc60000010e18 */
[----:B-1----:R-:W-:Y:S02]  /*9170*/  IMAD.IADD R25, R10, 0x1, R7 ;  /* 0x000000010a197824 */ /* 0x002fe400078e0207 */
[----:B------:R-:W5:Y:S01]  /*9180*/  LDL R8, [R8] ;  /* 0x0000000008087983 */ /* 0x000f620000100800 */
[----:B------:R-:W-:-:S05]  /*9190*/  IMAD.IADD R10, R21, 0x1, R12 ;  /* 0x00000001150a7824 */ /* 0x000fca00078e020c */
[----:B------:R-:W-:-:S04]  /*91a0*/  LOP3.LUT R13, R13, R10, RZ, 0x3c, !PT ;  /* 0x0000000a0d0d7212 */ /* 0x000fc800078e3cff */
[----:B------:R-:W-:-:S04]  /*91b0*/  SHF.L.W.U32.HI R13, R13, 0x14, R13 ;  /* 0x000000140d0d7819 */ /* 0x000fc80000010e0d */
[----:B------:R-:W-:Y:S01]  /*91c0*/  IADD3 R18, PT, PT, R3, R13, R18 ;  /* 0x0000000d03127210 */ /* 0x000fe20007ffe012 */
[----:B0-----:R-:W-:-:S06]  /*91d0*/  IMAD R3, R28, 0x4, R1 ;  /* 0x000000041c037824 */ /* 0x001fcc00078e0201 */
[----:B------:R-:W5:Y:S01]  /*91e0*/  LDL R3, [R3] ;  /* 0x0000000003037983 */ /* 0x000f620000100800 */
[----:B------:R-:W-:Y:S01]  /*91f0*/  LOP3.LUT R12, R12, R18, RZ, 0x3c, !PT ;  /* 0x000000120c0c7212 */ /* 0x000fe200078e3cff */
[----:B------:R-:W0:Y:S03]  /*9200*/  LDC.U8 R24, c[0x3][0x63] ;  /* 0x00c018c0ff187b82 */ /* 0x000e260000000000 */
[----:B------:R-:W-:Y:S02]  /*9210*/  SHF.L.W.U32.HI R21, R12, 0x18, R12 ;  /* 0x000000180c157819 */ /* 0x000fe40000010e0c */
[----:B------:R-:W-:-:S03]  /*9220*/  LOP3.LUT R2, R2, R25, RZ, 0x3c, !PT ;  /* 0x0000001902027212 */ /* 0x000fc600078e3cff */
[----:B------:R-:W-:Y:S01]  /*9230*/  IMAD.IADD R10, R10, 0x1, R21 ;  /* 0x000000010a0a7824 */ /* 0x000fe200078e0215 */
[----:B------:R-:W-:Y:S02]  /*9240*/  LOP3.LUT R16, R16, R23, RZ, 0x3c, !PT ;  /* 0x0000001710107212 */ /* 0x000fe400078e3cff */
[----:B------:R-:W-:Y:S02]  /*9250*/  SHF.L.W.U32.HI R2, R2, 0x14, R2 ;  /* 0x0000001402027819 */ /* 0x000fe40000010e02 */
[----:B------:R-:W-:Y:S02]  /*9260*/  LOP3.LUT R12, R13, R10, RZ, 0x3c, !PT ;  /* 0x0000000a0d0c7212 */ /* 0x000fe400078e3cff */
[----:B------:R-:W-:Y:S02]  /*9270*/  SHF.L.W.U32.HI R16, R16, 0x18, R16 ;  /* 0x0000001810107819 */ /* 0x000fe40000010e10 */
[----:B------:R-:W-:Y:S02]  /*9280*/  SHF.L.W.U32.HI R12, R12, 0x19, R12 ;  /* 0x000000190c0c7819 */ /* 0x000fe40000010e0c */
[----:B------:R-:W-:Y:S01]  /*9290*/  LOP3.LUT R15, R15, R6, RZ, 0x3c, !PT ;  /* 0x000000060f0f7212 */ /* 0x000fe200078e3cff */
[----:B------:R-:W-:Y:S01]  /*92a0*/  IMAD.IADD R17, R17, 0x1, R16 ;  /* 0x0000000111117824 */ /* 0x000fe200078e0210 */
[----:B--2---:R-:W-:Y:S01]  /*92b0*/  IADD3 R20, PT, PT, R19, R2, R20 ;  /* 0x0000000213147210 */ /* 0x004fe20007ffe014 */
[----:B0-----:R-:W-:-:S06]  /*92c0*/  IMAD R19, R24, 0x4, R1 ;  /* 0x0000000418137824 */ /* 0x001fcc00078e0201 */
[----:B------:R-:W2:Y:S01]  /*92d0*/  LDL R19, [R19] ;  /* 0x0000000013137983 */ /* 0x000ea20000100800 */
[----:B------:R-:W0:Y:S01]  /*92e0*/  LDC.U8 R24, c[0x3][0x67] ;  /* 0x00c019c0ff187b82 */ /* 0x000e220000000000 */
[----:B---3--:R-:W-:Y:S02]  /*92f0*/  IADD3 R13, PT, PT, R12, R6, R5 ;  /* 0x000000060c0d7210 */ /* 0x008fe40007ffe005 */
[----:B------:R-:W-:Y:S02]  /*9300*/  LOP3.LUT R6, R7, R20, RZ, 0x3c, !PT ;  /* 0x0000001407067212 */ /* 0x000fe400078e3cff */
[----:B------:R-:W-:Y:S02]  /*9310*/  LOP3.LUT R7, R16, R13, RZ, 0x3c, !PT ;  /* 0x0000000d10077212 */ /* 0x000fe400078e3cff */
[----:B------:R-:W-:Y:S01]  /*9320*/  LOP3.LUT R5, R22, R17, RZ, 0x3c, !PT ;  /* 0x0000001116057212 */ /* 0x000fe200078e3cff */
[----:B------:R-:W1:Y:S01]  /*9330*/  LDC.U8 R16, c[0x3][0x65] ;  /* 0x00c01940ff107b82 */ /* 0x000e620000000000 */
[----:B------:R-:W-:-:S02]  /*9340*/  SHF.L.W.U32.HI R6, R6, 0x18, R6 ;  /* 0x0000001806067819 */ /* 0x000fc40000010e06 */
[----:B------:R-:W-:Y:S02]  /*9350*/  SHF.L.W.U32.HI R5, R5, 0x19, R5 ;  /* 0x0000001905057819 */ /* 0x000fe40000010e05 */
[----:B------:R-:W-:Y:S01]  /*9360*/  SHF.L.W.U32.HI R7, R7, 0x10, R7 ;  /* 0x0000001007077819 */ /* 0x000fe20000010e07 */
[----:B------:R-:W-:Y:S01]  /*9370*/  IMAD.IADD R25, R25, 0x1, R6 ;  /* 0x0000000119197824 */ /* 0x000fe200078e0206 */
[----:B----4-:R-:W-:Y:S02]  /*9380*/  IADD3 R4, PT, PT, R5, R20, R4 ;  /* 0x0000001405047210 */ /* 0x010fe40007ffe004 */
[----:B------:R-:W-:Y:S01]  /*9390*/  SHF.L.W.U32.HI R20, R15, 0x18, R15 ;  /* 0x000000180f147819 */ /* 0x000fe20000010e0f */
[----:B------:R-:W-:-:S04]  /*93a0*/  IMAD.IADD R15, R25, 0x1, R7 ;  /* 0x00000001190f7824 */ /* 0x000fc800078e0207 */
[----:B------:R-:W-:Y:S01]  /*93b0*/  IMAD.IADD R22, R11, 0x1, R20 ;  /* 0x000000010b167824 */ /* 0x000fe200078e0214 */
[----:B------:R-:W-:-:S04]  /*93c0*/  LOP3.LUT R11, R12, R15, RZ, 0x3c, !PT ;  /* 0x0000000f0c0b7212 */ /* 0x000fc800078e3cff */
[----:B------:R-:W-:-:S04]  /*93d0*/  SHF.L.W.U32.HI R11, R11, 0x14, R11 ;  /* 0x000000140b0b7819 */ /* 0x000fc80000010e0b */
[----:B------:R-:W-:Y:S01]  /*93e0*/  IADD3 R14, PT, PT, R13, R11, R14 ;  /* 0x0000000b0d0e7210 */ /* 0x000fe20007ffe00e */
[----:B-1----:R-:W-:Y:S01]  /*93f0*/  IMAD R13, R16, 0x4, R1 ;  /* 0x00000004100d7824 */ /* 0x002fe200078e0201 */
[----:B------:R-:W-:-:S05]  /*9400*/  LOP3.LUT R9, R9, R22, RZ, 0x3c, !PT ;  /* 0x0000001609097212 */ /* 0x000fca00078e3cff */
[----:B------:R-:W3:Y:S01]  /*9410*/  LDL R13, [R13] ;  /* 0x000000000d0d7983 */ /* 0x000ee20000100800 */
[----:B------:R-:W-:-:S04]  /*9420*/  SHF.L.W.U32.HI R12, R9, 0x19, R9 ;  /* 0x00000019090c7819 */ /* 0x000fc80000010e09 */
[----:B-----5:R-:W-:Y:S02]  /*9430*/  IADD3 R23, PT, PT, R12, R23, R8 ;  /* 0x000000170c177210 */ /* 0x020fe40007ffe008 */
[----:B------:R-:W1:Y:S01]  /*9440*/  LDC.64 R8, c[0x3][0x68] ;  /* 0x00c01a00ff087b82 */ /* 0x000e620000000a00 */
[----:B0-----:R-:W-:Y:S01]  /*9450*/  IMAD R16, R24, 0x4, R1 ;  /* 0x0000000418107824 */ /* 0x001fe200078e0201 */
[----:B------:R-:W-:Y:S02]  /*9460*/  LOP3.LUT R6, R6, R23, RZ, 0x3c, !PT ;  /* 0x0000001706067212 */ /* 0x000fe400078e3cff */
[----:B------:R-:W-:Y:S02]  /*9470*/  LOP3.LUT R2, R2, R25, RZ, 0x3c, !PT ;  /* 0x0000001902027212 */ /* 0x000fe400078e3cff */
[----:B------:R-:W-:Y:S02]  /*9480*/  SHF.L.W.U32.HI R25, R6, 0x10, R6 ;  /* 0x0000001006197819 */ /* 0x000fe40000010e06 */
[----:B------:R0:W4:Y:S01]  /*9490*/  LDL R6, [R16] ;  /* 0x0000000010067983 */ /* 0x0001220000100800 */
[----:B------:R-:W-:Y:S01]  /*94a0*/  SHF.L.W.U32.HI R2, R2, 0x19, R2 ;  /* 0x0000001902027819 */ /* 0x000fe20000010e02 */
[----:B------:R-:W5:Y:S03]  /*94b0*/  LDC.U8 R24, c[0x3][0x6a] ;  /* 0x00c01a80ff187b82 */ /* 0x000f660000000000 */
[----:B------:R-:W-:-:S02]  /*94c0*/  IADD3 R3, PT, PT, R2, R18, R3 ;  /* 0x0000001202037210 */ /* 0x000fc40007ffe003 */
[----:B-1----:R-:W-:-:S05]  /*94d0*/  LOP3.LUT R18, R9, 0xff, RZ, 0xc0, !PT ;  /* 0x000000ff09127812 */ /* 0x002fca00078ec0ff */
[----:B------:R-:W-:Y:S01]  /*94e0*/  IMAD R18, R18, 0x4, R1 ;  /* 0x0000000412127824 */ /* 0x000fe200078e0201 */
[----:B------:R-:W-:-:S05]  /*94f0*/  LOP3.LUT R8, R8, 0xff, RZ, 0xc0, !PT ;  /* 0x000000ff08087812 */ /* 0x000fca00078ec0ff */
[----:B------:R-:W4:Y:S01]  /*9500*/  LDL R18, [R18] ;  /* 0x0000000012127983 */ /* 0x000f220000100800 */
[----:B------:R-:W-:-:S06]  /*9510*/  IMAD R8, R8, 0x4, R1 ;  /* 0x0000000408087824 */ /* 0x000fcc00078e0201 */
[----:B------:R-:W4:Y:S01]  /*9520*/  LDL R8, [R8] ;  /* 0x0000000008087983 */ /* 0x000f220000100800 */
[----:B-----5:R-:W-:-:S06]  /*9530*/  IMAD R9, R24, 0x4, R1 ;  /* 0x0000000418097824 */ /* 0x020fcc00078e0201 */
[----:B------:R-:W5:Y:S01]  /*9540*/  LDL R9, [R9] ;  /* 0x0000000009097983 */ /* 0x000f620000100800 */
[----:B------:R-:W-:-:S05]  /*9550*/  IMAD.IADD R29, R10, 0x1, R25 ;  /* 0x000000010a1d7824 */ /* 0x000fca00078e0219 */
[----:B------:R-:W-:-:S04]  /*9560*/  LOP3.LUT R10, R12, R29, RZ, 0x3c, !PT ;  /* 0x0000001d0c0a7212 */ /* 0x000fc800078e3cff */
[----:B------:R-:W-:Y:S01]  /*9570*/  SHF.L.W.U32.HI R10, R10, 0x14, R10 ;  /* 0x000000140a0a7819 */ /* 0x000fe20000010e0a */
[----:B------:R-:W0:Y:S01]  /*9580*/  LDC.U8 R28, c[0x3][0x6e] ;  /* 0x00c01b80ff1c7b82 */ /* 0x000e220000000000 */
[----:B------:R-:W-:-:S07]  /*9590*/  LOP3.LUT R20, R20, R3, RZ, 0x3c, !PT ;  /* 0x0000000314147212 */ /* 0x000fce00078e3cff */
[----:B------:R-:W1:Y:S01]  /*95a0*/  LDC.U8 R24, c[0x3][0x69] ;  /* 0x00c01a40ff187b82 */ /* 0x000e620000000000 */
[----:B0-----:R-:W-:-:S06]  /*95b0*/  IMAD R16, R28, 0x4, R1 ;  /* 0x000000041c107824 */ /* 0x001fcc00078e0201 */
[----:B------:R-:W5:Y:S01]  /*95c0*/  LDL R16, [R16] ;  /* 0x0000000010107983 */ /* 0x000f620000100800 */
[----:B--2---:R-:W-:Y:S02]  /*95d0*/  IADD3 R12, PT, PT, R23, R10, R19 ;  /* 0x0000000a170c7210 */ /* 0x004fe40007ffe013 */
[----:B------:R-:W-:-:S04]  /*95e0*/  LOP3.LUT R19, R21, R4, RZ, 0x3c, !PT ;  /* 0x0000000415137212 */ /* 0x000fc800078e3cff */
[----:B------:R-:W-:-:S05]  /*95f0*/  SHF.L.W.U32.HI R19, R19, 0x10, R19 ;  /* 0x0000001013137819 */ /* 0x000fca0000010e13 */
[----:B------:R-:W-:-:S05]  /*9600*/  IMAD.IADD R22, R22, 0x1, R19 ;  /* 0x0000000116167824 */ /* 0x000fca00078e0213 */
[----:B------:R-:W-:-:S04]  /*9610*/  LOP3.LUT R5, R5, R22, RZ, 0x3c, !PT ;  /* 0x0000001605057212 */ /* 0x000fc800078e3cff */
[----:B------:R-:W-:Y:S01]  /*9620*/  SHF.L.W.U32.HI R5, R5, 0x14, R5 ;  /* 0x0000001405057819 */ /* 0x000fe20000010e05 */
[----:B-1----:R-:W-:-:S06]  /*9630*/  IMAD R23, R24, 0x4, R1 ;  /* 0x0000000418177824 */ /* 0x002fcc00078e0201 */
[----:B------:R-:W2:Y:S01]  /*9640*/  LDL R23, [R23] ;  /* 0x0000000017177983 */ /* 0x000ea20000100800 */
[----:B------:R-:W-:Y:S02]  /*9650*/  LOP3.LUT R7, R7, R14, RZ, 0x3c, !PT ;  /* 0x0000000e07077212 */ /* 0x000fe400078e3cff */
[----:B---3--:R-:W-:Y:S02]  /*9660*/  IADD3 R13, PT, PT, R4, R5, R13 ;  /* 0x00000005040d7210 */ /* 0x008fe40007ffe00d */
[----:B------:R-:W-:-:S05]  /*9670*/  SHF.L.W.U32.HI R4, R20, 0x10, R20 ;  /* 0x0000001014047819 */ /* 0x000fca0000010e14 */
[----:B------:R-:W-:-:S05]  /*9680*/  IMAD.IADD R17, R17, 0x1, R4 ;  /* 0x0000000111117824 */ /* 0x000fca00078e0204 */
[----:B------:R-:W-:Y:S02]  /*9690*/  LOP3.LUT R2, R2, R17, RZ, 0x3c, !PT ;  /* 0x0000001102027212 */ /* 0x000fe400078e3cff */
[----:B------:R-:W-:Y:S02]  /*96a0*/  LOP3.LUT R20, R25, R12, RZ, 0x3c, !PT ;  /* 0x0000000c19147212 */ /* 0x000fe400078e3cff */
[----:B------:R-:W-:Y:S02]  /*96b0*/  SHF.L.W.U32.HI R2, R2, 0x14, R2 ;  /* 0x0000001402027819 */ /* 0x000fe40000010e02 */
[----:B------:R-:W-:Y:S02]  /*96c0*/  SHF.L.W.U32.HI R20, R20, 0x18, R20 ;  /* 0x0000001814147819 */ /* 0x000fe40000010e14 */
[----:B----4-:R-:W-:Y:S02]  /*96d0*/  IADD3 R21, PT, PT, R3, R2, R6 ;  /* 0x0000000203157210 */ /* 0x010fe40007ffe006 */
[----:B------:R-:W0:Y:S02]  /*96e0*/  LDC.U8 R6, c[0x3][0x6b] ;  /* 0x00c01ac0ff067b82 */ /* 0x000e240000000000 */
[----:B------:R-:W-:Y:S01]  /*96f0*/  LOP3.LUT R4, R4, R21, RZ, 0x3c, !PT ;  /* 0x0000001504047212 */ /* 0x000fe200078e3cff */
[----:B------:R-:W-:-:S03]  /*9700*/  IMAD.IADD R29, R29, 0x1, R20 ;  /* 0x000000011d1d7824 */ /* 0x000fc600078e0214 */
[----:B------:R-:W-:Y:S02]  /*9710*/  SHF.L.W.U32.HI R4, R4, 0x18, R4 ;  /* 0x0000001804047819 */ /* 0x000fe40000010e04 */
[----:B------:R-:W-:-:S03]  /*9720*/  LOP3.LUT R10, R10, R29, RZ, 0x3c, !PT ;  /* 0x0000001d0a0a7212 */ /* 0x000fc600078e3cff */
[----:B------:R-:W-:Y:S01]  /*9730*/  IMAD.IADD R17, R17, 0x1, R4 ;  /* 0x0000000111117824 */ /* 0x000fe200078e0204 */
[----:B------:R-:W-:Y:S02]  /*9740*/  SHF.L.W.U32.HI R3, R10, 0x19, R10 ;  /* 0x000000190a037819 */ /* 0x000fe40000010e0a */
[----:B------:R-:W1:Y:S01]  /*9750*/  LDC.U8 R10, c[0x3][0x6f] ;  /* 0x00c01bc0ff0a7b82 */ /* 0x000e620000000000 */
[----:B------:R-:W-:Y:S02]  /*9760*/  LOP3.LUT R19, R19, R13, RZ, 0x3c, !PT ;  /* 0x0000000d13137212 */ /* 0x000fe400078e3cff */
[----:B------:R-:W-:Y:S02]  /*9770*/  LOP3.LUT R2, R2, R17, RZ, 0x3c, !PT ;  /* 0x0000001102027212 */ /* 0x000fe400078e3cff */
[----:B------:R-:W-:Y:S02]  /*9780*/  SHF.L.W.U32.HI R19, R19, 0x18, R19 ;  /* 0x0000001813137819 */ /* 0x000fe40000010e13 */
[----:B------:R-:W-:-:S04]  /*9790*/  SHF.L.W.U32.HI R2, R2, 0x19, R2 ;  /* 0x0000001902027819 */ /* 0x000fc80000010e02 */
[----:B------:R-:W-:Y:S01]  /*97a0*/  IADD3 R13, PT, PT, R2, R13, R18 ;  /* 0x0000000d020d7210 */ /* 0x000fe20007ffe012 */
[----:B------:R-:W-:Y:S01]  /*97b0*/  IMAD.IADD R22, R22, 0x1, R19 ;  /* 0x0000000116167824 */ /* 0x000fe200078e0213 */
[----:B------:R-:W3:Y:S01]  /*97c0*/  LDC.U8 R18, c[0x3][0x6d] ;  /* 0x00c01b40ff127b82 */ /* 0x000ee20000000000 */
[----:B0-----:R-:W-:-:S03]  /*97d0*/  IMAD R28, R6, 0x4, R1 ;  /* 0x00000004061c7824 */ /* 0x001fc600078e0201 */
[----:B------:R-:W-:Y:S02]  /*97e0*/  LOP3.LUT R24, R5, R22, RZ, 0x3c, !PT ;  /* 0x0000001605187212 */ /* 0x000fe400078e3cff */
[----:B------:R-:W4:Y:S01]  /*97f0*/  LDL R5, [R28] ;  /* 0x000000001c057983 */ /* 0x000f220000100800 */
[----:B------:R-:W-:Y:S02]  /*9800*/  IADD3 R8, PT, PT, R3, R14, R8 ;  /* 0x0000000e03087210 */ /* 0x000fe40007ffe008 */
[----:B------:R-:W-:Y:S01]  /*9810*/  SHF.L.W.U32.HI R14, R7, 0x18, R7 ;  /* 0x00000018070e7819 */ /* 0x000fe20000010e07 */
[----:B-1----:R-:W-:Y:S01]  /*9820*/  IMAD R25, R10, 0x4, R1 ;  /* 0x000000040a197824 */ /* 0x002fe200078e0201 */
[----:B------:R-:W-:Y:S01]  /*9830*/  SHF.L.W.U32.HI R24, R24, 0x19, R24 ;  /* 0x0000001918187819 */ /* 0x000fe20000010e18 */
[----:B------:R-:W0:Y:S02]  /*9840*/  LDC.64 R6, c[0x3][0x70] ;  /* 0x00c01c00ff067b82 */ /* 0x000e240000000a00 */
[----:B------:R-:W-:Y:S01]  /*9850*/  IMAD.IADD R10, R15, 0x1, R14 ;  /* 0x000000010f0a7824 */ /* 0x000fe200078e020e */
[----:B-----5:R-:W-:-:S04]  /*9860*/  IADD3 R9, PT, PT, R24, R12, R9 ;  /* 0x0000000c18097210 */ /* 0x020fc80007ffe009 */
[----:B------:R-:W-:Y:S02]  /*9870*/  LOP3.LUT R15, R11, R10, RZ, 0x3c, !PT ;  /* 0x0000000a0b0f7212 */ /* 0x000fe400078e3cff */
[----:B------:R-:W5:Y:S01]  /*9880*/  LDL R11, [R25] ;  /* 0x00000000190b7983 */ /* 0x000f620000100800 */
[----:B---3--:R-:W-:-:S06]  /*9890*/  IMAD R12, R18, 0x4, R1 ;  /* 0x00000004120c7824 */ /* 0x008fcc00078e0201 */
[----:B------:R-:W3:Y:S01]  /*98a0*/  LDL R12, [R12] ;  /* 0x000000000c0c7983 */ /* 0x000ee20000100800 */
[----:B0-----:R-:W-:-:S05]  /*98b0*/  LOP3.LUT R6, R6, 0xff, RZ, 0xc0, !PT ;  /* 0x000000ff06067812 */ /* 0x001fca00078ec0ff */
[----:B------:R-:W-:-:S06]  /*98c0*/  IMAD R6, R6, 0x4, R1 ;  /* 0x0000000406067824 */ /* 0x000fcc00078e0201 */
[----:B------:R-:W3:Y:S01]  /*98d0*/  LDL R6, [R6] ;  /* 0x0000000006067983 */ /* 0x000ee20000100800 */
[----:B------:R-:W-:-:S05]  /*98e0*/  LOP3.LUT R18, R7, 0xff, RZ, 0xc0, !PT ;  /* 0x000000ff07127812 */ /* 0x000fca00078ec0ff */
[----:B------:R-:W-:-:S06]  /*98f0*/  IMAD R7, R18, 0x4, R1 ;  /* 0x0000000412077824 */ /* 0x000fcc00078e0201 */
[----:B------:R-:W3:Y:S01]  /*9900*/  LDL R7, [R7] ;  /* 0x0000000007077983 */ /* 0x000ee20000100800 */
[----:B------:R-:W-:Y:S02]  /*9910*/  SHF.L.W.U32.HI R15, R15, 0x19, R15 ;  /* 0x000000190f0f7819 */ /* 0x000fe40000010e0f */
[----:B------:R-:W-:Y:S02]  /*9920*/  LOP3.LUT R4, R4, R8, RZ, 0x3c, !PT ;  /* 0x0000000804047212 */ /* 0x000fe400078e3cff */
[----:B------:R-:W-:Y:S02]  /*9930*/  IADD3 R16, PT, PT, R15, R21, R16 ;  /* 0x000000150f107210 */ /* 0x000fe40007ffe010 */
[----:B------:R-:W-:Y:S02]  /*9940*/  SHF.L.W.U32.HI R21, R4, 0x10, R4 ;  /* 0x0000001004157819 */ /* 0x000fe40000010e04 */
[----:B------:R-:W-:Y:S02]  /*9950*/  LOP3.LUT R4, R14, R9, RZ, 0x3c, !PT ;  /* 0x000000090e047212 */ /* 0x000fe400078e3cff */
[----:B------:R-:W0:Y:S01]  /*9960*/  LDC.U8 R14, c[0x3][0x72] ;  /* 0x00c01c80ff0e7b82 */ /* 0x000e220000000000 */
[----:B------:R-:W-:Y:S01]  /*9970*/  IMAD.IADD R22, R22, 0x1, R21 ;  /* 0x0000000116167824 */ /* 0x000fe200078e0215 */
[----:B------:R-:W-:-:S04]  /*9980*/  SHF.L.W.U32.HI R4, R4, 0x10, R4 ;  /* 0x0000001004047819 */ /* 0x000fc80000010e04 */
[----:B------:R-:W-:Y:S01]  /*9990*/  LOP3.LUT R3, R3, R22, RZ, 0x3c, !PT ;  /* 0x0000001603037212 */ /* 0x000fe200078e3cff */
[----:B------:R-:W-:-:S03]  /*99a0*/  IMAD.IADD R17, R17, 0x1, R4 ;  /* 0x0000000111117824 */ /* 0x000fc600078e0204 */
[----:B------:R-:W-:Y:S02]  /*99b0*/  SHF.L.W.U32.HI R3, R3, 0x14, R3 ;  /* 0x0000001403037819 */ /* 0x000fe40000010e03 */
[----:B------:R-:W-:-:S04]  /*99c0*/  LOP3.LUT R24, R24, R17, RZ, 0x3c, !PT ;  /* 0x0000001118187212 */ /* 0x000fc800078e3cff */
[----:B------:R-:W-:Y:S01]  /*99d0*/  SHF.L.W.U32.HI R24, R24, 0x14, R24 ;  /* 0x0000001418187819 */ /* 0x000fe20000010e18 */
[----:B0-----:R-:W-:-:S06]  /*99e0*/  IMAD R14, R14, 0x4, R1 ;  /* 0x000000040e0e7824 */ /* 0x001fcc00078e0201 */
[----:B------:R-:W3:Y:S01]  /*99f0*/  LDL R14, [R14] ;  /* 0x000000000e0e7983 */ /* 0x000ee20000100800 */
[----:B--2---:R-:W-:Y:S02]  /*9a00*/  IADD3 R23, PT, PT, R8, R3, R23 ;  /* 0x0000000308177210 */ /* 0x004fe40007ffe017 */
[----:B------:R-:W-:-:S04]  /*9a10*/  LOP3.LUT R8, R19, R16, RZ, 0x3c, !PT ;  /* 0x0000001013087212 */ /* 0x000fc800078e3cff */
[----:B------:R-:W-:-:S05]  /*9a20*/  SHF.L.W.U32.HI R8, R8, 0x10, R8 ;  /* 0x0000001008087819 */ /* 0x000fca0000010e08 */
[----:B------:R-:W-:-:S05]  /*9a30*/  IMAD.IADD R18, R29, 0x1, R8 ;  /* 0x000000011d127824 */ /* 0x000fca00078e0208 */
[----:B------:R-:W-:-:S04]  /*9a40*/  LOP3.LUT R15, R15, R18, RZ, 0x3c, !PT ;  /* 0x000000120f0f7212 */ /* 0x000fc800078e3cff */
[----:B------:R-:W-:Y:S02]  /*9a50*/  SHF.L.W.U32.HI R15, R15, 0x14, R15 ;  /* 0x000000140f0f7819 */ /* 0x000fe40000010e0f */
[----:B------:R-:W-:Y:S02]  /*9a60*/  LOP3.LUT R21, R21, R23, RZ, 0x3c, !PT ;  /* 0x0000001715157212 */ /* 0x000fe400078e3cff */
[----:B----4-:R-:W-:Y:S02]  /*9a70*/  IADD3 R5, PT, PT, R9, R24, R5 ;  /* 0x0000001809057210 */ /* 0x010fe40007ffe005 */
[----:B------:R-:W-:-:S04]  /*9a80*/  LOP3.LUT R9, R20, R13, RZ, 0x3c, !PT ;  /* 0x0000000d14097212 */ /* 0x000fc800078e3cff */
[----:B------:R-:W-:-:S05]  /*9a90*/  SHF.L.W.U32.HI R9, R9, 0x10, R9 ;  /* 0x0000001009097819 */ /* 0x000fca0000010e09 */
[----:B------:R-:W-:Y:S01]  /*9aa0*/  IMAD.IADD R19, R10, 0x1, R9 ;  /* 0x000000010a137824 */ /* 0x000fe200078e0209 */
[----:B-----5:R-:W-:Y:S02]  /*9ab0*/  IADD3 R11, PT, PT, R16, R15, R11 ;  /* 0x0000000f100b7210 */ /* 0x020fe40007ffe00b */
[----:B------:R-:W0:Y:S02]  /*9ac0*/  LDC.U8 R16, c[0x3][0x71] ;  /* 0x00c01c40ff107b82 */ /* 0x000e240000000000 */
[----:B------:R-:W-:Y:S02]  /*9ad0*/  LOP3.LUT R2, R2, R19, RZ, 0x3c, !PT ;  /* 0x0000001302027212 */ /* 0x000fe400078e3cff */
[----:B------:R-:W-:Y:S02]  /*9ae0*/  LOP3.LUT R8, R8, R11, RZ, 0x3c, !PT ;  /* 0x0000000b08087212 */ /* 0x000fe400078e3cff */
[----:B------:R-:W-:Y:S02]  /*9af0*/  SHF.L.W.U32.HI R2, R2, 0x14, R2 ;  /* 0x0000001402027819 */ /* 0x000fe40000010e02 */
[----:B------:R-:W1:Y:S02]  /*9b00*/  LDC.U8 R10, c[0x3][0x73] ;  /* 0x00c01cc0ff0a7b82 */ /* 0x000e640000000000 */
[----:B---3--:R-:W-:-:S02]  /*9b10*/  IADD3 R12, PT, PT, R13, R2, R12 ;  /* 0x000000020d0c7210 */ /* 0x008fc40007ffe00c */
[----:B------:R-:W-:-:S04]  /*9b20*/  SHF.L.W.U32.HI R13, R8, 0x18, R8 ;  /* 0x00000018080d7819 */ /* 0x000fc80000010e08 */
[----:B------:R-:W2:Y:S01]  /*9b30*/  LDC.U8 R8, c[0x3][0x76] ;  /* 0x00c01d80ff087b82 */ /* 0x000ea20000000000 */
[----:B------:R-:W-:Y:S02]  /*9b40*/  IMAD.IADD R18, R18, 0x1, R13 ;  /* 0x0000000112127824 */ /* 0x000fe400078e020d */
[--C-:B0-----:R-:W-:Y:S01]  /*9b50*/  IMAD R25, R16, 0x4, R1.reuse ;  /* 0x0000000410197824 */ /* 0x101fe200078e0201 */
[----:B------:R-:W-:Y:S02]  /*9b60*/  LOP3.LUT R16, R4, R5, RZ, 0x3c, !PT ;  /* 0x0000000504107212 */ /* 0x000fe400078e3cff */
[----:B------:R-:W-:Y:S02]  /*9b70*/  LOP3.LUT R20, R15, R18, RZ, 0x3c, !PT ;  /* 0x000000120f147212 */ /* 0x000fe400078e3cff */
[----:B------:R-:W-:Y:S01]  /*9b80*/  SHF.L.W.U32.HI R16, R16, 0x18, R16 ;  /* 0x0000001810107819 */ /* 0x000fe20000010e10 */
[----:B------:R0:W3:Y:S01]  /*9b90*/  LDL R4, [R25] ;  /* 0x0000000019047983 */ /* 0x0000e20000100800 */
[----:B-1----:R-:W-:Y:S01]  /*9ba0*/  IMAD R15, R10, 0x4, R1 ;  /* 0x000000040a0f7824 */ /* 0x002fe200078e0201 */
[----:B------:R-:W-:-:S02]  /*9bb0*/  SHF.L.W.U32.HI R10, R20, 0x19, R20 ;  /* 0x00000019140a7819 */ /* 0x000fc40000010e14 */
[----:B------:R-:W-:Y:S02]  /*9bc0*/  IMAD.IADD R17, R17, 0x1, R16 ;  /* 0x0000000111117824 */ /* 0x000fe400078e0210 */
[----:B--2---:R-:W-:Y:S01]  /*9bd0*/  IMAD R8, R8, 0x4, R1 ;  /* 0x0000000408087824 */ /* 0x004fe200078e0201 */
[----:B------:R-:W-:Y:S01]  /*9be0*/  IADD3 R23, PT, PT, R10, R23, R6 ;  /* 0x000000170a177210 */ /* 0x000fe20007ffe006 */
[----:B------:R-:W2:Y:S01]  /*9bf0*/  LDL R15, [R15] ;  /* 0x000000000f0f7983 */ /* 0x000ea20000100800 */
[----:B------:R-:W-:Y:S02]  /*9c00*/  LOP3.LUT R6, R24, R17, RZ, 0x3c, !PT ;  /* 0x0000001118067212 */ /* 0x000fe400078e3cff */
[----:B------:R-:W1:Y:S01]  /*9c10*/  LDC.U8 R24, c[0x3][0x77] ;  /* 0x00c01dc0ff187b82 */ /* 0x000e620000000000 */
[----:B------:R-:W4:Y:S01]  /*9c20*/  LDL R8, [R8] ;  /* 0x0000000008087983 */ /* 0x000f220000100800 */
[----:B------:R-:W-:Y:S02]  /*9c30*/  SHF.L.W.U32.HI R6, R6, 0x19, R6 ;  /* 0x0000001906067819 */ /* 0x000fe40000010e06 */
[----:B------:R-:W-:-:S02]  /*9c40*/  LOP3.LUT R9, R9, R12, RZ, 0x3c, !PT ;  /* 0x0000000c09097212 */ /* 0x000fc400078e3cff */
[----:B------:R-:W-:Y:S01]  /*9c50*/  IADD3 R12, PT, PT, R6, R12, R7 ;  /* 0x0000000c060c7210 */ /* 0x000fe20007ffe007 */
[----:B-1----:R-:W-:-:S06]  /*9c60*/  IMAD R7, R24, 0x4, R1 ;  /* 0x0000000418077824 */ /* 0x002fcc00078e0201 */
[----:B------:R-:W5:Y:S01]  /*9c70*/  LDL R7, [R7] ;  /* 0x0000000007077983 */ /* 0x000f620000100800 */
[----:B------:R-:W0:Y:S01]  /*9c80*/  LDC.U8 R20, c[0x3][0x75] ;  /* 0x00c01d40ff147b82 */ /* 0x000e220000000000 */
[----:B------:R-:W-:-:S05]  /*9c90*/  SHF.L.W.U32.HI R21, R21, 0x18, R21 ;  /* 0x0000001815157819 */ /* 0x000fca0000010e15 */
[----:B------:R-:W-:-:S05]  /*9ca0*/  IMAD.IADD R22, R22, 0x1, R21 ;  /* 0x0000000116167824 */ /* 0x000fca00078e0215 */
[----:B------:R-:W-:-:S04]  /*9cb0*/  LOP3.LUT R3, R3, R22, RZ, 0x3c, !PT ;  /* 0x0000001603037212 */ /* 0x000fc800078e3cff */
[----:B------:R-:W-:-:S04]  /*9cc0*/  SHF.L.W.U32.HI R3, R3, 0x19, R3 ;  /* 0x0000001903037819 */ /* 0x000fc80000010e03 */
[----:B------:R-:W-:Y:S01]  /*9cd0*/  IADD3 R14, PT, PT, R3, R5, R14 ;  /* 0x00000005030e7210 */ /* 0x000fe20007ffe00e */
[----:B0-----:R-:W-:Y:S01]  /*9ce0*/  IMAD R25, R20, 0x4, R1 ;  /* 0x0000000414197824 */ /* 0x001fe200078e0201 */
[----:B------:R-:W-:-:S05]  /*9cf0*/  SHF.L.W.U32.HI R20, R9, 0x18, R9 ;  /* 0x0000001809147819 */ /* 0x000fca0000010e09 */
[----:B------:R-:W-:Y:S01]  /*9d00*/  IMAD.IADD R9, R19, 0x1, R20 ;  /* 0x0000000113097824 */ /* 0x000fe200078e0214 */
[----:B------:R-:W-:Y:S01]  /*9d10*/  LOP3.LUT R19, R20, R14, RZ, 0x3c, !PT ;  /* 0x0000000e14137212 */ /* 0x000fe200078e3cff */
[----:B------:R-:W3:Y:S03]  /*9d20*/  LDL R25, [R25] ;  /* 0x0000000019197983 */ /* 0x000ee60000100800 */
[----:B------:R-:W-:-:S05]  /*9d30*/  SHF.L.W.U32.HI R19, R19, 0x10, R19 ;  /* 0x0000001013137819 */ /* 0x000fca0000010e13 */
[----:B------:R-:W-:Y:S01]  /*9d40*/  IMAD.IADD R18, R18, 0x1, R19 ;  /* 0x0000000112127824 */ /* 0x000fe200078e0213 */
[----:B------:R-:W-:Y:S02]  /*9d50*/  LOP3.LUT R5, R16, R23, RZ, 0x3c, !PT ;  /* 0x0000001710057212 */ /* 0x000fe400078e3cff */
[----:B------:R-:W-:Y:S02]  /*9d60*/  LOP3.LUT R16, R2, R9, RZ, 0x3c, !PT ;  /* 0x0000000902107212 */ /* 0x000fe400078e3cff */
[----:B------:R-:W-:Y:S02]  /*9d70*/  LOP3.LUT R20, R3, R18, RZ, 0x3c, !PT ;  /* 0x0000001203147212 */ /* 0x000fe400078e3cff */
[----:B------:R-:W0:Y:S08]  /*9d80*/  LDC.64 R2, c[0x3][0x78] ;  /* 0x00c01e00ff027b82 */ /* 0x000e300000000a00 */
[----:B------:R-:W1:Y:S01]  /*9d90*/  LDC.U8 R24, c[0x3][0x7a] ;  /* 0x00c01e80ff187b82 */ /* 0x000e620000000000 */
[----:B------:R-:W-:-:S02]  /*9da0*/  SHF.L.W.U32.HI R16, R16, 0x19, R16 ;  /* 0x0000001910107819 */ /* 0x000fc40000010e10 */
[----:B------:R-:W-:Y:S02]  /*9db0*/  SHF.L.W.U32.HI R20, R20, 0x14, R20 ;  /* 0x0000001414147819 */ /* 0x000fe40000010e14 */
[----:B0-----:R-:W-:Y:S01]  /*9dc0*/  LOP3.LUT R2, R2, 0xff, RZ, 0xc0, !PT ;  /* 0x000000ff02027812 */ /* 0x001fe200078ec0ff */
[----:B-1----:R-:W-:Y:S01]  /*9dd0*/  IMAD R24, R24, 0x4, R1 ;  /* 0x0000000418187824 */ /* 0x002fe200078e0201 */
[----:B------:R-:W-:-:S05]  /*9de0*/  LOP3.LUT R28, R3, 0xff, RZ, 0xc0, !PT ;  /* 0x000000ff031c7812 */ /* 0x000fca00078ec0ff */
[----:B------:R-:W-:-:S06]  /*9df0*/  IMAD R3, R28, 0x4, R1 ;  /* 0x000000041c037824 */ /* 0x000fcc00078e0201 */
[----:B------:R-:W3:Y:S01]  /*9e00*/  LDL R3, [R3] ;  /* 0x0000000003037983 */ /* 0x000ee20000100800 */
[----:B------:R-:W-:-:S05]  /*9e10*/  SHF.L.W.U32.HI R5, R5, 0x10, R5 ;  /* 0x0000001005057819 */ /* 0x000fca0000010e05 */
[----:B------:R-:W-:-:S05]  /*9e20*/  IMAD.IADD R9, R9, 0x1, R5 ;  /* 0x0000000109097824 */ /* 0x000fca00078e0205 */
[----:B------:R-:W-:-:S04]  /*9e30*/  LOP3.LUT R10, R10, R9, RZ, 0x3c, !PT ;  /* 0x000000090a0a7212 */ /* 0x000fc800078e3cff */
[----:B------:R-:W-:Y:S02]  /*9e40*/  SHF.L.W.U32.HI R10, R10, 0x14, R10 ;  /* 0x000000140a0a7819 */ /* 0x000fe40000010e0a */
[----:B----4-:R-:W-:Y:S02]  /*9e50*/  IADD3 R8, PT, PT, R16, R11, R8 ;  /* 0x0000000b10087210 */ /* 0x010fe40007ffe008 */
[----:B------:R-:W-:Y:S01]  /*9e60*/  LOP3.LUT R11, R13, R12, RZ, 0x3c, !PT ;  /* 0x0000000c0d0b7212 */ /* 0x000fe200078e3cff */
[----:B------:R-:W-:Y:S02]  /*9e70*/  IMAD R13, R2, 0x4, R1 ;  /* 0x00000004020d7824 */ /* 0x000fe400078e0201 */
[----:B------:R-:W0:Y:S01]  /*9e80*/  LDC.U8 R2, c[0x3][0x7e] ;  /* 0x00c01f80ff027b82 */ /* 0x000e220000000000 */
[----:B------:R-:W-:Y:S02]  /*9e90*/  SHF.L.W.U32.HI R11, R11, 0x10, R11 ;  /* 0x000000100b0b7819 */ /* 0x000fe40000010e0b */
[----:B------:R-:W-:Y:S01]  /*9ea0*/  LOP3.LUT R21, R21, R8, RZ, 0x3c, !PT ;  /* 0x0000000815157212 */ /* 0x000fe200078e3cff */
[----:B------:R-:W4:Y:S01]  /*9eb0*/  LDL R13, [R13] ;  /* 0x000000000d0d7983 */ /* 0x000f220000100800 */
[----:B--2---:R-:W-:Y:S01]  /*9ec0*/  IADD3 R14, PT, PT, R14, R20, R15 ;  /* 0x000000140e0e7210 */ /* 0x004fe20007ffe00f */
[----:B------:R-:W-:Y:S01]  /*9ed0*/  IMAD.IADD R15, R22, 0x1, R11 ;  /* 0x00000001160f7824 */ /* 0x000fe200078e020b */
[----:B------:R-:W-:-:S05]  /*9ee0*/  SHF.L.W.U32.HI R22, R21, 0x10, R21 ;  /* 0x0000001015167819 */ /* 0x000fca0000010e15 */
[----:B------:R-:W-:Y:S02]  /*9ef0*/  IMAD.IADD R21, R17, 0x1, R22 ;  /* 0x0000000111157824 */ /* 0x000fe400078e0216 */
[----:B------:R1:W2:Y:S03]  /*9f00*/  LDL R17, [R24] ;  /* 0x0000000018117983 */ /* 0x0002a60000100800 */
[----:B------:R-:W-:-:S04]  /*9f10*/  LOP3.LUT R16, R16, R21, RZ, 0x3c, !PT ;  /* 0x0000001510107212 */ /* 0x000fc800078e3cff */
[----:B------:R-:W-:Y:S01]  /*9f20*/  SHF.L.W.U32.HI R16, R16, 0x14, R16 ;  /* 0x0000001410107819 */ /* 0x000fe20000010e10 */
[----:B0-----:R-:W-:-:S03]  /*9f30*/  IMAD R2, R2, 0x4, R1 ;  /* 0x0000000402027824 */ /* 0x001fc600078e0201 */
[----:B-----5:R-:W-:Y:S02]  /*9f40*/  IADD3 R7, PT, PT, R8, R16, R7 ;  /* 0x0000001008077210 */ /* 0x020fe40007ffe007 */
[----:B------:R-:W0:Y:S01]  /*9f50*/  LDC.U8 R8, c[0x3][0x7b] ;  /* 0x00c01ec0ff087b82 */ /* 0x000e220000000000 */
[----:B------:R-:W5:Y:S07]  /*9f60*/  LDL R2, [R2] ;  /* 0x0000000002027983 */ /* 0x000f6e0000100800 */
[----:B-1----:R-:W1:Y:S01]  /*9f70*/  LDC.U8 R24, c[0x3][0x7f] ;  /* 0x00c01fc0ff187b82 */ /* 0x002e620000000000 */
[----:B0-----:R-:W-:-:S06]  /*9f80*/  IMAD R8, R8, 0x4, R1 ;  /* 0x0000000408087824 */ /* 0x001fcc00078e0201 */
[----:B------:R-:W5:Y:S01]  /*9f90*/  LDL R8, [R8] ;  /* 0x0000000008087983 */ /* 0x000f620000100800 */
[----:B---3--:R-:W-:Y:S01]  /*9fa0*/  IADD3 R4, PT, PT, R23, R10, R4 ;  /* 0x0000000a17047210 */ /* 0x008fe20007ffe004 */
[----:B-1----:R-:W-:-:S06]  /*9fb0*/  IMAD R23, R24, 0x4, R1 ;  /* 0x0000000418177824 */ /* 0x002fcc00078e0201 */
[----:B------:R-:W3:Y:S01]  /*9fc0*/  LDL R23, [R23] ;  /* 0x0000000017177983 */ /* 0x000ee20000100800 */
[----:B------:R-:W-:Y:S02]  /*9fd0*/  LOP3.LUT R6, R6, R15, RZ, 0x3c, !PT ;  /* 0x0000000f06067212 */ /* 0x000fe400078e3cff */
[----:B------:R-:W-:Y:S02]  /*9fe0*/  LOP3.LUT R19, R19, R14, RZ, 0x3c, !PT ;  /* 0x0000000e13137212 */ /* 0x000fe400078e3cff */
[----:B------:R-:W-:Y:S02]  /*9ff0*/  SHF.L.W.U32.HI R6, R6, 0x14, R6 ;  /* 0x0000001406067819 */ /* 0x000fe40000010e06 */
[----:B------:R-:W-:Y:S02]  /*a000*/  SHF.L.W.U32.HI R19, R19, 0x18, R19 ;  /* 0x0000001813137819 */ /* 0x000fe40000010e13 */
[----:B------:R-:W-:-:S04]  /*a010*/  IADD3 R12, PT, PT, R12, R6, R25 ;  /* 0x000000060c0c7210 */ /* 0x000fc80007ffe019 */
[----:B------:R-:W-:Y:S01]  /*a020*/  LOP3.LUT R24, R11, R12, RZ, 0x3c, !PT ;  /* 0x0000000c0b187212 */ /* 0x000fe200078e3cff */
[----:B------:R-:W-:-:S03]  /*a030*/  IMAD.IADD R11, R18, 0x1, R19 ;  /* 0x00000001120b7824 */ /* 0x000fc600078e0213 */
[----:B------:R-:W-:Y:S02]  /*a040*/  SHF.L.W.U32.HI R18, R24, 0x18, R24 ;  /* 0x0000001818127819 */ /* 0x000fe40000010e18 */
[----:B------:R-:W-:-:S03]  /*a050*/  LOP3.LUT R20, R20, R11, RZ, 0x3c, !PT ;  /* 0x0000000b14147212 */ /* 0x000fc600078e3cff */
[----:B------:R-:W-:Y:S01]  /*a060*/  IMAD.IADD R25, R15, 0x1, R18 ;  /* 0x000000010f197824 */ /* 0x000fe200078e0212 */
[----:B------:R-:W-:-:S04]  /*a070*/  SHF.L.W.U32.HI R15, R20, 0x19, R20 ;  /* 0x00000019140f7819 */ /* 0x000fc80000010e14 */
[----:B------:R-:W-:Y:S02]  /*a080*/  LOP3.LUT R6, R6, R25, RZ, 0x3c, !PT ;  /* 0x0000001906067212 */ /* 0x000fe400078e3cff */
[-C--:B------:R-:W-:Y:S01]  /*a090*/  LOP3.LUT R5, R5, R4.reuse, RZ, 0x3c, !PT ;  /* 0x0000000405057212 */ /* 0x080fe200078e3cff */
[----:B------:R-:W0:Y:S01]  /*a0a0*/  LDC.U8 R20, c[0x3][0x7d] ;  /* 0x00c01f40ff147b82 */ /* 0x000e220000000000 */
[----:B----4-:R-:W-:Y:S02]  /*a0b0*/  IADD3 R13, PT, PT, R15, R4, R13 ;  /* 0x000000040f0d7210 */ /* 0x010fe40007ffe00d */
[----:B------:R-:W-:Y:S02]  /*a0c0*/  SHF.L.W.U32.HI R4, R6, 0x19, R6 ;  /* 0x0000001906047819 */ /* 0x000fe40000010e06 */
[----:B------:R-:W-:Y:S02]  /*a0d0*/  LOP3.LUT R6, R22, R7, RZ, 0x3c, !PT ;  /* 0x0000000716067212 */ /* 0x000fe400078e3cff */
[----:B------:R-:W-:-:S02]  /*a0e0*/  SHF.L.W.U32.HI R22, R5, 0x18, R5 ;  /* 0x0000001805167819 */ /* 0x000fc40000010e05 */
[----:B------:R-:W-:Y:S02]  /*a0f0*/  SHF.L.W.U32.HI R6, R6, 0x18, R6 ;  /* 0x0000001806067819 */ /* 0x000fe40000010e06 */
[----:B--2---:R-:W-:Y:S02]  /*a100*/  IADD3 R17, PT, PT, R4, R14, R17 ;  /* 0x0000000e04117210 */ /* 0x004fe40007ffe011 */
[----:B------:R-:W1:Y:S01]  /*a110*/  LDC.U8 R14, c[0x3][0x79] ;  /* 0x00c01e40ff0e7b82 */ /* 0x000e620000000000 */
[----:B------:R-:W-:Y:S02]  /*a120*/  IMAD.IADD R21, R21, 0x1, R6 ;  /* 0x0000000115157824 */ /* 0x000fe400078e0206 */
[----:B------:R-:W-:-:S03]  /*a130*/  IMAD.IADD R9, R9, 0x1, R22 ;  /* 0x0000000109097824 */ /* 0x000fc600078e0216 */
[----:B------:R-:W-:Y:S02]  /*a140*/  LOP3.LUT R16, R16, R21, RZ, 0x3c, !PT ;  /* 0x0000001510107212 */ /* 0x000fe400078e3cff */
[----:B------:R-:W-:Y:S02]  /*a150*/  LOP3.LUT R5, R10, R9, RZ, 0x3c, !PT ;  /* 0x000000090a057212 */ /* 0x000fe400078e3cff */
[----:B------:R-:W-:Y:S02]  /*a160*/  SHF.L.W.U32.HI R10, R16, 0x19, R16 ;  /* 0x00000019100a7819 */ /* 0x000fe40000010e10 */
[----:B------:R-:W-:Y:S02]  /*a170*/  SHF.L.W.U32.HI R5, R5, 0x19, R5 ;  /* 0x0000001905057819 */ /* 0x000fe40000010e05 */
[----:B------:R-:W-:Y:S02]  /*a180*/  IADD3 R12, PT, PT, R10, R12, R3 ;  /* 0x0000000c0a0c7210 */ /* 0x000fe40007ffe003 */
[----:B-----5:R-:W-:-:S02]  /*a190*/  IADD3 R7, PT, PT, R5, R7, R2 ;  /* 0x0000000705077210 */ /* 0x020fc40007ffe002 */
[----:B------:R-:W2:Y:S01]  /*a1a0*/  LDC.64 R2, c[0x3][0x80] ;  /* 0x00c02000ff027b82 */ /* 0x000ea20000000a00 */
[----:B------:R-:W-:Y:S02]  /*a1b0*/  LOP3.LUT R22, R22, R17, RZ, 0x3c, !PT ;  /* 0x0000001116167212 */ /* 0x000fe400078e3cff */
[----:B------:R-:W-:Y:S01]  /*a1c0*/  LOP3.LUT R18, R18, R7, RZ, 0x3c, !PT ;  /* 0x0000000712127212 */ /* 0x000fe200078e3cff */
[--C-:B-1----:R-:W-:Y:S01]  /*a1d0*/  IMAD R16, R14, 0x4, R1.reuse ;  /* 0x000000040e107824 */ /* 0x102fe200078e0201 */
[----:B------:R-:W-:Y:S01]  /*a1e0*/  SHF.L.W.U32.HI R14, R22, 0x10, R22 ;  /* 0x00000010160e7819 */ /* 0x000fe20000010e16 */
[----:B0-----:R-:W-:Y:S01]  /*a1f0*/  IMAD R22, R20, 0x4, R1 ;  /* 0x0000000414167824 */ /* 0x001fe200078e0201 */
[----:B------:R-:W-:-:S03]  /*a200*/  SHF.L.W.U32.HI R18, R18, 0x10, R18 ;  /* 0x0000001012127819 */ /* 0x000fc60000010e12 */
[----:B------:R-:W-:Y:S01]  /*a210*/  IMAD.IADD R21, R21, 0x1, R14 ;  /* 0x0000000115157824 */ /* 0x000fe200078e020e */
[----:B------:R-:W4:Y:S01]  /*a220*/  LDL R16, [R16] ;  /* 0x0000000010107983 */ /* 0x000f220000100800 */
[----:B------:R-:W-:-:S03]  /*a230*/  IMAD.IADD R20, R11, 0x1, R18 ;  /* 0x000000010b147824 */ /* 0x000fc600078e0212 */
[----:B------:R0:W5:Y:S01]  /*a240*/  LDL R11, [R22] ;  /* 0x00000000160b7983 */ /* 0x0001620000100800 */
[----:B------:R-:W-:Y:S02]  /*a250*/  LOP3.LUT R4, R4, R21, RZ, 0x3c, !PT ;  /* 0x0000001504047212 */ /* 0x000fe400078e3cff */
[----:B------:R-:W-:Y:S02]  /*a260*/  LOP3.LUT R5, R5, R20, RZ, 0x3c, !PT ;  /* 0x0000001405057212 */ /* 0x000fe400078e3cff */
[----:B------:R-:W-:Y:S02]  /*a270*/  SHF.L.W.U32.HI R4, R4, 0x14, R4 ;  /* 0x0000001404047819 */ /* 0x000fe40000010e04 */
[----:B--2---:R-:W-:Y:S02]  /*a280*/  LOP3.LUT R2, R2, 0xff, RZ, 0xc0, !PT ;  /* 0x000000ff02027812 */ /* 0x004fe400078ec0ff */
[----:B------:R-:W-:Y:S02]  /*a290*/  IADD3 R17, PT, PT, R17, R4, R8 ;  /* 0x0000000411117210 */ /* 0x000fe40007ffe008 */
[----:B------:R-:W-:-:S02]  /*a2a0*/  LOP3.LUT R24, R3, 0xff, RZ, 0xc0, !PT ;  /* 0x000000ff03187812 */ /* 0x000fc400078ec0ff */
[----:B------:R-:W-:Y:S01]  /*a2b0*/  SHF.L.W.U32.HI R8, R5, 0x14, R5 ;  /* 0x0000001405087819 */ /* 0x000fe20000010e05 */
[--C-:B------:R-:W-:Y:S01]  /*a2c0*/  IMAD R5, R2, 0x4, R1.reuse ;  /* 0x0000000402057824 */ /* 0x100fe200078e0201 */
[----:B0-----:R-:W0:Y:S01]  /*a2d0*/  LDC.U8 R22, c[0x3][0x82] ;  /* 0x00c02080ff167b82 */ /* 0x001e220000000000 */
[----:B------:R-:W-:-:S04]  /*a2e0*/  IMAD R3, R24, 0x4, R1 ;  /* 0x0000000418037824 */ /* 0x000fc800078e0201 */
[----:B------:R-:W2:Y:S03]  /*a2f0*/  LDL R5, [R5] ;  /* 0x0000000005057983 */ /* 0x000ea60000100800 */
[----:B------:R-:W1:Y:S01]  /*a300*/  LDC.U8 R2, c[0x3][0x81] ;  /* 0x00c02040ff027b82 */ /* 0x000e620000000000 */
[----:B------:R-:W2:Y:S01]  /*a310*/  LDL R3, [R3] ;  /* 0x0000000003037983 */ /* 0x000ea20000100800 */
[----:B---3--:R-:W-:Y:S01]  /*a320*/  IADD3 R23, PT, PT, R7, R8, R23 ;  /* 0x0000000807177210 */ /* 0x008fe20007ffe017 */
[--C-:B-1----:R-:W-:Y:S02]  /*a330*/  IMAD R7, R2, 0x4, R1.reuse ;  /* 0x0000000402077824 */ /* 0x102fe400078e0201 */
[----:B0-----:R-:W-:-:S04]  /*a340*/  IMAD R2, R22, 0x4, R1 ;  /* 0x0000000416027824 */ /* 0x001fc800078e0201 */
[----:B------:R-:W3:Y:S04]  /*a350*/  LDL R7, [R7] ;  /* 0x0000000007077983 */ /* 0x000ee80000100800 */
[----:B------:R-:W3:Y:S01]  /*a360*/  LDL R2, [R2] ;  /* 0x0000000002027983 */ /* 0x000ee20000100800 */
[----:B------:R-:W-:Y:S02]  /*a370*/  LOP3.LUT R6, R6, R13, RZ, 0x3c, !PT ;  /* 0x0000000d06067212 */ /* 0x000fe400078e3cff */
[----:B------:R-:W-:Y:S02]  /*a380*/  LOP3.LUT R19, R19, R12, RZ, 0x3c, !PT ;  /* 0x0000000c13137212 */ /* 0x000fe400078e3cff */
[----:B------:R-:W-:Y:S02]  /*a390*/  SHF.L.W.U32.HI R6, R6, 0x10, R6 ;  /* 0x0000001006067819 */ /* 0x000fe40000010e06 */
[----:B------:R-:W-:-:S03]  /*a3a0*/  SHF.L.W.U32.HI R22, R19, 0x10, R19 ;  /* 0x0000001013167819 */ /* 0x000fc60000010e13 */
[----:B------:R-:W-:-:S05]  /*a3b0*/  IMAD.IADD R24, R25, 0x1, R6 ;  /* 0x0000000119187824 */ /* 0x000fca00078e0206 */
[----:B------:R-:W-:Y:S01]  /*a3c0*/  LOP3.LUT R19, R15, R24, RZ, 0x3c, !PT ;  /* 0x000000180f137212 */ /* 0x000fe200078e3cff */
[----:B------:R-:W-:-:S05]  /*a3d0*/  IMAD.IADD R15, R9, 0x1, R22 ;  /* 0x00000001090f7824 */ /* 0x000fca00078e0216 */
[----:B------:R-:W-:Y:S02]  /*a3e0*/  LOP3.LUT R10, R10, R15, RZ, 0x3c, !PT ;  /* 0x0000000f0a0a7212 */ /* 0x000fe400078e3cff */
[----:B------:R-:W-:Y:S02]  /*a3f0*/  SHF.L.W.U32.HI R9, R19, 0x14, R19 ;  /* 0x0000001413097819 */ /* 0x000fe40000010e13 */
[----:B------:R-:W-:Y:S02]  /*a400*/  SHF.L.W.U32.HI R10, R10, 0x14, R10 ;  /* 0x000000140a0a7819 */ /* 0x000fe40000010e0a */
[----:B------:R-:W-:Y:S02]  /*a410*/  LOP3.LUT R18, R18, R23, RZ, 0x3c, !PT ;  /* 0x0000001712127212 */ /* 0x000fe400078e3cff */
[----:B------:R-:W-:Y:S02]  /*a420*/  LOP3.LUT R14, R14, R17, RZ, 0x3c, !PT ;  /* 0x000000110e0e7212 */ /* 0x000fe400078e3cff */
[----:B----4-:R-:W-:-:S02]  /*a430*/  IADD3 R16, PT, PT, R13, R9, R16 ;  /* 0x000000090d107210 */ /* 0x010fc40007ffe010 */
[----:B-----5:R-:W-:Y:S02]  /*a440*/  IADD3 R13, PT, PT, R12, R10, R11 ;  /* 0x0000000a0c0d7210 */ /* 0x020fe40007ffe00b */
[----:B------:R-:W-:Y:S02]  /*a450*/  SHF.L.W.U32.HI R11, R18, 0x18, R18 ;  /* 0x00000018120b7819 */ /* 0x000fe40000010e12 */
[----:B------:R-:W-:Y:S02]  /*a460*/  SHF.L.W.U32.HI R12, R14, 0x18, R14 ;  /* 0x000000180e0c7819 */ /* 0x000fe40000010e0e */
[----:B------:R-:W0:Y:S01]  /*a470*/  LDC.U8 R14, c[0x3][0x86] ;  /* 0x00c02180ff0e7b82 */ /* 0x000e220000000000 */
[----:B------:R-:W-:Y:S02]  /*a480*/  IMAD.IADD R19, R20, 0x1, R11 ;  /* 0x0000000114137824 */ /* 0x000fe400078e020b */
[----:B------:R-:W-:-:S03]  /*a490*/  IMAD.IADD R21, R21, 0x1, R12 ;  /* 0x0000000115157824 */ /* 0x000fc600078e020c */
[----:B------:R-:W-:Y:S02]  /*a4a0*/  LOP3.LUT R8, R8, R19, RZ, 0x3c, !PT ;  /* 0x0000001308087212 */ /* 0x000fe400078e3cff */
[----:B------:R-:W-:Y:S02]  /*a4b0*/  LOP3.LUT R4, R4, R21, RZ, 0x3c, !PT ;  /* 0x0000001504047212 */ /* 0x000fe400078e3cff */
[----:B------:R-:W-:Y:S02]  /*a4c0*/  SHF.L.W.U32.HI R8, R8, 0x19, R8 ;  /* 0x0000001908087819 */ /* 0x000fe40000010e08 */
[----:B------:R-:W-:Y:S02]  /*a4d0*/  SHF.L.W.U32.HI R4, R4, 0x19, R4 ;  /* 0x0000001904047819 */ /* 0x000fe40000010e04 */
[----:B--2---:R-:W-:Y:S02]  /*a4e0*/  IADD3 R5, PT, PT, R8, R16, R5 ;  /* 0x0000001008057210 */ /* 0x004fe40007ffe005 */
[----:B------:R-:W-:-:S02]  /*a4f0*/  LOP3.LUT R22, R22, R13, RZ, 0x3c, !PT ;  /* 0x0000000d16167212 */ /* 0x000fc400078e3cff */
[----:B------:R-:W-:Y:S02]  /*a500*/  LOP3.LUT R18, R6, R16, RZ, 0x3c, !PT ;  /* 0x0000001006127212 */ /* 0x000fe400078e3cff */
[----:B------:R-:W-:Y:S02]  /*a510*/  IADD3 R16, PT, PT, R4, R13, R3 ;  /* 0x0000000d04107210 */ /* 0x000fe40007ffe003 */
[----:B------:R-:W-:Y:S02]  /*a520*/  LOP3.LUT R3, R12, R5, RZ, 0x3c, !PT ;  /* 0x000000050c037212 */ /* 0x000fe400078e3cff */
[----:B------:R-:W1:Y:S01]  /*a530*/  LDC.U8 R12, c[0x3][0x83] ;  /* 0x00c020c0ff0c7b82 */ /* 0x000e620000000000 */
[----:B------:R-:W-:Y:S02]  /*a540*/  SHF.L.W.U32.HI R6, R22, 0x18, R22 ;  /* 0x0000001816067819 */ /* 0x000fe40000010e16 */
[----:B------:R-:W-:Y:S01]  /*a550*/  SHF.L.W.U32.HI R13, R18, 0x18, R18 ;  /* 0x00000018120d7819 */ /* 0x000fe20000010e12 */
[----:B0-----:R-:W-:-:S02]  /*a560*/  IMAD R29, R14, 0x4, R1 ;  /* 0x000000040e1d7824 */ /* 0x001fc400078e0201 */
[----:B------:R-:W-:Y:S01]  /*a570*/  IMAD.IADD R25, R15, 0x1, R6 ;  /* 0x000000010f197824 */ /* 0x000fe200078e0206 */
[----:B------:R-:W-:Y:S01]  /*a580*/  SHF.L.W.U32.HI R15, R3, 0x10, R3 ;  /* 0x00000010030f7819 */ /* 0x000fe20000010e03 */
[----:B------:R-:W0:Y:S01]  /*a590*/  LDC.U8 R22, c[0x3][0x87] ;  /* 0x00c021c0ff167b82 */ /* 0x000e220000000000 */
[----:B------:R-:W-:Y:S02]  /*a5a0*/  IMAD.IADD R24, R24, 0x1, R13 ;  /* 0x0000000118187824 */ /* 0x000fe400078e020d */
[----:B------:R-:W-:Y:S01]  /*a5b0*/  LOP3.LUT R14, R10, R25, RZ, 0x3c, !PT ;  /* 0x000000190a0e7212 */ /* 0x000fe200078e3cff */
[----:B------:R-:W-:Y:S01]  /*a5c0*/  IMAD.IADD R25, R15, 0x1, R25 ;  /* 0x000000010f197824 */ /* 0x000fe200078e0219 */
[----:B------:R-:W2:Y:S01]  /*a5d0*/  LDL R10, [R29] ;  /* 0x000000001d0a7983 */ /* 0x000ea20000100800 */
[----:B------:R-:W-:-:S03]  /*a5e0*/  LOP3.LUT R9, R9, R24, RZ, 0x3c, !PT ;  /* 0x0000001809097212 */ /* 0x000fc600078e3cff */
[----:B------:R-:W-:Y:S02]  /*a5f0*/  LOP3.LUT R20, R8, R25, RZ, 0x3c, !PT ;  /* 0x0000001908147212 */ /* 0x000fe400078e3cff */
[----:B------:R-:W-:Y:S01]  /*a600*/  SHF.L.W.U32.HI R8, R9, 0x19, R9 ;  /* 0x0000001909087819 */ /* 0x000fe20000010e09 */
[----:B------:R-:W4:Y:S01]  /*a610*/  LDC.U8 R18, c[0x3][0x85] ;  /* 0x00c02140ff127b82 */ /* 0x000f220000000000 */
[----:B------:R-:W-:Y:S01]  /*a620*/  SHF.L.W.U32.HI R20, R20, 0x14, R20 ;  /* 0x0000001414147819 */ /* 0x000fe20000010e14 */
[----:B-1----:R-:W-:Y:S01]  /*a630*/  IMAD R12, R12, 0x4, R1 ;  /* 0x000000040c0c7824 */ /* 0x002fe200078e0201 */
[----:B---3--:R-:W-:-:S05]  /*a640*/  IADD3 R17, PT, PT, R8, R17, R2 ;  /* 0x0000001108117210 */ /* 0x008fca0007ffe002 */
[----:B------:R-:W1:Y:S01]  /*a650*/  LDC.64 R2, c[0x3][0x88] ;  /* 0x00c02200ff027b82 */ /* 0x000e620000000a00 */
[----:B------:R-:W3:Y:S01]  /*a660*/  LDL R12, [R12] ;  /* 0x000000000c0c7983 */ /* 0x000ee20000100800 */
[----:B------:R-:W-:Y:S01]  /*a670*/  IADD3 R28, PT, PT, R5, R20, R7 ;  /* 0x00000014051c7210 */ /* 0x000fe20007ffe007 */
[----:B0-----:R-:W-:-:S06]  /*a680*/  IMAD R7, R22, 0x4, R1 ;  /* 0x0000000416077824 */ /* 0x001fcc00078e0201 */
[----:B------:R-:W5:Y:S01]  /*a690*/  LDL R7, [R7] ;  /* 0x0000000007077983 */ /* 0x000f620000100800 */
[----:B----4-:R-:W-:-:S06]  /*a6a0*/  IMAD R5, R18, 0x4, R1 ;  /* 0x0000000412057824 */ /* 0x010fcc00078e0201 */
[----:B------:R-:W4:Y:S01]  /*a6b0*/  LDL R5, [R5] ;  /* 0x0000000005057983 */ /* 0x000f220000100800 */
[----:B-1----:R-:W-:-:S05]  /*a6c0*/  LOP3.LUT R2, R2, 0xff, RZ, 0xc0, !PT ;  /* 0x000000ff02027812 */ /* 0x002fca00078ec0ff */
[----:B------:R-:W-:Y:S01]  /*a6d0*/  IMAD R9, R2, 0x4, R1 ;  /* 0x0000000402097824 */ /* 0x000fe200078e0201 */
[----:B------:R-:W-:-:S05]  /*a6e0*/  LOP3.LUT R2, R3, 0xff, RZ, 0xc0, !PT ;  /* 0x000000ff03027812 */ /* 0x000fca00078ec0ff */
[----:B------:R-:W-:Y:S01]  /*a6f0*/  IMAD R2, R2, 0x4, R1 ;  /* 0x0000000402027824 */ /* 0x000fe200078e0201 */
[----:B------:R-:W4:Y:S05]  /*a700*/  LDL R9, [R9] ;  /* 0x0000000009097983 */ /* 0x000f2a0000100800 */
[----:B------:R-:W4:Y:S01]  /*a710*/  LDL R2, [R2] ;  /* 0x0000000002027983 */ /* 0x000f220000100800 */
[----:B------:R-:W-:-:S04]  /*a720*/  LOP3.LUT R6, R6, R17, RZ, 0x3c, !PT ;  /* 0x0000001106067212 */ /* 0x000fc800078e3cff */
[----:B------:R-:W-:Y:S02]  /*a730*/  SHF.L.W.U32.HI R6, R6, 0x10, R6 ;  /* 0x0000001006067819 */ /* 0x000fe40000010e06 */
[----:B------:R-:W-:-:S03]  /*a740*/  SHF.L.W.U32.HI R14, R14, 0x19, R14 ;  /* 0x000000190e0e7819 */ /* 0x000fc60000010e0e */
[----:B------:R-:W-:-:S05]  /*a750*/  IMAD.IADD R19, R6, 0x1, R19 ;  /* 0x0000000106137824 */ /* 0x000fca00078e0213 */
[----:B------:R-:W-:Y:S02]  /*a760*/  LOP3.LUT R8, R8, R19, RZ, 0x3c, !PT ;  /* 0x0000001308087212 */ /* 0x000fe400078e3cff */
        /* <DEDUP_REMOVED lines=8> */
[----:B0-----:R-:W-:-:S06]  /*a7f0*/  IMAD R22, R22, 0x4, R1 ;  /* 0x0000000416167824 */ /* 0x001fcc00078e0201 */
[----:B------:R-:W4:Y:S01]  /*a800*/  LDL R22, [R22] ;  /* 0x0000000016167983 */ /* 0x000f220000100800 */
[----:B--2---:R-:W-:-:S04]  /*a810*/  IADD3 R10, PT, PT, R14, R23, R10 ;  /* 0x000000170e0a7210 */ /* 0x004fc80007ffe00a */
[----:B------:R-:W-:Y:S02]  /*a820*/  LOP3.LUT R18, R13, R10, RZ, 0x3c, !PT ;  /* 0x0000000a0d127212 */ /* 0x000fe400078e3cff */
[----:B------:R-:W-:Y:S02]  /*a830*/  SHF.L.W.U32.HI R13, R8, 0x14, R8 ;  /* 0x00000014080d7819 */ /* 0x000fe40000010e08 */
[----:B------:R-:W-:-:S05]  /*a840*/  SHF.L.W.U32.HI R8, R18, 0x10, R18 ;  /* 0x0000001012087819 */ /* 0x000fca0000010e12 */
[----:B------:R-:W-:Y:S01]  /*a850*/  IMAD.IADD R21, R8, 0x1, R21 ;  /* 0x0000000108157824 */ /* 0x000fe200078e0215 */
[----:B---3--:R-:W-:-:S04]  /*a860*/  IADD3 R17, PT, PT, R17, R13, R12 ;  /* 0x0000000d11117210 */ /* 0x008fc80007ffe00c */
[----:B------:R-:W-:Y:S01]  /*a870*/  LOP3.LUT R14, R14, R21, RZ, 0x3c, !PT ;  /* 0x000000150e0e7212 */ /* 0x000fe200078e3cff */
[----:B------:R-:W0:Y:S03]  /*a880*/  LDC.U8 R12, c[0x3][0x8a] ;  /* 0x00c02280ff0c7b82 */ /* 0x000e260000000000 */
[----:B------:R-:W-:-:S04]  /*a890*/  SHF.L.W.U32.HI R14, R14, 0x14, R14 ;  /* 0x000000140e0e7819 */ /* 0x000fc80000010e0e */
[----:B-----5:R-:W-:Y:S02]  /*a8a0*/  IADD3 R7, PT, PT, R10, R14, R7 ;  /* 0x0000000e0a077210 */ /* 0x020fe40007ffe007 */
[----:B------:R-:W2:Y:S02]  /*a8b0*/  LDC.U8 R10, c[0x3][0x8e] ;  /* 0x00c02380ff0a7b82 */ /* 0x000ea40000000000 */
[----:B------:R-:W-:Y:S02]  /*a8c0*/  LOP3.LUT R8, R8, R7, RZ, 0x3c, !PT ;  /* 0x0000000708087212 */ /* 0x000fe400078e3cff */
[----:B------:R-:W-:Y:S02]  /*a8d0*/  LOP3.LUT R6, R6, R17, RZ, 0x3c, !PT ;  /* 0x0000001106067212 */ /* 0x000fe400078e3cff */
[----:B------:R-:W-:Y:S02]  /*a8e0*/  SHF.L.W.U32.HI R8, R8, 0x18, R8 ;  /* 0x0000001808087819 */ /* 0x000fe40000010e08 */
[----:B------:R-:W-:-:S03]  /*a8f0*/  SHF.L.W.U32.HI R6, R6, 0x18, R6 ;  /* 0x0000001806067819 */ /* 0x000fc60000010e06 */
[----:B------:R-:W-:Y:S01]  /*a900*/  IMAD.IADD R21, R21, 0x1, R8 ;  /* 0x0000000115157824 */ /* 0x000fe200078e0208 */
[----:B----4-:R-:W-:Y:S01]  /*a910*/  IADD3 R5, PT, PT, R16, R4, R5 ;  /* 0x0000000410057210 */ /* 0x010fe20007ffe005 */
[----:B------:R-:W-:Y:S01]  /*a920*/  IMAD.IADD R16, R19, 0x1, R6 ;  /* 0x0000000113107824 */ /* 0x000fe200078e0206 */
[----:B------:R-:W3:Y:S01]  /*a930*/  LDC.U8 R18, c[0x3][0x89] ;  /* 0x00c02240ff127b82 */ /* 0x000ee20000000000 */
[----:B0-----:R-:W-:Y:S01]  /*a940*/  IMAD R19, R12, 0x4, R1 ;  /* 0x000000040c137824 */ /* 0x001fe200078e0201 */
[----:B------:R-:W-:Y:S02]  /*a950*/  LOP3.LUT R12, R14, R21, RZ, 0x3c, !PT ;  /* 0x000000150e0c7212 */ /* 0x000fe400078e3cff */
[----:B------:R-:W-:Y:S02]  /*a960*/  LOP3.LUT R13, R13, R16, RZ, 0x3c, !PT ;  /* 0x000000100d0d7212 */ /* 0x000fe400078e3cff */
[----:B------:R1:W4:Y:S01]  /*a970*/  LDL R14, [R19] ;  /* 0x00000000130e7983 */ /* 0x0003220000100800 */
[----:B------:R-:W-:-:S02]  /*a980*/  SHF.L.W.U32.HI R12, R12, 0x19, R12 ;  /* 0x000000190c0c7819 */ /* 0x000fc40000010e0c */
[----:B------:R-:W-:Y:S02]  /*a990*/  SHF.L.W.U32.HI R13, R13, 0x19, R13 ;  /* 0x000000190d0d7819 */ /* 0x000fe40000010e0d */
[-C--:B------:R-:W-:Y:S02]  /*a9a0*/  LOP3.LUT R3, R3, R5.reuse, RZ, 0x3c, !PT ;  /* 0x0000000503037212 */ /* 0x080fe400078e3cff */
[----:B------:R-:W-:Y:S01]  /*a9b0*/  IADD3 R5, PT, PT, R12, R5, R2 ;  /* 0x000000050c057210 */ /* 0x000fe20007ffe002 */
[----:B--2---:R-:W-:Y:S01]  /*a9c0*/  IMAD R2, R10, 0x4, R1 ;  /* 0x000000040a027824 */ /* 0x004fe200078e0201 */
[----:B------:R-:W-:Y:S02]  /*a9d0*/  IADD3 R9, PT, PT, R13, R28, R9 ;  /* 0x0000001c0d097210 */ /* 0x000fe40007ffe009 */
[----:B------:R-:W0:Y:S03]  /*a9e0*/  LDC.U8 R28, c[0x3][0x8b] ;  /* 0x00c022c0ff1c7b82 */ /* 0x000e260000000000 */
[----:B------:R-:W2:Y:S01]  /*a9f0*/  LDL R2, [R2] ;  /* 0x0000000002027983 */ /* 0x000ea20000100800 */
[----:B---3--:R-:W-:-:S06]  /*aa00*/  IMAD R10, R18, 0x4, R1 ;  /* 0x00000004120a7824 */ /* 0x008fcc00078e0201 */
[----:B------:R-:W3:Y:S01]  /*aa10*/  LDL R10, [R10] ;  /* 0x000000000a0a7983 */ /* 0x000ee20000100800 */
[----:B-1----:R-:W-:-:S06]  /*aa20*/  IMAD R19, R24, 0x4, R1 ;  /* 0x0000000418137824 */ /* 0x002fcc00078e0201 */
[----:B------:R-:W5:Y:S01]  /*aa30*/  LDL R19, [R19] ;  /* 0x0000000013137983 */ /* 0x000f620000100800 */
[----:B0-----:R-:W-:-:S06]  /*aa40*/  IMAD R18, R28, 0x4, R1 ;  /* 0x000000041c127824 */ /* 0x001fcc00078e0201 */
[----:B------:R-:W5:Y:S01]  /*aa50*/  LDL R18, [R18] ;  /* 0x0000000012127983 */ /* 0x000f620000100800 */
[----:B------:R-:W-:-:S05]  /*aa60*/  SHF.L.W.U32.HI R24, R3, 0x18, R3 ;  /* 0x0000001803187819 */ /* 0x000fca0000010e03 */
[----:B------:R-:W-:-:S05]  /*aa70*/  IMAD.IADD R11, R11, 0x1, R24 ;  /* 0x000000010b0b7824 */ /* 0x000fca00078e0218 */
[----:B------:R-:W-:Y:S02]  /*aa80*/  LOP3.LUT R3, R4, R11, RZ, 0x3c, !PT ;  /* 0x0000000b04037212 */ /* 0x000fe400078e3cff */
[----:B------:R-:W-:Y:S02]  /*aa90*/  SHF.L.W.U32.HI R4, R15, 0x18, R15 ;  /* 0x000000180f047819 */ /* 0x000fe40000010e0f */
[----:B------:R-:W-:-:S03]  /*aaa0*/  SHF.L.W.U32.HI R3, R3, 0x19, R3 ;  /* 0x0000001903037819 */ /* 0x000fc60000010e03 */
[----:B------:R-:W-:Y:S01]  /*aab0*/  IMAD.IADD R25, R25, 0x1, R4 ;  /* 0x0000000119197824 */ /* 0x000fe200078e0204 */
[----:B------:R-:W-:-:S04]  /*aac0*/  LOP3.LUT R8, R8, R9, RZ, 0x3c, !PT ;  /* 0x0000000908087212 */ /* 0x000fc800078e3cff */
[----:B------:R-:W-:Y:S01]  /*aad0*/  SHF.L.W.U32.HI R8, R8, 0x10, R8 ;  /* 0x0000001008087819 */ /* 0x000fe20000010e08 */
[----:B------:R-:W-:-:S04]  /*aae0*/  USEL UR5, URZ, 0x1, UP1 ;  /* 0x00000001ff057887 */ /* 0x000fc80008800000 */
[----:B------:R-:W-:-:S04]  /*aaf0*/  UIADD3 UR6, UP0, UPT, UR6, UR5, URZ ;  /* 0x0000000506067290 */ /* 0x000fc8000ff1e0ff */
[----:B------:R-:W-:Y:S01]  /*ab00*/  UIADD3.X UR7, UPT, UPT, URZ, UR7, URZ, UP0, !UPT ;  /* 0x00000007ff077290 */ /* 0x000fe200087fe4ff */
[----:B----4-:R-:W-:Y:S02]  /*ab10*/  IADD3 R17, PT, PT, R3, R17, R14 ;  /* 0x0000001103117210 */ /* 0x010fe40007ffe00e */
[----:B------:R-:W-:Y:S02]  /*ab20*/  LOP3.LUT R14, R6, R5, RZ, 0x3c, !PT ;  /* 0x00000005060e7212 */ /* 0x000fe400078e3cff */
[----:B------:R-:W-:Y:S02]  /*ab30*/  LOP3.LUT R6, R20, R25, RZ, 0x3c, !PT ;  /* 0x0000001914067212 */ /* 0x000fe400078e3cff */
[----:B------:R-:W-:Y:S02]  /*ab40*/  SHF.L.W.U32.HI R14, R14, 0x10, R14 ;  /* 0x000000100e0e7819 */ /* 0x000fe40000010e0e */
[----:B------:R-:W-:Y:S01]  /*ab50*/  SHF.L.W.U32.HI R6, R6, 0x19, R6 ;  /* 0x0000001906067819 */ /* 0x000fe20000010e06 */
[----:B------:R-:W-:-:S02]  /*ab60*/  IMAD.IADD R20, R11, 0x1, R8 ;  /* 0x000000010b147824 */ /* 0x000fc400078e0208 */
[----:B------:R-:W-:Y:S01]  /*ab70*/  IMAD.IADD R11, R25, 0x1, R14 ;  /* 0x00000001190b7824 */ /* 0x000fe200078e020e */
[----:B--2---:R-:W-:-:S04]  /*ab80*/  IADD3 R2, PT, PT, R6, R7, R2 ;  /* 0x0000000706027210 */ /* 0x004fc80007ffe002 */
[----:B------:R-:W-:Y:S02]  /*ab90*/  LOP3.LUT R12, R12, R11, RZ, 0x3c, !PT ;  /* 0x0000000b0c0c7212 */ /* 0x000fe400078e3cff */
[----:B------:R-:W-:Y:S02]  /*aba0*/  LOP3.LUT R7, R24, R2, RZ, 0x3c, !PT ;  /* 0x0000000218077212 */ /* 0x000fe400078e3cff */
[----:B------:R-:W-:Y:S02]  /*abb0*/  LOP3.LUT R13, R13, R20, RZ, 0x3c, !PT ;  /* 0x000000140d0d7212 */ /* 0x000fe400078e3cff */
[----:B------:R-:W-:Y:S02]  /*abc0*/  LOP3.LUT R4, R4, R17, RZ, 0x3c, !PT ;  /* 0x0000001104047212 */ /* 0x000fe400078e3cff */
[----:B------:R-:W-:Y:S02]  /*abd0*/  SHF.L.W.U32.HI R12, R12, 0x14, R12 ;  /* 0x000000140c0c7819 */ /* 0x000fe40000010e0c */
[----:B------:R-:W-:-:S02]  /*abe0*/  SHF.L.W.U32.HI R7, R7, 0x10, R7 ;  /* 0x0000001007077819 */ /* 0x000fc40000010e07 */
[----:B------:R-:W-:Y:S02]  /*abf0*/  SHF.L.W.U32.HI R13, R13, 0x14, R13 ;  /* 0x000000140d0d7819 */ /* 0x000fe40000010e0d */
[----:B------:R-:W-:Y:S02]  /*ac00*/  SHF.L.W.U32.HI R4, R4, 0x10, R4 ;  /* 0x0000001004047819 */ /* 0x000fe40000010e04 */
[----:B------:R-:W-:Y:S01]  /*ac10*/  IADD3 R15, PT, PT, R5, R12, R22 ;  /* 0x0000000c050f7210 */ /* 0x000fe20007ffe016 */
[----:B------:R-:W-:Y:S01]  /*ac20*/  IMAD.IADD R5, R16, 0x1, R7 ;  /* 0x0000000110057824 */ /* 0x000fe200078e0207 */
[----:B---3--:R-:W-:Y:S01]  /*ac30*/  IADD3 R9, PT, PT, R9, R13, R10 ;  /* 0x0000000d09097210 */ /* 0x008fe20007ffe00a */
[----:B------:R-:W-:-:S03]  /*ac40*/  IMAD.IADD R10, R21, 0x1, R4 ;  /* 0x00000001150a7824 */ /* 0x000fc600078e0204 */
        /* <DEDUP_REMOVED lines=8> */
[----:B-----5:R-:W-:Y:S02]  /*acd0*/  IADD3 R14, PT, PT, R2, R6, R19 ;  /* 0x00000006020e7210 */ /* 0x020fe40007ffe013 */
[----:B------:R-:W-:Y:S02]  /*ace0*/  IADD3 R17, PT, PT, R17, R3, R18 ;  /* 0x0000000311117210 */ /* 0x000fe40007ffe012 */
[----:B------:R-:W-:Y:S02]  /*acf0*/  LOP3.LUT R7, R7, R14, RZ, 0x3c, !PT ;  /* 0x0000000e07077212 */ /* 0x000fe400078e3cff */
[----:B------:R-:W-:-:S02]  /*ad00*/  LOP3.LUT R2, R4, R17, RZ, 0x3c, !PT ;  /* 0x0000001104027212 */ /* 0x000fc400078e3cff */
[----:B------:R-:W-:Y:S02]  /*ad10*/  SHF.L.W.U32.HI R4, R7, 0x18, R7 ;  /* 0x0000001807047819 */ /* 0x000fe40000010e07 */
[----:B------:R-:W-:Y:S01]  /*ad20*/  SHF.L.W.U32.HI R7, R2, 0x18, R2 ;  /* 0x0000001802077819 */ /* 0x000fe20000010e02 */
[----:B------:R-:W-:Y:S02]  /*ad30*/  IMAD.IADD R11, R11, 0x1, R8 ;  /* 0x000000010b0b7824 */ /* 0x000fe400078e0208 */
[----:B------:R-:W-:Y:S02]  /*ad40*/  IMAD.IADD R20, R20, 0x1, R21 ;  /* 0x0000000114147824 */ /* 0x000fe400078e0215 */
[----:B------:R-:W-:Y:S02]  /*ad50*/  IMAD.IADD R5, R5, 0x1, R4 ;  /* 0x0000000105057824 */ /* 0x000fe400078e0204 */
        /* <DEDUP_REMOVED lines=9> */
[----:B------:R-:W-:Y:S02]  /*adf0*/  LOP3.LUT R22, R15, R20, RZ, 0x3c, !PT ;  /* 0x000000140f167212 */ /* 0x000fe400078e3cff */
[----:B------:R-:W-:Y:S02]  /*ae00*/  LOP3.LUT R20, R12, R21, RZ, 0x3c, !PT ;  /* 0x000000150c147212 */ /* 0x000fe400078e3cff */
[----:B------:R-:W-:Y:S02]  /*ae10*/  LOP3.LUT R24, R9, R11, RZ, 0x3c, !PT ;  /* 0x0000000b09187212 */ /* 0x000fe400078e3cff */
[----:B------:R-:W-:Y:S02]  /*ae20*/  LOP3.LUT R2, R13, R8, RZ, 0x3c, !PT ;  /* 0x000000080d027212 */ /* 0x000fe400078e3cff */
[----:B------:R-:W-:-:S02]  /*ae30*/  LOP3.LUT R25, R17, R5, RZ, 0x3c, !PT ;  /* 0x0000000511197212 */ /* 0x000fc400078e3cff */
[----:B------:R-:W-:Y:S02]  /*ae40*/  LOP3.LUT R23, R14, R10, RZ, 0x3c, !PT ;  /* 0x0000000a0e177212 */ /* 0x000fe400078e3cff */
[----:B------:R-:W-:Y:S02]  /*ae50*/  LOP3.LUT R21, R6, R7, RZ, 0x3c, !PT ;  /* 0x0000000706157212 */ /* 0x000fe400078e3cff */
[----:B------:R-:W-:Y:S01]  /*ae60*/  LOP3.LUT R3, R3, R4, RZ, 0x3c, !PT ;  /* 0x0000000403037212 */ /* 0x000fe200078e3cff */
[----:B------:R-:W-:Y:S06]  /*ae70*/  BRA.U !UP1, `(.L_x_104) ;  /* 0xffffffad09f87547 */ /* 0x000fec000b83ffff */
[--C-:B------:R-:W-:Y:S01]  /*ae80*/  SHF.R.U32.HI R5, RZ, 0x8, R24.reuse ;  /* 0x00000008ff057819 */ /* 0x100fe20000011618 */
[----:B------:R0:W-:Y:S01]  /*ae90*/  STG.E.U8 desc[UR14][R26.64+0x4], R25 ;  /* 0x000004191a007986 */ /* 0x0001e2000c10110e */
[--C-:B------:R-:W-:Y:S02]  /*aea0*/  SHF.R.U32.HI R7, RZ, 0x10, R24.reuse ;  /* 0x00000010ff077819 */ /* 0x100fe40000011618 */
[----:B------:R-:W-:Y:S01]  /*aeb0*/  SHF.R.U32.HI R9, RZ, 0x18, R24 ;  /* 0x00000018ff097819 */ /* 0x000fe20000011618 */
[----:B------:R1:W-:Y:S01]  /*aec0*/  STG.E.U8 desc[UR14][R26.64+0x1], R5 ;  /* 0x000001051a007986 */ /* 0x0003e2000c10110e */
[--C-:B------:R-:W-:Y:S02]  /*aed0*/  SHF.R.U32.HI R11, RZ, 0x8, R25.reuse ;  /* 0x00000008ff0b7819 */ /* 0x100fe40000011619 */
[--C-:B------:R-:W-:Y:S01]  /*aee0*/  SHF.R.U32.HI R13, RZ, 0x10, R25.reuse ;  /* 0x00000010ff0d7819 */ /* 0x100fe20000011619 */
[----:B------:R2:W-:Y:S01]  /*aef0*/  STG.E.U8 desc[UR14][R26.64+0x2], R7 ;  /* 0x000002071a007986 */ /* 0x0005e2000c10110e */
[----:B------:R-:W-:-:S02]  /*af00*/  SHF.R.U32.HI R15, RZ, 0x18, R25 ;  /* 0x00000018ff0f7819 */ /* 0x000fc40000011619 */
[--C-:B------:R-:W-:Y:S01]  /*af10*/  SHF.R.U32.HI R17, RZ, 0x8, R22.reuse ;  /* 0x00000008ff117819 */ /* 0x100fe20000011616 */
[----:B------:R3:W-:Y:S01]  /*af20*/  STG.E.U8 desc[UR14][R26.64+0x3], R9 ;  /* 0x000003091a007986 */ /* 0x0007e2000c10110e */
[--C-:B------:R-:W-:Y:S02]  /*af30*/  SHF.R.U32.HI R19, RZ, 0x10, R22.reuse ;  /* 0x00000010ff137819 */ /* 0x100fe40000011616 */
[----:B0-----:R-:W-:Y:S01]  /*af40*/  SHF.R.U32.HI R25, RZ, 0x10, R21 ;  /* 0x00000010ff197819 */ /* 0x001fe20000011615 */
[----:B------:R0:W-:Y:S01]  /*af50*/  STG.E.U8 desc[UR14][R26.64+0x5], R11 ;  /* 0x0000050b1a007986 */ /* 0x0001e2000c10110e */
[--C-:B-1----:R-:W-:Y:S02]  /*af60*/  SHF.R.U32.HI R5, RZ, 0x8, R23.reuse ;  /* 0x00000008ff057819 */ /* 0x102fe40000011617 */
[----:B------:R-:W-:Y:S01]  /*af70*/  SHF.R.U32.HI R29, RZ, 0x18, R22 ;  /* 0x00000018ff1d7819 */ /* 0x000fe20000011616 */
[----:B------:R1:W-:Y:S01]  /*af80*/  STG.E.U8 desc[UR14][R26.64+0x6], R13 ;  /* 0x0000060d1a007986 */ /* 0x0003e2000c10110e */
[----:B--2---:R-:W-:-:S02]  /*af90*/  SHF.R.U32.HI R7, RZ, 0x10, R23 ;  /* 0x00000010ff077819 */ /* 0x004fc40000011617 */
[----:B---3--:R-:W-:Y:S01]  /*afa0*/  SHF.R.U32.HI R9, RZ, 0x18, R23 ;  /* 0x00000018ff097819 */ /* 0x008fe20000011617 */
[----:B------:R2:W-:Y:S01]  /*afb0*/  STG.E.U8 desc[UR14][R26.64+0x7], R15 ;  /* 0x0000070f1a007986 */ /* 0x0005e2000c10110e */
[----:B0-----:R-:W-:-:S03]  /*afc0*/  SHF.R.U32.HI R11, RZ, 0x8, R21 ;  /* 0x00000008ff0b7819 */ /* 0x001fc60000011615 */
[----:B------:R0:W-:Y:S01]  /*afd0*/  STG.E.U8 desc[UR14][R26.64+0x9], R17 ;  /* 0x000009111a007986 */ /* 0x0001e2000c10110e */
[----:B-1----:R-:W-:-:S03]  /*afe0*/  SHF.R.U32.HI R13, RZ, 0x18, R21 ;  /* 0x00000018ff0d7819 */ /* 0x002fc60000011615 */
[----:B------:R1:W-:Y:S04]  /*aff0*/  STG.E.U8 desc[UR14][R26.64+0xa], R19 ;  /* 0x00000a131a007986 */ /* 0x0003e8000c10110e */
[----:B------:R3:W-:Y:S01]  /*b000*/  STG.E.U8 desc[UR14][R26.64+0xd], R5 ;  /* 0x00000d051a007986 */ /* 0x0007e2000c10110e */
[----:B--2---:R-:W-:-:S03]  /*b010*/  SHF.R.U32.HI R15, RZ, 0x8, R2 ;  /* 0x00000008ff0f7819 */ /* 0x004fc60000011602 */
[----:B------:R2:W-:Y:S01]  /*b020*/  STG.E.U8 desc[UR14][R26.64+0xe], R7 ;  /* 0x00000e071a007986 */ /* 0x0005e2000c10110e */
[----:B0-----:R-:W-:-:S03]  /*b030*/  SHF.R.U32.HI R17, RZ, 0x10, R2 ;  /* 0x00000010ff117819 */ /* 0x001fc60000011602 */
[----:B------:R0:W-:Y:S01]  /*b040*/  STG.E.U8 desc[UR14][R26.64+0xf], R9 ;  /* 0x00000f091a007986 */ /* 0x0001e2000c10110e */
[----:B-1----:R-:W-:-:S03]  /*b050*/  SHF.R.U32.HI R19, RZ, 0x18, R2 ;  /* 0x00000018ff137819 */ /* 0x002fc60000011602 */
[----:B------:R1:W-:Y:S01]  /*b060*/  STG.E.U8 desc[UR14][R26.64+0x11], R11 ;  /* 0x0000110b1a007986 */ /* 0x0003e2000c10110e */
[----:B---3--:R-:W-:-:S03]  /*b070*/  SHF.R.U32.HI R5, RZ, 0x8, R3 ;  /* 0x00000008ff057819 */ /* 0x008fc60000011603 */
[----:B------:R3:W-:Y:S01]  /*b080*/  STG.E.U8 desc[UR14][R26.64+0x10], R21 ;  /* 0x000010151a007986 */ /* 0x0007e2000c10110e */
[----:B--2---:R-:W-:-:S03]  /*b090*/  SHF.R.U32.HI R7, RZ, 0x10, R3 ;  /* 0x00000010ff077819 */ /* 0x004fc60000011603 */
[----:B------:R2:W-:Y:S01]  /*b0a0*/  STG.E.U8 desc[UR14][R26.64+0x13], R13 ;  /* 0x0000130d1a007986 */ /* 0x0005e2000c10110e */
[----:B0-----:R-:W-:Y:S02]  /*b0b0*/  SHF.R.U32.HI R9, RZ, 0x18, R3 ;  /* 0x00000018ff097819 */ /* 0x001fe40000011603 */
[--C-:B-1----:R-:W-:Y:S01]  /*b0c0*/  SHF.R.U32.HI R11, RZ, 0x8, R20.reuse ;  /* 0x00000008ff0b7819 */ /* 0x102fe20000011614 */
[----:B------:R-:W-:Y:S01]  /*b0d0*/  STG.E.U8 desc[UR14][R26.64], R24 ;  /* 0x000000181a007986 */ /* 0x000fe2000c10110e */
[----:B---3--:R-:W-:-:S03]  /*b0e0*/  SHF.R.U32.HI R21, RZ, 0x10, R20 ;  /* 0x00000010ff157819 */ /* 0x008fc60000011614 */
[----:B------:R-:W-:Y:S01]  /*b0f0*/  STG.E.U8 desc[UR14][R26.64+0x8], R22 ;  /* 0x000008161a007986 */ /* 0x000fe2000c10110e */
[----:B--2---:R-:W-:-:S03]  /*b100*/  SHF.R.U32.HI R13, RZ, 0x18, R20 ;  /* 0x00000018ff0d7819 */ /* 0x004fc60000011614 */
        /* <DEDUP_REMOVED lines=16> */
.L_x_105:
        /* <DEDUP_REMOVED lines=15> */
.L_x_111:


//--------------------- .nv.shared.reserved.0     --------------------------
	.section	.nv.shared.reserved.0,"aw",@nobits
	.weak		__nv_reservedSMEM_offset_0_alias
	.size		__nv_reservedSMEM_offset_0_alias, 0, 64
	.other		__nv_reservedSMEM_offset_0_alias,@"STO_CUDA_RESERVED_SHARED STV_DEFAULT"
__nv_reservedSMEM_offset_0_alias:
	.zero		0
	.zero		64


//--------------------- .nv.shared.evaluate_fitness --------------------------
	.section	.nv.shared.evaluate_fitness,"aw",@nobits
	.sectionflags	@""
.nv.shared.evaluate_fitness:
	.zero		1056


//--------------------- .nv.shared.blake3_hash_batch --------------------------
	.section	.nv.shared.blake3_hash_batch,"aw",@nobits
	.sectionflags	@""
.nv.shared.blake3_hash_batch:
	.zero		1280


//--------------------- .nv.constant0.blake3_brute_force --------------------------
	.section	.nv.constant0.blake3_brute_force,"a",@progbits
	.sectionflags	@""
	.align	4
.nv.constant0.blake3_brute_force:
	.zero		960


//--------------------- .nv.constant0.genetic_operators --------------------------
	.section	.nv.constant0.genetic_operators,"a",@progbits
	.sectionflags	@""
	.align	4
.nv.constant0.genetic_operators:
	.zero		940


//--------------------- .nv.constant0.evaluate_fitness --------------------------
	.section	.nv.constant0.evaluate_fitness,"a",@progbits
	.sectionflags	@""
	.align	4
.nv.constant0.evaluate_fitness:
	.zero		924


//--------------------- .nv.constant0.blake3_hash_batch --------------------------
	.section	.nv.constant0.blake3_hash_batch,"a",@progbits
	.sectionflags	@""
	.align	4
.nv.constant0.blake3_hash_batch:
	.zero		940


//--------------------- SYMBOLS --------------------------

	.type		.nv.reservedSmem.offset0,@object
	.size		.nv.reservedSmem.offset0,0x4
	.type		.nv.reservedSmem.cap,@object
	.size		.nv.reservedSmem.cap,0x4
